	.target	sm_100a

	.elftype	@"ET_EXEC"


//--------------------- .note.nv.tkinfo           --------------------------
	.section	.note.nv.tkinfo,"",@"SHT_NOTE"
	.sectionflags	@"SHF_NOTE_NV_TKINFO"
	.tkinfo
        /*0018*/ 	.word	0x00000002
        /*0030*/ 	.string	""
        /*0030*/ 	.string	"ptxas"
        /*0030*/ 	.string	"Cuda compilation tools, release 13.0, V13.0.88"
        /*0030*/ 	.string	"Build cuda_13.0.r13.0/compiler.36424714_0"
        /*0030*/ 	.string	"-arch sm_100a -m 64 "



//--------------------- .note.nv.cuinfo           --------------------------
	.section	.note.nv.cuinfo,"",@"SHT_NOTE"
	.sectionflags	@"SHF_NOTE_NV_CUINFO"
        /*0018*/ 	.short	0x0002
        /*001a*/ 	.short	0x0064
        /*001c*/ 	.short	0x0082
	.zero		2


//--------------------- .nv.info                  --------------------------
	.section	.nv.info,"",@"SHT_CUDA_INFO"
	.align	4


	//----- nvinfo : EIATTR_REGCOUNT
	.align		4
        /*0000*/ 	.byte	0x04, 0x2f
        /*0002*/ 	.short	(.L_19 - .L_18)
	.align		4
.L_18:
        /*0004*/ 	.word	index@(_ZN7cutlass13device_kernelINS_4conv6kernel13ConvUniversalINS1_16ConvProblemShapeILNS1_8OperatorE0ELi2EEENS1_10collective14CollectiveConvINS1_47MainloopSm100TmaUmmaWarpSpecializedImplicitGemmILS5_0ELi3ELi2ELi1ELi2EN4cute5tupleIJNSA_1CILi1EEESD_SD_EEEEENSB_IJNSC_ILi128EEESG_NSB_IJNSC_ILi64EEEEEEEEENS_10tfloat32_tESK_NSA_8TiledMMAINSA_8MMA_AtomIJNSA_17SM100_MMA_TF32_SSISK_SK_fLi128ELi128ELNSA_4UMMA5MajorE0ELSP_0ELNSO_7ScaleInE0ELSQ_0EEEEEENSA_6LayoutISE_NSB_IJNSC_ILi0EEESU_SU_EEEEENSB_IJNSA_10UnderscoreESX_SX_EEEEENS7_6detail27Sm100ImplicitGemmTileTraitsINSA_20SM90_TMA_LOAD_IM2COLENSA_14ComposedLayoutINSA_7SwizzleILi3ELi4ELi3EEENSA_18smem_ptr_flag_bitsILi32EEENST_INSB_IJNSC_ILi8EEENSC_ILi32EEEEEENSB_IJS19_SD_EEEEEEEvEENS11_INSA_13SM90_TMA_LOADES1D_vEEEENS_8epilogue10collective18CollectiveEpilogueINS1I_23Sm100TmaWarpSpecializedILi4ELi2ELi16ELb1ELb0EEEJSJ_NSB_IJNST_ISG_SD_EENST_INSC_ILi16EEESD_EEEEESK_NSB_IJNSB_IJlllEEESD_SU_EEESK_S1S_NS1I_6fusion15FusionCallbacksIS1M_NS1T_17LinearCombinationISK_fSK_fLNS_15FloatRoundStyleE2EEESJ_S1Q_JEEENSA_5SM1004TMEM4LOAD26SM100_TMEM_LOAD_32dp32b16xES12_NS13_INS14_ILi2ELi4ELi3EEES17_NST_INSB_IJS18_S1O_EEENSB_IJS1O_SD_EEEEEEENSA_39AutoVectorizingCopyWithAssumedAlignmentILi128EEENSA_21SM90_TMA_STORE_IM2COLES27_S29_S29_EEEvvEEEEvNT_6ParamsE)
        /*0008*/ 	.word	0x0000006f


	//----- nvinfo : EIATTR_FRAME_SIZE
	.align		4
.L_19:
        /*000c*/ 	.byte	0x04, 0x11
        /*000e*/ 	.short	(.L_21 - .L_20)
	.align		4
.L_20:
        /*0010*/ 	.word	index@($__internal_2_$__cuda_sm10x_tcgen05_guardrail_trap_unallocated_columns_being_dealloced)
        /*0014*/ 	.word	0x00000008


	//----- nvinfo : EIATTR_FRAME_SIZE
	.align		4
.L_21:
        /*0018*/ 	.byte	0x04, 0x11
        /*001a*/ 	.short	(.L_23 - .L_22)
	.align		4
.L_22:
        /*001c*/ 	.word	index@($__internal_1_$__cuda_sm10x_tcgen05_guardrail_trap_phase_invalid_during_alloc)
        /*0020*/ 	.word	0x00000008


	//----- nvinfo : EIATTR_FRAME_SIZE
	.align		4
.L_23:
        /*0024*/ 	.byte	0x04, 0x11
        /*0026*/ 	.short	(.L_25 - .L_24)
	.align		4
.L_24:
        /*0028*/ 	.word	index@($__internal_0_$__cuda_sm10x_tcgen05_guardrail_trap_col_being_dealloced_not_returned_by_alloc)
        /*002c*/ 	.word	0x00000008


	//----- nvinfo : EIATTR_FRAME_SIZE
	.align		4
.L_25:
        /*0030*/ 	.byte	0x04, 0x11
        /*0032*/ 	.short	(.L_27 - .L_26)
	.align		4
.L_26:
        /*0034*/ 	.word	index@(_ZN7cutlass13device_kernelINS_4conv6kernel13ConvUniversalINS1_16ConvProblemShapeILNS1_8OperatorE0ELi2EEENS1_10collective14CollectiveConvINS1_47MainloopSm100TmaUmmaWarpSpecializedImplicitGemmILS5_0ELi3ELi2ELi1ELi2EN4cute5tupleIJNSA_1CILi1EEESD_SD_EEEEENSB_IJNSC_ILi128EEESG_NSB_IJNSC_ILi64EEEEEEEEENS_10tfloat32_tESK_NSA_8TiledMMAINSA_8MMA_AtomIJNSA_17SM100_MMA_TF32_SSISK_SK_fLi128ELi128ELNSA_4UMMA5MajorE0ELSP_0ELNSO_7ScaleInE0ELSQ_0EEEEEENSA_6LayoutISE_NSB_IJNSC_ILi0EEESU_SU_EEEEENSB_IJNSA_10UnderscoreESX_SX_EEEEENS7_6detail27Sm100ImplicitGemmTileTraitsINSA_20SM90_TMA_LOAD_IM2COLENSA_14ComposedLayoutINSA_7SwizzleILi3ELi4ELi3EEENSA_18smem_ptr_flag_bitsILi32EEENST_INSB_IJNSC_ILi8EEENSC_ILi32EEEEEENSB_IJS19_SD_EEEEEEEvEENS11_INSA_13SM90_TMA_LOADES1D_vEEEENS_8epilogue10collective18CollectiveEpilogueINS1I_23Sm100TmaWarpSpecializedILi4ELi2ELi16ELb1ELb0EEEJSJ_NSB_IJNST_ISG_SD_EENST_INSC_ILi16EEESD_EEEEESK_NSB_IJNSB_IJlllEEESD_SU_EEESK_S1S_NS1I_6fusion15FusionCallbacksIS1M_NS1T_17LinearCombinationISK_fSK_fLNS_15FloatRoundStyleE2EEESJ_S1Q_JEEENSA_5SM1004TMEM4LOAD26SM100_TMEM_LOAD_32dp32b16xES12_NS13_INS14_ILi2ELi4ELi3EEES17_NST_INSB_IJS18_S1O_EEENSB_IJS1O_SD_EEEEEEENSA_39AutoVectorizingCopyWithAssumedAlignmentILi128EEENSA_21SM90_TMA_STORE_IM2COLES27_S29_S29_EEEvvEEEEvNT_6ParamsE)
        /*0038*/ 	.word	0x00000008


	//----- nvinfo : EIATTR_MIN_STACK_SIZE
	.align		4
.L_27:
        /*003c*/ 	.byte	0x04, 0x12
        /*003e*/ 	.short	(.L_29 - .L_28)
	.align		4
.L_28:
        /*0040*/ 	.word	index@(_ZN7cutlass13device_kernelINS_4conv6kernel13ConvUniversalINS1_16ConvProblemShapeILNS1_8OperatorE0ELi2EEENS1_10collective14CollectiveConvINS1_47MainloopSm100TmaUmmaWarpSpecializedImplicitGemmILS5_0ELi3ELi2ELi1ELi2EN4cute5tupleIJNSA_1CILi1EEESD_SD_EEEEENSB_IJNSC_ILi128EEESG_NSB_IJNSC_ILi64EEEEEEEEENS_10tfloat32_tESK_NSA_8TiledMMAINSA_8MMA_AtomIJNSA_17SM100_MMA_TF32_SSISK_SK_fLi128ELi128ELNSA_4UMMA5MajorE0ELSP_0ELNSO_7ScaleInE0ELSQ_0EEEEEENSA_6LayoutISE_NSB_IJNSC_ILi0EEESU_SU_EEEEENSB_IJNSA_10UnderscoreESX_SX_EEEEENS7_6detail27Sm100ImplicitGemmTileTraitsINSA_20SM90_TMA_LOAD_IM2COLENSA_14ComposedLayoutINSA_7SwizzleILi3ELi4ELi3EEENSA_18smem_ptr_flag_bitsILi32EEENST_INSB_IJNSC_ILi8EEENSC_ILi32EEEEEENSB_IJS19_SD_EEEEEEEvEENS11_INSA_13SM90_TMA_LOADES1D_vEEEENS_8epilogue10collective18CollectiveEpilogueINS1I_23Sm100TmaWarpSpecializedILi4ELi2ELi16ELb1ELb0EEEJSJ_NSB_IJNST_ISG_SD_EENST_INSC_ILi16EEESD_EEEEESK_NSB_IJNSB_IJlllEEESD_SU_EEESK_S1S_NS1I_6fusion15FusionCallbacksIS1M_NS1T_17LinearCombinationISK_fSK_fLNS_15FloatRoundStyleE2EEESJ_S1Q_JEEENSA_5SM1004TMEM4LOAD26SM100_TMEM_LOAD_32dp32b16xES12_NS13_INS14_ILi2ELi4ELi3EEES17_NST_INSB_IJS18_S1O_EEENSB_IJS1O_SD_EEEEEEENSA_39AutoVectorizingCopyWithAssumedAlignmentILi128EEENSA_21SM90_TMA_STORE_IM2COLES27_S29_S29_EEEvvEEEEvNT_6ParamsE)
        /*0044*/ 	.word	0x00000008
.L_29:


//--------------------- .nv.compat                --------------------------
	.section	.nv.compat,"",@"SHT_CUDA_COMPAT_INFO"
	.align	4
        /*0000*/ 	.byte	0x02, 0x09, 0x01, 0x00, 0x02, 0x02, 0x02, 0x00, 0x02, 0x05, 0x05, 0x00, 0x03, 0x07, 0x01, 0x01
        /*0010*/ 	.byte	0x02, 0x03, 0x01, 0x00, 0x02, 0x06, 0x01, 0x00, 0x04, 0x0b, 0x08, 0x00, 0x09, 0x00, 0x00, 0x00
        /*0020*/ 	.byte	0x00, 0x00, 0x00, 0x00


//--------------------- .nv.info._ZN7cutlass13device_kernelINS_4conv6kernel13ConvUniversalINS1_16ConvProblemShapeILNS1_8OperatorE0ELi2EEENS1_10collective14CollectiveConvINS1_47MainloopSm100TmaUmmaWarpSpecializedImplicitGemmILS5_0ELi3ELi2ELi1ELi2EN4cute5tupleIJNSA_1CILi1EEESD_SD_EEEEENSB_IJNSC_ILi128EEESG_NSB_IJNSC_ILi64EEEEEEEEENS_10tfloat32_tESK_NSA_8TiledMMAINSA_8MMA_AtomIJNSA_17SM100_MMA_TF32_SSISK_SK_fLi128ELi128ELNSA_4UMMA5MajorE0ELSP_0ELNSO_7ScaleInE0ELSQ_0EEEEEENSA_6LayoutISE_NSB_IJNSC_ILi0EEESU_SU_EEEEENSB_IJNSA_10UnderscoreESX_SX_EEEEENS7_6detail27Sm100ImplicitGemmTileTraitsINSA_20SM90_TMA_LOAD_IM2COLENSA_14ComposedLayoutINSA_7SwizzleILi3ELi4ELi3EEENSA_18smem_ptr_flag_bitsILi32EEENST_INSB_IJNSC_ILi8EEENSC_ILi32EEEEEENSB_IJS19_SD_EEEEEEEvEENS11_INSA_13SM90_TMA_LOADES1D_vEEEENS_8epilogue10collective18CollectiveEpilogueINS1I_23Sm100TmaWarpSpecializedILi4ELi2ELi16ELb1ELb0EEEJSJ_NSB_IJNST_ISG_SD_EENST_INSC_ILi16EEESD_EEEEESK_NSB_IJNSB_IJlllEEESD_SU_EEESK_S1S_NS1I_6fusion15FusionCallbacksIS1M_NS1T_17LinearCombinationISK_fSK_fLNS_15FloatRoundStyleE2EEESJ_S1Q_JEEENSA_5SM1004TMEM4LOAD26SM100_TMEM_LOAD_32dp32b16xES12_NS13_INS14_ILi2ELi4ELi3EEES17_NST_INSB_IJS18_S1O_EEENSB_IJS1O_SD_EEEEEEENSA_39AutoVectorizingCopyWithAssumedAlignmentILi128EEENSA_21SM90_TMA_STORE_IM2COLES27_S29_S29_EEEvvEEEEvNT_6ParamsE --------------------------
	.section	.nv.info._ZN7cutlass13device_kernelINS_4conv6kernel13ConvUniversalINS1_16ConvProblemShapeILNS1_8OperatorE0ELi2EEENS1_10collective14CollectiveConvINS1_47MainloopSm100TmaUmmaWarpSpecializedImplicitGemmILS5_0ELi3ELi2ELi1ELi2EN4cute5tupleIJNSA_1CILi1EEESD_SD_EEEEENSB_IJNSC_ILi128EEESG_NSB_IJNSC_ILi64EEEEEEEEENS_10tfloat32_tESK_NSA_8TiledMMAINSA_8MMA_AtomIJNSA_17SM100_MMA_TF32_SSISK_SK_fLi128ELi128ELNSA_4UMMA5MajorE0ELSP_0ELNSO_7ScaleInE0ELSQ_0EEEEEENSA_6LayoutISE_NSB_IJNSC_ILi0EEESU_SU_EEEEENSB_IJNSA_10UnderscoreESX_SX_EEEEENS7_6detail27Sm100ImplicitGemmTileTraitsINSA_20SM90_TMA_LOAD_IM2COLENSA_14ComposedLayoutINSA_7SwizzleILi3ELi4ELi3EEENSA_18smem_ptr_flag_bitsILi32EEENST_INSB_IJNSC_ILi8EEENSC_ILi32EEEEEENSB_IJS19_SD_EEEEEEEvEENS11_INSA_13SM90_TMA_LOADES1D_vEEEENS_8epilogue10collective18CollectiveEpilogueINS1I_23Sm100TmaWarpSpecializedILi4ELi2ELi16ELb1ELb0EEEJSJ_NSB_IJNST_ISG_SD_EENST_INSC_ILi16EEESD_EEEEESK_NSB_IJNSB_IJlllEEESD_SU_EEESK_S1S_NS1I_6fusion15FusionCallbacksIS1M_NS1T_17LinearCombinationISK_fSK_fLNS_15FloatRoundStyleE2EEESJ_S1Q_JEEENSA_5SM1004TMEM4LOAD26SM100_TMEM_LOAD_32dp32b16xES12_NS13_INS14_ILi2ELi4ELi3EEES17_NST_INSB_IJS18_S1O_EEENSB_IJS1O_SD_EEEEEEENSA_39AutoVectorizingCopyWithAssumedAlignmentILi128EEENSA_21SM90_TMA_STORE_IM2COLES27_S29_S29_EEEvvEEEEvNT_6ParamsE,"",@"SHT_CUDA_INFO"
	.sectionflags	@""
	.align	4


	//----- nvinfo : EIATTR_CUDA_API_VERSION
	.align		4
        /*0000*/ 	.byte	0x04, 0x37
        /*0002*/ 	.short	(.L_31 - .L_30)
.L_30:
        /*0004*/ 	.word	0x00000082


	//----- nvinfo : EIATTR_KPARAM_INFO
	.align		4
.L_31:
        /*0008*/ 	.byte	0x04, 0x17
        /*000a*/ 	.short	(.L_33 - .L_32)
.L_32:
        /*000c*/ 	.word	0x00000000
        /*0010*/ 	.short	0x0000
        /*0012*/ 	.short	0x0000
        /*0014*/ 	.byte	0x00, 0xf0, 0x01, 0x20


	//----- nvinfo : EIATTR_AT_ENTRY_FRAGMENTS
	.align		4
.L_33:
        /*0018*/ 	.byte	0x04, 0x4f
        /*001a*/ 	.short	(.L_35 - .L_34)


	//   ....[0]....
.L_34:
        /*001c*/ 	.word	0x00000006


	//----- nvinfo : EIATTR_RESERVED_SMEM_USED
	.align		4
.L_35:
        /*0020*/ 	.byte	0x01, 0x41
	.zero		2


	//----- nvinfo : EIATTR_SPARSE_MMA_MASK
	.align		4
        /*0024*/ 	.byte	0x03, 0x50
        /*0026*/ 	.short	0x0000


	//----- nvinfo : EIATTR_TCGEN05_1CTA_USED
	.align		4
        /*0028*/ 	.byte	0x01, 0x51
	.zero		2


	//----- nvinfo : EIATTR_MAXREG_COUNT
	.align		4
        /*002c*/ 	.byte	0x03, 0x1b
        /*002e*/ 	.short	0x00ff


	//----- nvinfo : EIATTR_NUM_BARRIERS
	.align		4
        /*0030*/ 	.byte	0x02, 0x4c
        /*0032*/ 	.byte	0x07
	.zero		1


	//----- nvinfo : EIATTR_EXTERNS
	.align		4
        /*0034*/ 	.byte	0x04, 0x0f
        /*0036*/ 	.short	(.L_37 - .L_36)


	//   ....[0]....
	.align		4
.L_36:
        /*0038*/ 	.word	index@(__assertfail)


	//----- nvinfo : EIATTR_MERCURY_ISA_VERSION
	.align		4
.L_37:
        /*003c*/ 	.byte	0x03, 0x5f
        /*003e*/ 	.short	0x0101


	//----- nvinfo : EIATTR_INT_WARP_WIDE_INSTR_OFFSETS
	.align		4
        /*0040*/ 	.byte	0x04, 0x31
        /*0042*/ 	.short	(.L_39 - .L_38)


	//   ....[0]....
.L_38:
        /*0044*/ 	.word	0x00009a00


	//   ....[1]....
        /*0048*/ 	.word	0x00009a20


	//   ....[2]....
        /*004c*/ 	.word	0x00009a50


	//   ....[3]....
        /*0050*/ 	.word	0x0000a510


	//   ....[4]....
        /*0054*/ 	.word	0x0000a530


	//   ....[5]....
        /*0058*/ 	.word	0x0000a650


	//   ....[6]....
        /*005c*/ 	.word	0x0000a670


	//   ....[7]....
        /*0060*/ 	.word	0x0000a7d0


	//   ....[8]....
        /*0064*/ 	.word	0x0000a7f0


	//   ....[9]....
        /*0068*/ 	.word	0x0000a950


	//   ....[10]....
        /*006c*/ 	.word	0x0000a970


	//   ....[11]....
        /*0070*/ 	.word	0x0000aae0


	//   ....[12]....
        /*0074*/ 	.word	0x0000ab00


	//   ....[13]....
        /*0078*/ 	.word	0x0000ac70


	//   ....[14]....
        /*007c*/ 	.word	0x0000ac90


	//   ....[15]....
        /*0080*/ 	.word	0x0000ae10


	//   ....[16]....
        /*0084*/ 	.word	0x0000ae30


	//   ....[17]....
        /*0088*/ 	.word	0x0000b080


	//   ....[18]....
        /*008c*/ 	.word	0x0000b090


	//----- nvinfo : EIATTR_COOP_GROUP_MASK_REGIDS
	.align		4
.L_39:
        /*0090*/ 	.byte	0x04, 0x29
        /*0092*/ 	.short	(.L_41 - .L_40)


	//   ....[0]....
.L_40:
        /*0094*/ 	.word	0xffffffff


	//   ....[1]....
        /*0098*/ 	.word	0xffffffff


	//   ....[2]....
        /*009c*/ 	.word	0xffffffff


	//   ....[3]....
        /*00a0*/ 	.word	0xffffffff


	//   ....[4]....
        /*00a4*/ 	.word	0xffffffff


	//   ....[5]....
        /*00a8*/ 	.word	0xffffffff


	//   ....[6]....
        /*00ac*/ 	.word	0xffffffff


	//   ....[7]....
        /*00b0*/ 	.word	0xffffffff


	//   ....[8]....
        /*00b4*/ 	.word	0xffffffff


	//   ....[9]....
        /*00b8*/ 	.word	0xffffffff


	//   ....[10]....
        /*00bc*/ 	.word	0xffffffff


	//   ....[11]....
        /*00c0*/ 	.word	0xffffffff


	//----- nvinfo : EIATTR_COOP_GROUP_INSTR_OFFSETS
	.align		4
.L_41:
        /*00c4*/ 	.byte	0x04, 0x28
        /*00c6*/ 	.short	(.L_43 - .L_42)


	//   ....[0]....
.L_42:
        /*00c8*/ 	.word	0x000000a0


	//   ....[1]....
        /*00cc*/ 	.word	0x000004e0


	//   ....[2]....
        /*00d0*/ 	.word	0x00000630


	//   ....[3]....
        /*00d4*/ 	.word	0x000007d0


	//   ....[4]....
        /*00d8*/ 	.word	0x000008d0


	//   ....[5]....
        /*00dc*/ 	.word	0x00000a20


	//   ....[6]....
        /*00e0*/ 	.word	0x00008130


	//   ....[7]....
        /*00e4*/ 	.word	0x00008b80


	//   ....[8]....
        /*00e8*/ 	.word	0x00008d90


	//   ....[9]....
        /*00ec*/ 	.word	0x00008dc0


	//   ....[10]....
        /*00f0*/ 	.word	0x000098e0


	//   ....[11]....
        /*00f4*/ 	.word	0x00009b20


	//----- nvinfo : EIATTR_VRC_CTA_INIT_COUNT
	.align		4
.L_43:
        /*00f8*/ 	.byte	0x02, 0x4a
        /*00fa*/ 	.byte	0x80
	.zero		1


	//----- nvinfo : EIATTR_SYSCALL_OFFSETS
	.align		4
        /*00fc*/ 	.byte	0x04, 0x46
        /*00fe*/ 	.short	(.L_45 - .L_44)


	//   ....[0]....
.L_44:
        /*0100*/ 	.word	0x0000bc30


	//   ....[1]....
        /*0104*/ 	.word	0x0000bd20


	//   ....[2]....
        /*0108*/ 	.word	0x0000c550


	//   ....[3]....
        /*010c*/ 	.word	0x0000cef0


	//   ....[4]....
        /*0110*/ 	.word	0x0000d850


	//   ....[5]....
        /*0114*/ 	.word	0x0000e1f0


	//   ....[6]....
        /*0118*/ 	.word	0x0000eb90


	//   ....[7]....
        /*011c*/ 	.word	0x0000f560


	//   ....[8]....
        /*0120*/ 	.word	0x0000ff00


	//   ....[9]....
        /*0124*/ 	.word	0x00010850


	//----- nvinfo : EIATTR_MBARRIER_INSTR_OFFSETS
	.align		4
.L_45:
        /*0128*/ 	.byte	0x04, 0x39
        /*012a*/ 	.short	(.L_47 - .L_46)


	//   ....[0]....
.L_46:
        /*012c*/ 	.word	0x000005c0
        /*0130*/ 	.word	0x000000ff
        /*0134*/ 	.word	0x00000000
        /*0138*/ 	.short	0x0100
        /*013a*/ 	.byte	0x05
	.zero		1


	//   ....[1]....
        /*013c*/ 	.word	0x000005d0
        /*0140*/ 	.word	0x000000ff
        /*0144*/ 	.word	0x00000018
        /*0148*/ 	.short	0x0100
        /*014a*/ 	.byte	0x05
	.zero		1


	//   ....[2]....
        /*014c*/ 	.word	0x000005e0
        /*0150*/ 	.word	0x000000ff
        /*0154*/ 	.word	0x00000008
        /*0158*/ 	.short	0x0100
        /*015a*/ 	.byte	0x05
	.zero		1


	//   ....[3]....
        /*015c*/ 	.word	0x000005f0
        /*0160*/ 	.word	0x000000ff
        /*0164*/ 	.word	0x00000020
        /*0168*/ 	.short	0x0100
        /*016a*/ 	.byte	0x05
	.zero		1


	//   ....[4]....
        /*016c*/ 	.word	0x00000600
        /*0170*/ 	.word	0x000000ff
        /*0174*/ 	.word	0x00000010
        /*0178*/ 	.short	0x0100
        /*017a*/ 	.byte	0x05
	.zero		1


	//   ....[5]....
        /*017c*/ 	.word	0x00000610
        /*0180*/ 	.word	0x000000ff
        /*0184*/ 	.word	0x00000028
        /*0188*/ 	.short	0x0100
        /*018a*/ 	.byte	0x05
	.zero		1


	//   ....[6]....
        /*018c*/ 	.word	0x00000740
        /*0190*/ 	.word	0x000000ff
        /*0194*/ 	.word	0x00000030
        /*0198*/ 	.short	0x0100
        /*019a*/ 	.byte	0x07
	.zero		1


	//   ....[7]....
        /*019c*/ 	.word	0x00000750
        /*01a0*/ 	.word	0x000000ff
        /*01a4*/ 	.word	0x00000050
        /*01a8*/ 	.short	0x0100
        /*01aa*/ 	.byte	0x07
	.zero		1


	//   ....[8]....
        /*01ac*/ 	.word	0x00000760
        /*01b0*/ 	.word	0x000000ff
        /*01b4*/ 	.word	0x00000038
        /*01b8*/ 	.short	0x0100
        /*01ba*/ 	.byte	0x07
	.zero		1


	//   ....[9]....
        /*01bc*/ 	.word	0x00000770
        /*01c0*/ 	.word	0x000000ff
        /*01c4*/ 	.word	0x00000058
        /*01c8*/ 	.short	0x0100
        /*01ca*/ 	.byte	0x07
	.zero		1


	//   ....[10]....
        /*01cc*/ 	.word	0x00000780
        /*01d0*/ 	.word	0x000000ff
        /*01d4*/ 	.word	0x00000040
        /*01d8*/ 	.short	0x0100
        /*01da*/ 	.byte	0x07
	.zero		1


	//   ....[11]....
        /*01dc*/ 	.word	0x00000790
        /*01e0*/ 	.word	0x000000ff
        /*01e4*/ 	.word	0x00000060
        /*01e8*/ 	.short	0x0100
        /*01ea*/ 	.byte	0x07
	.zero		1


	//   ....[12]....
        /*01ec*/ 	.word	0x000007a0
        /*01f0*/ 	.word	0x000000ff
        /*01f4*/ 	.word	0x00000048
        /*01f8*/ 	.short	0x0100
        /*01fa*/ 	.byte	0x07
	.zero		1


	//   ....[13]....
        /*01fc*/ 	.word	0x000007b0
        /*0200*/ 	.word	0x000000ff
        /*0204*/ 	.word	0x00000068
        /*0208*/ 	.short	0x0100
        /*020a*/ 	.byte	0x07
	.zero		1


	//   ....[14]....
        /*020c*/ 	.word	0x000008a0
        /*0210*/ 	.word	0x000000ff
        /*0214*/ 	.word	0x00000070
        /*0218*/ 	.short	0x0100
        /*021a*/ 	.byte	0x05
	.zero		1


	//   ....[15]....
        /*021c*/ 	.word	0x000008b0
        /*0220*/ 	.word	0x000000ff
        /*0224*/ 	.word	0x00000078
        /*0228*/ 	.short	0x0100
        /*022a*/ 	.byte	0x05
	.zero		1


	//   ....[16]....
        /*022c*/ 	.word	0x000009f0
        /*0230*/ 	.word	0x000000ff
        /*0234*/ 	.word	0x00000080
        /*0238*/ 	.short	0x0100
        /*023a*/ 	.byte	0x05
	.zero		1


	//   ....[17]....
        /*023c*/ 	.word	0x00000a00
        /*0240*/ 	.word	0x000000ff
        /*0244*/ 	.word	0x00000088
        /*0248*/ 	.short	0x0100
        /*024a*/ 	.byte	0x05
	.zero		1


	//   ....[18]....
        /*024c*/ 	.word	0x00000b30
        /*0250*/ 	.word	0x000000ff
        /*0254*/ 	.word	0x00000090
        /*0258*/ 	.short	0x0100
        /*025a*/ 	.byte	0x07
	.zero		1


	//   ....[19]....
        /*025c*/ 	.word	0x00000b40
        /*0260*/ 	.word	0x000000ff
        /*0264*/ 	.word	0x000000a0
        /*0268*/ 	.short	0x0100
        /*026a*/ 	.byte	0x07
	.zero		1


	//   ....[20]....
        /*026c*/ 	.word	0x00000b50
        /*0270*/ 	.word	0x000000ff
        /*0274*/ 	.word	0x00000098
        /*0278*/ 	.short	0x0100
        /*027a*/ 	.byte	0x07
	.zero		1


	//   ....[21]....
        /*027c*/ 	.word	0x00000b60
        /*0280*/ 	.word	0x000000ff
        /*0284*/ 	.word	0x000000a8
        /*0288*/ 	.short	0x0100
        /*028a*/ 	.byte	0x07
	.zero		1


	//   ....[22]....
        /*028c*/ 	.word	0x000014a0
        /*0290*/ 	.word	0x0000000e
        /*0294*/ 	.word	0x00000018
        /*0298*/ 	.short	0x010a
        /*029a*/ 	.byte	0xff
	.zero		1


	//   ....[23]....
        /*029c*/ 	.word	0x00002c20
        /*02a0*/ 	.word	0x000000ff
        /*02a4*/ 	.word	0x00000018
        /*02a8*/ 	.short	0x010a
        /*02aa*/ 	.byte	0x04
	.zero		1


	//   ....[24]....
        /*02ac*/ 	.word	0x00002f80
        /*02b0*/ 	.word	0x00000059
        /*02b4*/ 	.word	0x00000018
        /*02b8*/ 	.short	0x010a
        /*02ba*/ 	.byte	0xff
	.zero		1


	//   ....[25]....
        /*02bc*/ 	.word	0x00004b30
        /*02c0*/ 	.word	0x00000000
        /*02c4*/ 	.word	0x00000078
        /*02c8*/ 	.short	0x0101
        /*02ca*/ 	.byte	0xff
	.zero		1


	//   ....[26]....
        /*02cc*/ 	.word	0x00004b60
        /*02d0*/ 	.word	0x0000000f
        /*02d4*/ 	.word	0x00000018
        /*02d8*/ 	.short	0x010a
        /*02da*/ 	.byte	0xff
	.zero		1


	//   ....[27]....
        /*02dc*/ 	.word	0x00006280
        /*02e0*/ 	.word	0x000000ff
        /*02e4*/ 	.word	0x00000018
        /*02e8*/ 	.short	0x010a
        /*02ea*/ 	.byte	0x04
	.zero		1


	//   ....[28]....
        /*02ec*/ 	.word	0x00006640
        /*02f0*/ 	.word	0x00000056
        /*02f4*/ 	.word	0x00000018
        /*02f8*/ 	.short	0x010a
        /*02fa*/ 	.byte	0xff
	.zero		1


	//   ....[29]....
        /*02fc*/ 	.word	0x00008140
        /*0300*/ 	.word	0x00000000
        /*0304*/ 	.word	0x00000080
        /*0308*/ 	.short	0x010a
        /*030a*/ 	.byte	0xff
	.zero		1


	//   ....[30]....
        /*030c*/ 	.word	0x00008200
        /*0310*/ 	.word	0x00000008
        /*0314*/ 	.word	0x00000000
        /*0318*/ 	.short	0x0101
        /*031a*/ 	.byte	0xff
	.zero		1


	//   ....[31]....
        /*031c*/ 	.word	0x00008710
        /*0320*/ 	.word	0x00000003
        /*0324*/ 	.word	0x00000000
        /*0328*/ 	.short	0x010a
        /*032a*/ 	.byte	0xff
	.zero		1


	//   ....[32]....
        /*032c*/ 	.word	0x00008780
        /*0330*/ 	.word	0x00000004
        /*0334*/ 	.word	0x00000000
        /*0338*/ 	.short	0x010a
        /*033a*/ 	.byte	0xff
	.zero		1


	//   ....[33]....
        /*033c*/ 	.word	0x00008810
        /*0340*/ 	.word	0x00000005
        /*0344*/ 	.word	0x00000000
        /*0348*/ 	.short	0x010a
        /*034a*/ 	.byte	0xff
	.zero		1


	//   ....[34]....
        /*034c*/ 	.word	0x00008940
        /*0350*/ 	.word	0x000000ff
        /*0354*/ 	.word	0x00000088
        /*0358*/ 	.short	0x010a
        /*035a*/ 	.byte	0x2d
	.zero		1


	//   ....[35]....
        /*035c*/ 	.word	0x000089e0
        /*0360*/ 	.word	0x000000ff
        /*0364*/ 	.word	0x00000080
        /*0368*/ 	.short	0x010a
        /*036a*/ 	.byte	0x2d
	.zero		1


	//   ....[36]....
        /*036c*/ 	.word	0x00008a80
        /*0370*/ 	.word	0x000000ff
        /*0374*/ 	.word	0x00000000
        /*0378*/ 	.short	0x0101
        /*037a*/ 	.byte	0x06
	.zero		1


	//   ....[37]....
        /*037c*/ 	.word	0x00008ac0
        /*0380*/ 	.word	0x000000ff
        /*0384*/ 	.word	0x00000088
        /*0388*/ 	.short	0x0106
        /*038a*/ 	.byte	0x2d
	.zero		1


	//   ....[38]....
        /*038c*/ 	.word	0x00008b00
        /*0390*/ 	.word	0x00000000
        /*0394*/ 	.word	0x00000088
        /*0398*/ 	.short	0x010a
        /*039a*/ 	.byte	0xff
	.zero		1


	//   ....[39]....
        /*039c*/ 	.word	0x000090d0
        /*03a0*/ 	.word	0x000000ff
        /*03a4*/ 	.word	0x00000080
        /*03a8*/ 	.short	0x010a
        /*03aa*/ 	.byte	0x06
	.zero		1


	//   ....[40]....
        /*03ac*/ 	.word	0x00009180
        /*03b0*/ 	.word	0x000000ff
        /*03b4*/ 	.word	0x00000000
        /*03b8*/ 	.short	0x0101
        /*03ba*/ 	.byte	0x05
	.zero		1


	//   ....[41]....
        /*03bc*/ 	.word	0x00009190
        /*03c0*/ 	.word	0x000000ff
        /*03c4*/ 	.word	0x000000a0
        /*03c8*/ 	.short	0x010a
        /*03ca*/ 	.byte	0x08
	.zero		1


	//   ....[42]....
        /*03cc*/ 	.word	0x00009220
        /*03d0*/ 	.word	0x000000ff
        /*03d4*/ 	.word	0x00000000
        /*03d8*/ 	.short	0x010a
        /*03da*/ 	.byte	0x04
	.zero		1


	//   ....[43]....
        /*03dc*/ 	.word	0x00009290
        /*03e0*/ 	.word	0x000000ff
        /*03e4*/ 	.word	0x00000000
        /*03e8*/ 	.short	0x010a
        /*03ea*/ 	.byte	0x07
	.zero		1


	//   ....[44]....
        /*03ec*/ 	.word	0x000093c0
        /*03f0*/ 	.word	0x000000ff
        /*03f4*/ 	.word	0x00000000
        /*03f8*/ 	.short	0x010a
        /*03fa*/ 	.byte	0x04
	.zero		1


	//   ....[45]....
        /*03fc*/ 	.word	0x00009830
        /*0400*/ 	.word	0x000000ff
        /*0404*/ 	.word	0x00000000
        /*0408*/ 	.short	0x010a
        /*040a*/ 	.byte	0x05
	.zero		1


	//   ....[46]....
        /*040c*/ 	.word	0x000098c0
        /*0410*/ 	.word	0x000000ff
        /*0414*/ 	.word	0x00000000
        /*0418*/ 	.short	0x010a
        /*041a*/ 	.byte	0x07
	.zero		1


	//   ....[47]....
        /*041c*/ 	.word	0x00009dd0
        /*0420*/ 	.word	0x000000ff
        /*0424*/ 	.word	0x00000080
        /*0428*/ 	.short	0x010a
        /*042a*/ 	.byte	0x16
	.zero		1


	//   ....[48]....
        /*042c*/ 	.word	0x00009e70
        /*0430*/ 	.word	0x000000ff
        /*0434*/ 	.word	0x00000000
        /*0438*/ 	.short	0x0101
        /*043a*/ 	.byte	0x0f
	.zero		1


	//   ....[49]....
        /*043c*/ 	.word	0x0000a190
        /*0440*/ 	.word	0x000000ff
        /*0444*/ 	.word	0x00000078
        /*0448*/ 	.short	0x010a
        /*044a*/ 	.byte	0x16
	.zero		1


	//   ....[50]....
        /*044c*/ 	.word	0x0000a380
        /*0450*/ 	.word	0x000000ff
        /*0454*/ 	.word	0x00000050
        /*0458*/ 	.short	0x010a
        /*045a*/ 	.byte	0x16
	.zero		1


	//   ....[51]....
        /*045c*/ 	.word	0x0000a5f0
        /*0460*/ 	.word	0x000000ff
        /*0464*/ 	.word	0x00000030
        /*0468*/ 	.short	0x010b
        /*046a*/ 	.byte	0x16
	.zero		1


	//   ....[52]....
        /*046c*/ 	.word	0x0000a600
        /*0470*/ 	.word	0x000000ff
        /*0474*/ 	.word	0x00000000
        /*0478*/ 	.short	0x0101
        /*047a*/ 	.byte	0x1f
	.zero		1


	//   ....[53]....
        /*047c*/ 	.word	0x0000a620
        /*0480*/ 	.word	0x000000ff
        /*0484*/ 	.word	0x00000058
        /*0488*/ 	.short	0x010a
        /*048a*/ 	.byte	0x16
	.zero		1


	//   ....[54]....
        /*048c*/ 	.word	0x0000a770
        /*0490*/ 	.word	0x000000ff
        /*0494*/ 	.word	0x00000038
        /*0498*/ 	.short	0x010b
        /*049a*/ 	.byte	0x16
	.zero		1


	//   ....[55]....
        /*049c*/ 	.word	0x0000a780
        /*04a0*/ 	.word	0x000000ff
        /*04a4*/ 	.word	0x00000000
        /*04a8*/ 	.short	0x0101
        /*04aa*/ 	.byte	0x1e
	.zero		1


	//   ....[56]....
        /*04ac*/ 	.word	0x0000a7a0
        /*04b0*/ 	.word	0x000000ff
        /*04b4*/ 	.word	0x00000060
        /*04b8*/ 	.short	0x010a
        /*04ba*/ 	.byte	0x16
	.zero		1


	//   ....[57]....
        /*04bc*/ 	.word	0x0000a8f0
        /*04c0*/ 	.word	0x000000ff
        /*04c4*/ 	.word	0x00000040
        /*04c8*/ 	.short	0x010b
        /*04ca*/ 	.byte	0x16
	.zero		1


	//   ....[58]....
        /*04cc*/ 	.word	0x0000a900
        /*04d0*/ 	.word	0x000000ff
        /*04d4*/ 	.word	0x00000000
        /*04d8*/ 	.short	0x0101
        /*04da*/ 	.byte	0x17
	.zero		1


	//   ....[59]....
        /*04dc*/ 	.word	0x0000a920
        /*04e0*/ 	.word	0x000000ff
        /*04e4*/ 	.word	0x00000068
        /*04e8*/ 	.short	0x010a
        /*04ea*/ 	.byte	0x16
	.zero		1


	//   ....[60]....
        /*04ec*/ 	.word	0x0000aa80
        /*04f0*/ 	.word	0x000000ff
        /*04f4*/ 	.word	0x00000048
        /*04f8*/ 	.short	0x010b
        /*04fa*/ 	.byte	0x16
	.zero		1


	//   ....[61]....
        /*04fc*/ 	.word	0x0000aa90
        /*0500*/ 	.word	0x000000ff
        /*0504*/ 	.word	0x00000000
        /*0508*/ 	.short	0x0101
        /*050a*/ 	.byte	0x26
	.zero		1


	//   ....[62]....
        /*050c*/ 	.word	0x0000aab0
        /*0510*/ 	.word	0x000000ff
        /*0514*/ 	.word	0x00000050
        /*0518*/ 	.short	0x010a
        /*051a*/ 	.byte	0x16
	.zero		1


	//   ....[63]....
        /*051c*/ 	.word	0x0000ac10
        /*0520*/ 	.word	0x000000ff
        /*0524*/ 	.word	0x00000030
        /*0528*/ 	.short	0x010b
        /*052a*/ 	.byte	0x16
	.zero		1


	//   ....[64]....
        /*052c*/ 	.word	0x0000ac20
        /*0530*/ 	.word	0x000000ff
        /*0534*/ 	.word	0x00000000
        /*0538*/ 	.short	0x0101
        /*053a*/ 	.byte	0x1f
	.zero		1


	//   ....[65]....
        /*053c*/ 	.word	0x0000ac40
        /*0540*/ 	.word	0x000000ff
        /*0544*/ 	.word	0x00000058
        /*0548*/ 	.short	0x010a
        /*054a*/ 	.byte	0x16
	.zero		1


	//   ....[66]....
        /*054c*/ 	.word	0x0000adb0
        /*0550*/ 	.word	0x000000ff
        /*0554*/ 	.word	0x00000038
        /*0558*/ 	.short	0x010b
        /*055a*/ 	.byte	0x16
	.zero		1


	//   ....[67]....
        /*055c*/ 	.word	0x0000adc0
        /*0560*/ 	.word	0x000000ff
        /*0564*/ 	.word	0x00000000
        /*0568*/ 	.short	0x0101
        /*056a*/ 	.byte	0x1e
	.zero		1


	//   ....[68]....
        /*056c*/ 	.word	0x0000add0
        /*0570*/ 	.word	0x000000ff
        /*0574*/ 	.word	0x00000060
        /*0578*/ 	.short	0x010a
        /*057a*/ 	.byte	0x16
	.zero		1


	//   ....[69]....
        /*057c*/ 	.word	0x0000af70
        /*0580*/ 	.word	0x000000ff
        /*0584*/ 	.word	0x00000040
        /*0588*/ 	.short	0x010b
        /*058a*/ 	.byte	0x16
	.zero		1


	//   ....[70]....
        /*058c*/ 	.word	0x0000afe0
        /*0590*/ 	.word	0x000000ff
        /*0594*/ 	.word	0x00000000
        /*0598*/ 	.short	0x0101
        /*059a*/ 	.byte	0x17
	.zero		1


	//   ....[71]....
        /*059c*/ 	.word	0x0000b010
        /*05a0*/ 	.word	0x000000ff
        /*05a4*/ 	.word	0x00000068
        /*05a8*/ 	.short	0x010a
        /*05aa*/ 	.byte	0x16
	.zero		1


	//   ....[72]....
        /*05ac*/ 	.word	0x0000b1e0
        /*05b0*/ 	.word	0x000000ff
        /*05b4*/ 	.word	0x00000048
        /*05b8*/ 	.short	0x010b
        /*05ba*/ 	.byte	0x16
	.zero		1


	//   ....[73]....
        /*05bc*/ 	.word	0x0000b200
        /*05c0*/ 	.word	0x000000ff
        /*05c4*/ 	.word	0x00000000
        /*05c8*/ 	.short	0x0101
        /*05ca*/ 	.byte	0x26
	.zero		1


	//   ....[74]....
        /*05cc*/ 	.word	0x0000b220
        /*05d0*/ 	.word	0x000000ff
        /*05d4*/ 	.word	0x00000050
        /*05d8*/ 	.short	0x010a
        /*05da*/ 	.byte	0x16
	.zero		1


	//   ....[75]....
        /*05dc*/ 	.word	0x0000b240
        /*05e0*/ 	.word	0x000000ff
        /*05e4*/ 	.word	0x00000058
        /*05e8*/ 	.short	0x010a
        /*05ea*/ 	.byte	0x16
	.zero		1


	//   ....[76]....
        /*05ec*/ 	.word	0x0000b260
        /*05f0*/ 	.word	0x000000ff
        /*05f4*/ 	.word	0x00000060
        /*05f8*/ 	.short	0x010a
        /*05fa*/ 	.byte	0x16
	.zero		1


	//   ....[77]....
        /*05fc*/ 	.word	0x0000b2b0
        /*0600*/ 	.word	0x00000002
        /*0604*/ 	.word	0x00000068
        /*0608*/ 	.short	0x010a
        /*060a*/ 	.byte	0xff
	.zero		1


	//   ....[78]....
        /*060c*/ 	.word	0x0000b5f0
        /*0610*/ 	.word	0x000000ff
        /*0614*/ 	.word	0x00000080
        /*0618*/ 	.short	0x010a
        /*061a*/ 	.byte	0x32
	.zero		1


	//   ....[79]....
        /*061c*/ 	.word	0x0000b710
        /*0620*/ 	.word	0x000000ff
        /*0624*/ 	.word	0x00000000
        /*0628*/ 	.short	0x0101
        /*062a*/ 	.byte	0x04
	.zero		1


	//   ....[80]....
        /*062c*/ 	.word	0x0000c1a0
        /*0630*/ 	.word	0x000000ff
        /*0634*/ 	.word	0x00000030
        /*0638*/ 	.short	0x010a
        /*063a*/ 	.byte	0x32
	.zero		1


	//   ....[81]....
        /*063c*/ 	.word	0x0000c250
        /*0640*/ 	.word	0x00000063
        /*0644*/ 	.word	0x00000090
        /*0648*/ 	.short	0x010a
        /*064a*/ 	.byte	0xff
	.zero		1


	//   ....[82]....
        /*064c*/ 	.word	0x0000c340
        /*0650*/ 	.word	0x000000ff
        /*0654*/ 	.word	0x00000030
        /*0658*/ 	.short	0x010a
        /*065a*/ 	.byte	0x32
	.zero		1


	//   ....[83]....
        /*065c*/ 	.word	0x0000c430
        /*0660*/ 	.word	0x00000063
        /*0664*/ 	.word	0x00000090
        /*0668*/ 	.short	0x010a
        /*066a*/ 	.byte	0xff
	.zero		1


	//   ....[84]....
        /*066c*/ 	.word	0x0000cc20
        /*0670*/ 	.word	0x00000000
        /*0674*/ 	.word	0x00000000
        /*0678*/ 	.short	0x0101
        /*067a*/ 	.byte	0xff
	.zero		1


	//   ....[85]....
        /*067c*/ 	.word	0x0000cc30
        /*0680*/ 	.word	0x00000003
        /*0684*/ 	.word	0x00000030
        /*0688*/ 	.short	0x010a
        /*068a*/ 	.byte	0xff
	.zero		1


	//   ....[86]....
        /*068c*/ 	.word	0x0000cd10
        /*0690*/ 	.word	0x00000003
        /*0694*/ 	.word	0x00000030
        /*0698*/ 	.short	0x010a
        /*069a*/ 	.byte	0xff
	.zero		1


	//   ....[87]....
        /*069c*/ 	.word	0x0000d580
        /*06a0*/ 	.word	0x00000068
        /*06a4*/ 	.word	0x00000000
        /*06a8*/ 	.short	0x0101
        /*06aa*/ 	.byte	0xff
	.zero		1


	//   ....[88]....
        /*06ac*/ 	.word	0x0000d5a0
        /*06b0*/ 	.word	0x00000032
        /*06b4*/ 	.word	0x00000030
        /*06b8*/ 	.short	0x010a
        /*06ba*/ 	.byte	0xff
	.zero		1


	//   ....[89]....
        /*06bc*/ 	.word	0x0000d670
        /*06c0*/ 	.word	0x00000032
        /*06c4*/ 	.word	0x00000030
        /*06c8*/ 	.short	0x010a
        /*06ca*/ 	.byte	0xff
	.zero		1


	//   ....[90]....
        /*06cc*/ 	.word	0x0000ded0
        /*06d0*/ 	.word	0x00000068
        /*06d4*/ 	.word	0x00000000
        /*06d8*/ 	.short	0x0101
        /*06da*/ 	.byte	0xff
	.zero		1


	//   ....[91]....
        /*06dc*/ 	.word	0x0000def0
        /*06e0*/ 	.word	0x00000069
        /*06e4*/ 	.word	0x00000030
        /*06e8*/ 	.short	0x010a
        /*06ea*/ 	.byte	0xff
	.zero		1


	//   ....[92]....
        /*06ec*/ 	.word	0x0000dfd0
        /*06f0*/ 	.word	0x00000069
        /*06f4*/ 	.word	0x00000030
        /*06f8*/ 	.short	0x010a
        /*06fa*/ 	.byte	0xff
	.zero		1


	//   ....[93]....
        /*06fc*/ 	.word	0x0000e870
        /*0700*/ 	.word	0x0000006c
        /*0704*/ 	.word	0x00000000
        /*0708*/ 	.short	0x0101
        /*070a*/ 	.byte	0xff
	.zero		1


	//   ....[94]....
        /*070c*/ 	.word	0x0000e890
        /*0710*/ 	.word	0x0000006a
        /*0714*/ 	.word	0x00000030
        /*0718*/ 	.short	0x010a
        /*071a*/ 	.byte	0xff
	.zero		1


	//   ....[95]....
        /*071c*/ 	.word	0x0000e960
        /*0720*/ 	.word	0x0000006a
        /*0724*/ 	.word	0x00000030
        /*0728*/ 	.short	0x010a
        /*072a*/ 	.byte	0xff
	.zero		1


	//   ....[96]....
        /*072c*/ 	.word	0x0000f240
        /*0730*/ 	.word	0x0000006c
        /*0734*/ 	.word	0x00000000
        /*0738*/ 	.short	0x0101
        /*073a*/ 	.byte	0xff
	.zero		1


	//   ....[97]....
        /*073c*/ 	.word	0x0000f260
        /*0740*/ 	.word	0x0000006a
        /*0744*/ 	.word	0x00000030
        /*0748*/ 	.short	0x010a
        /*074a*/ 	.byte	0xff
	.zero		1


	//   ....[98]....
        /*074c*/ 	.word	0x0000f330
        /*0750*/ 	.word	0x0000006a
        /*0754*/ 	.word	0x00000030
        /*0758*/ 	.short	0x010a
        /*075a*/ 	.byte	0xff
	.zero		1


	//   ....[99]....
        /*075c*/ 	.word	0x0000fbe0
        /*0760*/ 	.word	0x0000006c
        /*0764*/ 	.word	0x00000000
        /*0768*/ 	.short	0x0101
        /*076a*/ 	.byte	0xff
	.zero		1


	//   ....[100]....
        /*076c*/ 	.word	0x0000fc00
        /*0770*/ 	.word	0x0000006a
        /*0774*/ 	.word	0x00000030
        /*0778*/ 	.short	0x010a
        /*077a*/ 	.byte	0xff
	.zero		1


	//   ....[101]....
        /*077c*/ 	.word	0x0000fcd0
        /*0780*/ 	.word	0x0000006a
        /*0784*/ 	.word	0x00000030
        /*0788*/ 	.short	0x010a
        /*078a*/ 	.byte	0xff
	.zero		1


	//   ....[102]....
        /*078c*/ 	.word	0x00010580
        /*0790*/ 	.word	0x0000006a
        /*0794*/ 	.word	0x00000000
        /*0798*/ 	.short	0x0101
        /*079a*/ 	.byte	0xff
	.zero		1


	//   ....[103]....
        /*079c*/ 	.word	0x000105a0
        /*07a0*/ 	.word	0x00000069
        /*07a4*/ 	.word	0x00000030
        /*07a8*/ 	.short	0x010a
        /*07aa*/ 	.byte	0xff
	.zero		1


	//   ....[104]....
        /*07ac*/ 	.word	0x00010670
        /*07b0*/ 	.word	0x00000069
        /*07b4*/ 	.word	0x00000030
        /*07b8*/ 	.short	0x010a
        /*07ba*/ 	.byte	0xff
	.zero		1


	//   ....[105]....
        /*07bc*/ 	.word	0x000109b0
        /*07c0*/ 	.word	0x000000ff
        /*07c4*/ 	.word	0x00000000
        /*07c8*/ 	.short	0x0101
        /*07ca*/ 	.byte	0x05
	.zero		1


	//   ....[106]....
        /*07cc*/ 	.word	0x00010f30
        /*07d0*/ 	.word	0x00000002
        /*07d4*/ 	.word	0x00000000
        /*07d8*/ 	.short	0x0101
        /*07da*/ 	.byte	0xff
	.zero		1


	//   ....[107]....
        /*07dc*/ 	.word	0x00011170
        /*07e0*/ 	.word	0x000000ff
        /*07e4*/ 	.word	0x00000000
        /*07e8*/ 	.short	0x0101
        /*07ea*/ 	.byte	0x04
	.zero		1


	//   ....[108]....
        /*07ec*/ 	.word	0x000111c0
        /*07f0*/ 	.word	0x00000011
        /*07f4*/ 	.word	0x00000018
        /*07f8*/ 	.short	0x010a
        /*07fa*/ 	.byte	0xff
	.zero		1


	//   ....[109]....
        /*07fc*/ 	.word	0x00011240
        /*0800*/ 	.word	0x0000004c
        /*0804*/ 	.word	0x00000018
        /*0808*/ 	.short	0x010a
        /*080a*/ 	.byte	0xff
	.zero		1


	//   ....[110]....
        /*080c*/ 	.word	0x00011290
        /*0810*/ 	.word	0x00000000
        /*0814*/ 	.word	0x00000080
        /*0818*/ 	.short	0x010a
        /*081a*/ 	.byte	0xff
	.zero		1


	//   ....[111]....
        /*081c*/ 	.word	0x000112e0
        /*0820*/ 	.word	0x00000003
        /*0824*/ 	.word	0x00000000
        /*0828*/ 	.short	0x010a
        /*082a*/ 	.byte	0xff
	.zero		1


	//   ....[112]....
        /*082c*/ 	.word	0x00011330
        /*0830*/ 	.word	0x00000004
        /*0834*/ 	.word	0x00000000
        /*0838*/ 	.short	0x010a
        /*083a*/ 	.byte	0xff
	.zero		1


	//   ....[113]....
        /*083c*/ 	.word	0x00011390
        /*0840*/ 	.word	0x00000004
        /*0844*/ 	.word	0x00000088
        /*0848*/ 	.short	0x010a
        /*084a*/ 	.byte	0xff
	.zero		1


	//   ....[114]....
        /*084c*/ 	.word	0x000113f0
        /*0850*/ 	.word	0x00000004
        /*0854*/ 	.word	0x00000080
        /*0858*/ 	.short	0x010a
        /*085a*/ 	.byte	0xff
	.zero		1


	//   ....[115]....
        /*085c*/ 	.word	0x00011450
        /*0860*/ 	.word	0x00000000
        /*0864*/ 	.word	0x00000080
        /*0868*/ 	.short	0x010a
        /*086a*/ 	.byte	0xff
	.zero		1


	//   ....[116]....
        /*086c*/ 	.word	0x000114b0
        /*0870*/ 	.word	0x00000005
        /*0874*/ 	.word	0x000000a0
        /*0878*/ 	.short	0x010a
        /*087a*/ 	.byte	0xff
	.zero		1


	//   ....[117]....
        /*087c*/ 	.word	0x00011510
        /*0880*/ 	.word	0x00000000
        /*0884*/ 	.word	0x00000000
        /*0888*/ 	.short	0x010a
        /*088a*/ 	.byte	0xff
	.zero		1


	//   ....[118]....
        /*088c*/ 	.word	0x00011570
        /*0890*/ 	.word	0x00000000
        /*0894*/ 	.word	0x00000000
        /*0898*/ 	.short	0x010a
        /*089a*/ 	.byte	0xff
	.zero		1


	//   ....[119]....
        /*089c*/ 	.word	0x000115d0
        /*08a0*/ 	.word	0x00000000
        /*08a4*/ 	.word	0x00000000
        /*08a8*/ 	.short	0x010a
        /*08aa*/ 	.byte	0xff
	.zero		1


	//   ....[120]....
        /*08ac*/ 	.word	0x00011630
        /*08b0*/ 	.word	0x00000000
        /*08b4*/ 	.word	0x00000080
        /*08b8*/ 	.short	0x010a
        /*08ba*/ 	.byte	0xff
	.zero		1


	//   ....[121]....
        /*08bc*/ 	.word	0x00011690
        /*08c0*/ 	.word	0x00000000
        /*08c4*/ 	.word	0x00000078
        /*08c8*/ 	.short	0x010a
        /*08ca*/ 	.byte	0xff
	.zero		1


	//   ....[122]....
        /*08cc*/ 	.word	0x000116f0
        /*08d0*/ 	.word	0x00000003
        /*08d4*/ 	.word	0x00000050
        /*08d8*/ 	.short	0x010a
        /*08da*/ 	.byte	0xff
	.zero		1


	//   ....[123]....
        /*08dc*/ 	.word	0x00011750
        /*08e0*/ 	.word	0x00000003
        /*08e4*/ 	.word	0x00000058
        /*08e8*/ 	.short	0x010a
        /*08ea*/ 	.byte	0xff
	.zero		1


	//   ....[124]....
        /*08ec*/ 	.word	0x000117b0
        /*08f0*/ 	.word	0x00000003
        /*08f4*/ 	.word	0x00000060
        /*08f8*/ 	.short	0x010a
        /*08fa*/ 	.byte	0xff
	.zero		1


	//   ....[125]....
        /*08fc*/ 	.word	0x00011810
        /*0900*/ 	.word	0x00000003
        /*0904*/ 	.word	0x00000068
        /*0908*/ 	.short	0x010a
        /*090a*/ 	.byte	0xff
	.zero		1


	//   ....[126]....
        /*090c*/ 	.word	0x00011870
        /*0910*/ 	.word	0x00000003
        /*0914*/ 	.word	0x00000050
        /*0918*/ 	.short	0x010a
        /*091a*/ 	.byte	0xff
	.zero		1


	//   ....[127]....
        /*091c*/ 	.word	0x000118d0
        /*0920*/ 	.word	0x00000003
        /*0924*/ 	.word	0x00000058
        /*0928*/ 	.short	0x010a
        /*092a*/ 	.byte	0xff
	.zero		1


	//   ....[128]....
        /*092c*/ 	.word	0x00011930
        /*0930*/ 	.word	0x00000003
        /*0934*/ 	.word	0x00000060
        /*0938*/ 	.short	0x010a
        /*093a*/ 	.byte	0xff
	.zero		1


	//   ....[129]....
        /*093c*/ 	.word	0x00011990
        /*0940*/ 	.word	0x00000003
        /*0944*/ 	.word	0x00000068
        /*0948*/ 	.short	0x010a
        /*094a*/ 	.byte	0xff
	.zero		1


	//   ....[130]....
        /*094c*/ 	.word	0x000119f0
        /*0950*/ 	.word	0x00000003
        /*0954*/ 	.word	0x00000050
        /*0958*/ 	.short	0x010a
        /*095a*/ 	.byte	0xff
	.zero		1


	//   ....[131]....
        /*095c*/ 	.word	0x00011a50
        /*0960*/ 	.word	0x00000003
        /*0964*/ 	.word	0x00000058
        /*0968*/ 	.short	0x010a
        /*096a*/ 	.byte	0xff
	.zero		1


	//   ....[132]....
        /*096c*/ 	.word	0x00011ab0
        /*0970*/ 	.word	0x00000003
        /*0974*/ 	.word	0x00000060
        /*0978*/ 	.short	0x010a
        /*097a*/ 	.byte	0xff
	.zero		1


	//   ....[133]....
        /*097c*/ 	.word	0x00011b10
        /*0980*/ 	.word	0x00000000
        /*0984*/ 	.word	0x00000080
        /*0988*/ 	.short	0x010a
        /*098a*/ 	.byte	0xff
	.zero		1


	//   ....[134]....
        /*098c*/ 	.word	0x00011b70
        /*0990*/ 	.word	0x00000002
        /*0994*/ 	.word	0x00000030
        /*0998*/ 	.short	0x010a
        /*099a*/ 	.byte	0xff
	.zero		1


	//   ....[135]....
        /*099c*/ 	.word	0x00011bc0
        /*09a0*/ 	.word	0x00000063
        /*09a4*/ 	.word	0x00000090
        /*09a8*/ 	.short	0x010a
        /*09aa*/ 	.byte	0xff
	.zero		1


	//   ....[136]....
        /*09ac*/ 	.word	0x00011c10
        /*09b0*/ 	.word	0x00000003
        /*09b4*/ 	.word	0x00000030
        /*09b8*/ 	.short	0x010a
        /*09ba*/ 	.byte	0xff
	.zero		1


	//   ....[137]....
        /*09bc*/ 	.word	0x00011c60
        /*09c0*/ 	.word	0x00000032
        /*09c4*/ 	.word	0x00000030
        /*09c8*/ 	.short	0x010a
        /*09ca*/ 	.byte	0xff
	.zero		1


	//   ....[138]....
        /*09cc*/ 	.word	0x00011cb0
        /*09d0*/ 	.word	0x00000069
        /*09d4*/ 	.word	0x00000030
        /*09d8*/ 	.short	0x010a
        /*09da*/ 	.byte	0xff
	.zero		1


	//   ....[139]....
        /*09dc*/ 	.word	0x00011d00
        /*09e0*/ 	.word	0x0000006a
        /*09e4*/ 	.word	0x00000030
        /*09e8*/ 	.short	0x010a
        /*09ea*/ 	.byte	0xff
	.zero		1


	//   ....[140]....
        /*09ec*/ 	.word	0x00011d50
        /*09f0*/ 	.word	0x0000006a
        /*09f4*/ 	.word	0x00000030
        /*09f8*/ 	.short	0x010a
        /*09fa*/ 	.byte	0xff
	.zero		1


	//   ....[141]....
        /*09fc*/ 	.word	0x00011da0
        /*0a00*/ 	.word	0x0000006a
        /*0a04*/ 	.word	0x00000030
        /*0a08*/ 	.short	0x010a
        /*0a0a*/ 	.byte	0xff
	.zero		1


	//   ....[142]....
        /*0a0c*/ 	.word	0x00011df0
        /*0a10*/ 	.word	0x00000069
        /*0a14*/ 	.word	0x00000030
        /*0a18*/ 	.short	0x010a
        /*0a1a*/ 	.byte	0xff
	.zero		1


	//----- nvinfo : EIATTR_NUM_MBARRIERS
	.align		4
.L_47:
        /*0a1c*/ 	.byte	0x03, 0x38
        /*0a1e*/ 	.short	0x0016


	//----- nvinfo : EIATTR_EXIT_INSTR_OFFSETS
	.align		4
        /*0a20*/ 	.byte	0x04, 0x1c
        /*0a22*/ 	.short	(.L_49 - .L_48)


	//   ....[0]....
.L_48:
        /*0a24*/ 	.word	0x00008840


	//   ....[1]....
        /*0a28*/ 	.word	0x00008ad0


	//   ....[2]....
        /*0a2c*/ 	.word	0x00008b30


	//   ....[3]....
        /*0a30*/ 	.word	0x00009b30


	//   ....[4]....
        /*0a34*/ 	.word	0x0000b2e0


	//   ....[5]....
        /*0a38*/ 	.word	0x0000b320


	//   ....[6]....
        /*0a3c*/ 	.word	0x00011060


	//   ....[7]....
        /*0a40*/ 	.word	0x000110e0


	//   ....[8]....
        /*0a44*/ 	.word	0x00011110


	//   ....[9]....
        /*0a48*/ 	.word	0x00011180


	//----- nvinfo : EIATTR_MAX_THREADS
	.align		4
.L_49:
        /*0a4c*/ 	.byte	0x04, 0x05
        /*0a4e*/ 	.short	(.L_51 - .L_50)
.L_50:
        /*0a50*/ 	.word	0x00000100
        /*0a54*/ 	.word	0x00000001
        /*0a58*/ 	.word	0x00000001


	//----- nvinfo : EIATTR_CRS_STACK_SIZE
	.align		4
.L_51:
        /*0a5c*/ 	.byte	0x04, 0x1e
        /*0a5e*/ 	.short	(.L_53 - .L_52)
.L_52:
        /*0a60*/ 	.word	0x00000000


	//----- nvinfo : EIATTR_CBANK_PARAM_SIZE
	.align		4
.L_53:
        /*0a64*/ 	.byte	0x03, 0x19
        /*0a66*/ 	.short	0x0800


	//----- nvinfo : EIATTR_PARAM_CBANK
	.align		4
        /*0a68*/ 	.byte	0x04, 0x0a
        /*0a6a*/ 	.short	(.L_55 - .L_54)
	.align		4
.L_54:
        /*0a6c*/ 	.word	index@(.nv.constant0._ZN7cutlass13device_kernelINS_4conv6kernel13ConvUniversalINS1_16ConvProblemShapeILNS1_8OperatorE0ELi2EEENS1_10collective14CollectiveConvINS1_47MainloopSm100TmaUmmaWarpSpecializedImplicitGemmILS5_0ELi3ELi2ELi1ELi2EN4cute5tupleIJNSA_1CILi1EEESD_SD_EEEEENSB_IJNSC_ILi128EEESG_NSB_IJNSC_ILi64EEEEEEEEENS_10tfloat32_tESK_NSA_8TiledMMAINSA_8MMA_AtomIJNSA_17SM100_MMA_TF32_SSISK_SK_fLi128ELi128ELNSA_4UMMA5MajorE0ELSP_0ELNSO_7ScaleInE0ELSQ_0EEEEEENSA_6LayoutISE_NSB_IJNSC_ILi0EEESU_SU_EEEEENSB_IJNSA_10UnderscoreESX_SX_EEEEENS7_6detail27Sm100ImplicitGemmTileTraitsINSA_20SM90_TMA_LOAD_IM2COLENSA_14ComposedLayoutINSA_7SwizzleILi3ELi4ELi3EEENSA_18smem_ptr_flag_bitsILi32EEENST_INSB_IJNSC_ILi8EEENSC_ILi32EEEEEENSB_IJS19_SD_EEEEEEEvEENS11_INSA_13SM90_TMA_LOADES1D_vEEEENS_8epilogue10collective18CollectiveEpilogueINS1I_23Sm100TmaWarpSpecializedILi4ELi2ELi16ELb1ELb0EEEJSJ_NSB_IJNST_ISG_SD_EENST_INSC_ILi16EEESD_EEEEESK_NSB_IJNSB_IJlllEEESD_SU_EEESK_S1S_NS1I_6fusion15FusionCallbacksIS1M_NS1T_17LinearCombinationISK_fSK_fLNS_15FloatRoundStyleE2EEESJ_S1Q_JEEENSA_5SM1004TMEM4LOAD26SM100_TMEM_LOAD_32dp32b16xES12_NS13_INS14_ILi2ELi4ELi3EEES17_NST_INSB_IJS18_S1O_EEENSB_IJS1O_SD_EEEEEEENSA_39AutoVectorizingCopyWithAssumedAlignmentILi128EEENSA_21SM90_TMA_STORE_IM2COLES27_S29_S29_EEEvvEEEEvNT_6ParamsE)
        /*0a70*/ 	.short	0x0380
        /*0a72*/ 	.short	0x0800


	//----- nvinfo : EIATTR_SW_WAR
	.align		4
.L_55:
        /*0a74*/ 	.byte	0x04, 0x36
        /*0a76*/ 	.short	(.L_57 - .L_56)
.L_56:
        /*0a78*/ 	.word	0x00000008
.L_57:


//--------------------- .nv.callgraph             --------------------------
	.section	.nv.callgraph,"",@"SHT_CUDA_CALLGRAPH"
	.align	4
	.sectionentsize	8
	.align		4
        /*0000*/ 	.word	0x00000000
	.align		4
        /*0004*/ 	.word	0xffffffff
	.align		4
        /*0008*/ 	.word	index@(_ZN7cutlass13device_kernelINS_4conv6kernel13ConvUniversalINS1_16ConvProblemShapeILNS1_8OperatorE0ELi2EEENS1_10collective14CollectiveConvINS1_47MainloopSm100TmaUmmaWarpSpecializedImplicitGemmILS5_0ELi3ELi2ELi1ELi2EN4cute5tupleIJNSA_1CILi1EEESD_SD_EEEEENSB_IJNSC_ILi128EEESG_NSB_IJNSC_ILi64EEEEEEEEENS_10tfloat32_tESK_NSA_8TiledMMAINSA_8MMA_AtomIJNSA_17SM100_MMA_TF32_SSISK_SK_fLi128ELi128ELNSA_4UMMA5MajorE0ELSP_0ELNSO_7ScaleInE0ELSQ_0EEEEEENSA_6LayoutISE_NSB_IJNSC_ILi0EEESU_SU_EEEEENSB_IJNSA_10UnderscoreESX_SX_EEEEENS7_6detail27Sm100ImplicitGemmTileTraitsINSA_20SM90_TMA_LOAD_IM2COLENSA_14ComposedLayoutINSA_7SwizzleILi3ELi4ELi3EEENSA_18smem_ptr_flag_bitsILi32EEENST_INSB_IJNSC_ILi8EEENSC_ILi32EEEEEENSB_IJS19_SD_EEEEEEEvEENS11_INSA_13SM90_TMA_LOADES1D_vEEEENS_8epilogue10collective18CollectiveEpilogueINS1I_23Sm100TmaWarpSpecializedILi4ELi2ELi16ELb1ELb0EEEJSJ_NSB_IJNST_ISG_SD_EENST_INSC_ILi16EEESD_EEEEESK_NSB_IJNSB_IJlllEEESD_SU_EEESK_S1S_NS1I_6fusion15FusionCallbacksIS1M_NS1T_17LinearCombinationISK_fSK_fLNS_15FloatRoundStyleE2EEESJ_S1Q_JEEENSA_5SM1004TMEM4LOAD26SM100_TMEM_LOAD_32dp32b16xES12_NS13_INS14_ILi2ELi4ELi3EEES17_NST_INSB_IJS18_S1O_EEENSB_IJS1O_SD_EEEEEEENSA_39AutoVectorizingCopyWithAssumedAlignmentILi128EEENSA_21SM90_TMA_STORE_IM2COLES27_S29_S29_EEEvvEEEEvNT_6ParamsE)
	.align		4
        /*000c*/ 	.word	index@(__assertfail)
	.align		4
        /*0010*/ 	.word	0x00000000
	.align		4
        /*0014*/ 	.word	0xfffffffe
	.align		4
        /*0018*/ 	.word	0x00000000
	.align		4
        /*001c*/ 	.word	0xfffffffd
	.align		4
        /*0020*/ 	.word	0x00000000
	.align		4
        /*0024*/ 	.word	0xfffffffc


//--------------------- .nv.constant4             --------------------------
	.section	.nv.constant4,"a",@progbits
	.align	8
	.align		8
.nv.constant4:
        /*0000*/ 	.dword	__assertfail
	.align		8
        /*0008*/ 	.dword	__unnamed_1
	.align		8
        /*0010*/ 	.dword	__unnamed_2
	.align		8
        /*0018*/ 	.dword	_ZN39_INTERNAL_1fd7a904_4_k_cu_59676a8a_32134cuda3std3__45__cpo5beginE
	.align		8
        /*0020*/ 	.dword	_ZN39_INTERNAL_1fd7a904_4_k_cu_59676a8a_32134cuda3std3__45__cpo3endE
	.align		8
        /*0028*/ 	.dword	_ZN39_INTERNAL_1fd7a904_4_k_cu_59676a8a_32134cuda3std3__45__cpo6cbeginE
	.align		8
        /*0030*/ 	.dword	_ZN39_INTERNAL_1fd7a904_4_k_cu_59676a8a_32134cuda3std3__45__cpo4cendE
	.align		8
        /*0038*/ 	.dword	_ZN39_INTERNAL_1fd7a904_4_k_cu_59676a8a_32134cuda3std3__441_GLOBAL__N__1fd7a904_4_k_cu_59676a8a_32136ignoreE
	.align		8
        /*0040*/ 	.dword	_ZN39_INTERNAL_1fd7a904_4_k_cu_59676a8a_32134cuda3std3__419piecewise_constructE
	.align		8
        /*0048*/ 	.dword	_ZN39_INTERNAL_1fd7a904_4_k_cu_59676a8a_32134cuda3std3__48in_placeE
	.align		8
        /*0050*/ 	.dword	_ZN39_INTERNAL_1fd7a904_4_k_cu_59676a8a_32134cuda3std6ranges3__45__cpo4swapE
	.align		8
        /*0058*/ 	.dword	_ZN39_INTERNAL_1fd7a904_4_k_cu_59676a8a_32134cuda3std6ranges3__45__cpo9iter_moveE
	.align		8
        /*0060*/ 	.dword	_ZN39_INTERNAL_1fd7a904_4_k_cu_59676a8a_32134cute7productE
	.align		8
        /*0068*/ 	.dword	_ZN39_INTERNAL_1fd7a904_4_k_cu_59676a8a_32134cute1_E
	.align		8
        /*0070*/ 	.dword	$str$27
	.align		8
        /*0078*/ 	.dword	$str$28
	.align		8
        /*0080*/ 	.dword	$str$29
	.align		8
        /*0088*/ 	.dword	$str$30


//--------------------- .text._ZN7cutlass13device_kernelINS_4conv6kernel13ConvUniversalINS1_16ConvProblemShapeILNS1_8OperatorE0ELi2EEENS1_10collective14CollectiveConvINS1_47MainloopSm100TmaUmmaWarpSpecializedImplicitGemmILS5_0ELi3ELi2ELi1ELi2EN4cute5tupleIJNSA_1CILi1EEESD_SD_EEEEENSB_IJNSC_ILi128EEESG_NSB_IJNSC_ILi64EEEEEEEEENS_10tfloat32_tESK_NSA_8TiledMMAINSA_8MMA_AtomIJNSA_17SM100_MMA_TF32_SSISK_SK_fLi128ELi128ELNSA_4UMMA5MajorE0ELSP_0ELNSO_7ScaleInE0ELSQ_0EEEEEENSA_6LayoutISE_NSB_IJNSC_ILi0EEESU_SU_EEEEENSB_IJNSA_10UnderscoreESX_SX_EEEEENS7_6detail27Sm100ImplicitGemmTileTraitsINSA_20SM90_TMA_LOAD_IM2COLENSA_14ComposedLayoutINSA_7SwizzleILi3ELi4ELi3EEENSA_18smem_ptr_flag_bitsILi32EEENST_INSB_IJNSC_ILi8EEENSC_ILi32EEEEEENSB_IJS19_SD_EEEEEEEvEENS11_INSA_13SM90_TMA_LOADES1D_vEEEENS_8epilogue10collective18CollectiveEpilogueINS1I_23Sm100TmaWarpSpecializedILi4ELi2ELi16ELb1ELb0EEEJSJ_NSB_IJNST_ISG_SD_EENST_INSC_ILi16EEESD_EEEEESK_NSB_IJNSB_IJlllEEESD_SU_EEESK_S1S_NS1I_6fusion15FusionCallbacksIS1M_NS1T_17LinearCombinationISK_fSK_fLNS_15FloatRoundStyleE2EEESJ_S1Q_JEEENSA_5SM1004TMEM4LOAD26SM100_TMEM_LOAD_32dp32b16xES12_NS13_INS14_ILi2ELi4ELi3EEES17_NST_INSB_IJS18_S1O_EEENSB_IJS1O_SD_EEEEEEENSA_39AutoVectorizingCopyWithAssumedAlignmentILi128EEENSA_21SM90_TMA_STORE_IM2COLES27_S29_S29_EEEvvEEEEvNT_6ParamsE --------------------------
	.section	.text._ZN7cutlass13device_kernelINS_4conv6kernel13ConvUniversalINS1_16ConvProblemShapeILNS1_8OperatorE0ELi2EEENS1_10collective14CollectiveConvINS1_47MainloopSm100TmaUmmaWarpSpecializedImplicitGemmILS5_0ELi3ELi2ELi1ELi2EN4cute5tupleIJNSA_1CILi1EEESD_SD_EEEEENSB_IJNSC_ILi128EEESG_NSB_IJNSC_ILi64EEEEEEEEENS_10tfloat32_tESK_NSA_8TiledMMAINSA_8MMA_AtomIJNSA_17SM100_MMA_TF32_SSISK_SK_fLi128ELi128ELNSA_4UMMA5MajorE0ELSP_0ELNSO_7ScaleInE0ELSQ_0EEEEEENSA_6LayoutISE_NSB_IJNSC_ILi0EEESU_SU_EEEEENSB_IJNSA_10UnderscoreESX_SX_EEEEENS7_6detail27Sm100ImplicitGemmTileTraitsINSA_20SM90_TMA_LOAD_IM2COLENSA_14ComposedLayoutINSA_7SwizzleILi3ELi4ELi3EEENSA_18smem_ptr_flag_bitsILi32EEENST_INSB_IJNSC_ILi8EEENSC_ILi32EEEEEENSB_IJS19_SD_EEEEEEEvEENS11_INSA_13SM90_TMA_LOADES1D_vEEEENS_8epilogue10collective18CollectiveEpilogueINS1I_23Sm100TmaWarpSpecializedILi4ELi2ELi16ELb1ELb0EEEJSJ_NSB_IJNST_ISG_SD_EENST_INSC_ILi16EEESD_EEEEESK_NSB_IJNSB_IJlllEEESD_SU_EEESK_S1S_NS1I_6fusion15FusionCallbacksIS1M_NS1T_17LinearCombinationISK_fSK_fLNS_15FloatRoundStyleE2EEESJ_S1Q_JEEENSA_5SM1004TMEM4LOAD26SM100_TMEM_LOAD_32dp32b16xES12_NS13_INS14_ILi2ELi4ELi3EEES17_NST_INSB_IJS18_S1O_EEENSB_IJS1O_SD_EEEEEEENSA_39AutoVectorizingCopyWithAssumedAlignmentILi128EEENSA_21SM90_TMA_STORE_IM2COLES27_S29_S29_EEEvvEEEEvNT_6ParamsE,"ax",@progbits
	.align	128
.text._ZN7cutlass13device_kernelINS_4conv6kernel13ConvUniversalINS1_16ConvProblemShapeILNS1_8OperatorE0ELi2EEENS1_10collective14CollectiveConvINS1_47MainloopSm100TmaUmmaWarpSpecializedImplicitGemmILS5_0ELi3ELi2ELi1ELi2EN4cute5tupleIJNSA_1CILi1EEESD_SD_EEEEENSB_IJNSC_ILi128EEESG_NSB_IJNSC_ILi64EEEEEEEEENS_10tfloat32_tESK_NSA_8TiledMMAINSA_8MMA_AtomIJNSA_17SM100_MMA_TF32_SSISK_SK_fLi128ELi128ELNSA_4UMMA5MajorE0ELSP_0ELNSO_7ScaleInE0ELSQ_0EEEEEENSA_6LayoutISE_NSB_IJNSC_ILi0EEESU_SU_EEEEENSB_IJNSA_10UnderscoreESX_SX_EEEEENS7_6detail27Sm100ImplicitGemmTileTraitsINSA_20SM90_TMA_LOAD_IM2COLENSA_14ComposedLayoutINSA_7SwizzleILi3ELi4ELi3EEENSA_18smem_ptr_flag_bitsILi32EEENST_INSB_IJNSC_ILi8EEENSC_ILi32EEEEEENSB_IJS19_SD_EEEEEEEvEENS11_INSA_13SM90_TMA_LOADES1D_vEEEENS_8epilogue10collective18CollectiveEpilogueINS1I_23Sm100TmaWarpSpecializedILi4ELi2ELi16ELb1ELb0EEEJSJ_NSB_IJNST_ISG_SD_EENST_INSC_ILi16EEESD_EEEEESK_NSB_IJNSB_IJlllEEESD_SU_EEESK_S1S_NS1I_6fusion15FusionCallbacksIS1M_NS1T_17LinearCombinationISK_fSK_fLNS_15FloatRoundStyleE2EEESJ_S1Q_JEEENSA_5SM1004TMEM4LOAD26SM100_TMEM_LOAD_32dp32b16xES12_NS13_INS14_ILi2ELi4ELi3EEES17_NST_INSB_IJS18_S1O_EEENSB_IJS1O_SD_EEEEEEENSA_39AutoVectorizingCopyWithAssumedAlignmentILi128EEENSA_21SM90_TMA_STORE_IM2COLES27_S29_S29_EEEvvEEEEvNT_6ParamsE:
        .type           _ZN7cutlass13device_kernelINS_4conv6kernel13ConvUniversalINS1_16ConvProblemShapeILNS1_8OperatorE0ELi2EEENS1_10collective14CollectiveConvINS1_47MainloopSm100TmaUmmaWarpSpecializedImplicitGemmILS5_0ELi3ELi2ELi1ELi2EN4cute5tupleIJNSA_1CILi1EEESD_SD_EEEEENSB_IJNSC_ILi128EEESG_NSB_IJNSC_ILi64EEEEEEEEENS_10tfloat32_tESK_NSA_8TiledMMAINSA_8MMA_AtomIJNSA_17SM100_MMA_TF32_SSISK_SK_fLi128ELi128ELNSA_4UMMA5MajorE0ELSP_0ELNSO_7ScaleInE0ELSQ_0EEEEEENSA_6LayoutISE_NSB_IJNSC_ILi0EEESU_SU_EEEEENSB_IJNSA_10UnderscoreESX_SX_EEEEENS7_6detail27Sm100ImplicitGemmTileTraitsINSA_20SM90_TMA_LOAD_IM2COLENSA_14ComposedLayoutINSA_7SwizzleILi3ELi4ELi3EEENSA_18smem_ptr_flag_bitsILi32EEENST_INSB_IJNSC_ILi8EEENSC_ILi32EEEEEENSB_IJS19_SD_EEEEEEEvEENS11_INSA_13SM90_TMA_LOADES1D_vEEEENS_8epilogue10collective18CollectiveEpilogueINS1I_23Sm100TmaWarpSpecializedILi4ELi2ELi16ELb1ELb0EEEJSJ_NSB_IJNST_ISG_SD_EENST_INSC_ILi16EEESD_EEEEESK_NSB_IJNSB_IJlllEEESD_SU_EEESK_S1S_NS1I_6fusion15FusionCallbacksIS1M_NS1T_17LinearCombinationISK_fSK_fLNS_15FloatRoundStyleE2EEESJ_S1Q_JEEENSA_5SM1004TMEM4LOAD26SM100_TMEM_LOAD_32dp32b16xES12_NS13_INS14_ILi2ELi4ELi3EEES17_NST_INSB_IJS18_S1O_EEENSB_IJS1O_SD_EEEEEEENSA_39AutoVectorizingCopyWithAssumedAlignmentILi128EEENSA_21SM90_TMA_STORE_IM2COLES27_S29_S29_EEEvvEEEEvNT_6ParamsE,@function
        .size           _ZN7cutlass13device_kernelINS_4conv6kernel13ConvUniversalINS1_16ConvProblemShapeILNS1_8OperatorE0ELi2EEENS1_10collective14CollectiveConvINS1_47MainloopSm100TmaUmmaWarpSpecializedImplicitGemmILS5_0ELi3ELi2ELi1ELi2EN4cute5tupleIJNSA_1CILi1EEESD_SD_EEEEENSB_IJNSC_ILi128EEESG_NSB_IJNSC_ILi64EEEEEEEEENS_10tfloat32_tESK_NSA_8TiledMMAINSA_8MMA_AtomIJNSA_17SM100_MMA_TF32_SSISK_SK_fLi128ELi128ELNSA_4UMMA5MajorE0ELSP_0ELNSO_7ScaleInE0ELSQ_0EEEEEENSA_6LayoutISE_NSB_IJNSC_ILi0EEESU_SU_EEEEENSB_IJNSA_10UnderscoreESX_SX_EEEEENS7_6detail27Sm100ImplicitGemmTileTraitsINSA_20SM90_TMA_LOAD_IM2COLENSA_14ComposedLayoutINSA_7SwizzleILi3ELi4ELi3EEENSA_18smem_ptr_flag_bitsILi32EEENST_INSB_IJNSC_ILi8EEENSC_ILi32EEEEEENSB_IJS19_SD_EEEEEEEvEENS11_INSA_13SM90_TMA_LOADES1D_vEEEENS_8epilogue10collective18CollectiveEpilogueINS1I_23Sm100TmaWarpSpecializedILi4ELi2ELi16ELb1ELb0EEEJSJ_NSB_IJNST_ISG_SD_EENST_INSC_ILi16EEESD_EEEEESK_NSB_IJNSB_IJlllEEESD_SU_EEESK_S1S_NS1I_6fusion15FusionCallbacksIS1M_NS1T_17LinearCombinationISK_fSK_fLNS_15FloatRoundStyleE2EEESJ_S1Q_JEEENSA_5SM1004TMEM4LOAD26SM100_TMEM_LOAD_32dp32b16xES12_NS13_INS14_ILi2ELi4ELi3EEES17_NST_INSB_IJS18_S1O_EEENSB_IJS1O_SD_EEEEEEENSA_39AutoVectorizingCopyWithAssumedAlignmentILi128EEENSA_21SM90_TMA_STORE_IM2COLES27_S29_S29_EEEvvEEEEvNT_6ParamsE,(.L_x_204 - _ZN7cutlass13device_kernelINS_4conv6kernel13ConvUniversalINS1_16ConvProblemShapeILNS1_8OperatorE0ELi2EEENS1_10collective14CollectiveConvINS1_47MainloopSm100TmaUmmaWarpSpecializedImplicitGemmILS5_0ELi3ELi2ELi1ELi2EN4cute5tupleIJNSA_1CILi1EEESD_SD_EEEEENSB_IJNSC_ILi128EEESG_NSB_IJNSC_ILi64EEEEEEEEENS_10tfloat32_tESK_NSA_8TiledMMAINSA_8MMA_AtomIJNSA_17SM100_MMA_TF32_SSISK_SK_fLi128ELi128ELNSA_4UMMA5MajorE0ELSP_0ELNSO_7ScaleInE0ELSQ_0EEEEEENSA_6LayoutISE_NSB_IJNSC_ILi0EEESU_SU_EEEEENSB_IJNSA_10UnderscoreESX_SX_EEEEENS7_6detail27Sm100ImplicitGemmTileTraitsINSA_20SM90_TMA_LOAD_IM2COLENSA_14ComposedLayoutINSA_7SwizzleILi3ELi4ELi3EEENSA_18smem_ptr_flag_bitsILi32EEENST_INSB_IJNSC_ILi8EEENSC_ILi32EEEEEENSB_IJS19_SD_EEEEEEEvEENS11_INSA_13SM90_TMA_LOADES1D_vEEEENS_8epilogue10collective18CollectiveEpilogueINS1I_23Sm100TmaWarpSpecializedILi4ELi2ELi16ELb1ELb0EEEJSJ_NSB_IJNST_ISG_SD_EENST_INSC_ILi16EEESD_EEEEESK_NSB_IJNSB_IJlllEEESD_SU_EEESK_S1S_NS1I_6fusion15FusionCallbacksIS1M_NS1T_17LinearCombinationISK_fSK_fLNS_15FloatRoundStyleE2EEESJ_S1Q_JEEENSA_5SM1004TMEM4LOAD26SM100_TMEM_LOAD_32dp32b16xES12_NS13_INS14_ILi2ELi4ELi3EEES17_NST_INSB_IJS18_S1O_EEENSB_IJS1O_SD_EEEEEEENSA_39AutoVectorizingCopyWithAssumedAlignmentILi128EEENSA_21SM90_TMA_STORE_IM2COLES27_S29_S29_EEEvvEEEEvNT_6ParamsE)
        .other          _ZN7cutlass13device_kernelINS_4conv6kernel13ConvUniversalINS1_16ConvProblemShapeILNS1_8OperatorE0ELi2EEENS1_10collective14CollectiveConvINS1_47MainloopSm100TmaUmmaWarpSpecializedImplicitGemmILS5_0ELi3ELi2ELi1ELi2EN4cute5tupleIJNSA_1CILi1EEESD_SD_EEEEENSB_IJNSC_ILi128EEESG_NSB_IJNSC_ILi64EEEEEEEEENS_10tfloat32_tESK_NSA_8TiledMMAINSA_8MMA_AtomIJNSA_17SM100_MMA_TF32_SSISK_SK_fLi128ELi128ELNSA_4UMMA5MajorE0ELSP_0ELNSO_7ScaleInE0ELSQ_0EEEEEENSA_6LayoutISE_NSB_IJNSC_ILi0EEESU_SU_EEEEENSB_IJNSA_10UnderscoreESX_SX_EEEEENS7_6detail27Sm100ImplicitGemmTileTraitsINSA_20SM90_TMA_LOAD_IM2COLENSA_14ComposedLayoutINSA_7SwizzleILi3ELi4ELi3EEENSA_18smem_ptr_flag_bitsILi32EEENST_INSB_IJNSC_ILi8EEENSC_ILi32EEEEEENSB_IJS19_SD_EEEEEEEvEENS11_INSA_13SM90_TMA_LOADES1D_vEEEENS_8epilogue10collective18CollectiveEpilogueINS1I_23Sm100TmaWarpSpecializedILi4ELi2ELi16ELb1ELb0EEEJSJ_NSB_IJNST_ISG_SD_EENST_INSC_ILi16EEESD_EEEEESK_NSB_IJNSB_IJlllEEESD_SU_EEESK_S1S_NS1I_6fusion15FusionCallbacksIS1M_NS1T_17LinearCombinationISK_fSK_fLNS_15FloatRoundStyleE2EEESJ_S1Q_JEEENSA_5SM1004TMEM4LOAD26SM100_TMEM_LOAD_32dp32b16xES12_NS13_INS14_ILi2ELi4ELi3EEES17_NST_INSB_IJS18_S1O_EEENSB_IJS1O_SD_EEEEEEENSA_39AutoVectorizingCopyWithAssumedAlignmentILi128EEENSA_21SM90_TMA_STORE_IM2COLES27_S29_S29_EEEvvEEEEvNT_6ParamsE,@"STO_CUDA_ENTRY STV_DEFAULT"
_ZN7cutlass13device_kernelINS_4conv6kernel13ConvUniversalINS1_16ConvProblemShapeILNS1_8OperatorE0ELi2EEENS1_10collective14CollectiveConvINS1_47MainloopSm100TmaUmmaWarpSpecializedImplicitGemmILS5_0ELi3ELi2ELi1ELi2EN4cute5tupleIJNSA_1CILi1EEESD_SD_EEEEENSB_IJNSC_ILi128EEESG_NSB_IJNSC_ILi64EEEEEEEEENS_10tfloat32_tESK_NSA_8TiledMMAINSA_8MMA_AtomIJNSA_17SM100_MMA_TF32_SSISK_SK_fLi128ELi128ELNSA_4UMMA5MajorE0ELSP_0ELNSO_7ScaleInE0ELSQ_0EEEEEENSA_6LayoutISE_NSB_IJNSC_ILi0EEESU_SU_EEEEENSB_IJNSA_10UnderscoreESX_SX_EEEEENS7_6detail27Sm100ImplicitGemmTileTraitsINSA_20SM90_TMA_LOAD_IM2COLENSA_14ComposedLayoutINSA_7SwizzleILi3ELi4ELi3EEENSA_18smem_ptr_flag_bitsILi32EEENST_INSB_IJNSC_ILi8EEENSC_ILi32EEEEEENSB_IJS19_SD_EEEEEEEvEENS11_INSA_13SM90_TMA_LOADES1D_vEEEENS_8epilogue10collective18CollectiveEpilogueINS1I_23Sm100TmaWarpSpecializedILi4ELi2ELi16ELb1ELb0EEEJSJ_NSB_IJNST_ISG_SD_EENST_INSC_ILi16EEESD_EEEEESK_NSB_IJNSB_IJlllEEESD_SU_EEESK_S1S_NS1I_6fusion15FusionCallbacksIS1M_NS1T_17LinearCombinationISK_fSK_fLNS_15FloatRoundStyleE2EEESJ_S1Q_JEEENSA_5SM1004TMEM4LOAD26SM100_TMEM_LOAD_32dp32b16xES12_NS13_INS14_ILi2ELi4ELi3EEES17_NST_INSB_IJS18_S1O_EEENSB_IJS1O_SD_EEEEEEENSA_39AutoVectorizingCopyWithAssumedAlignmentILi128EEENSA_21SM90_TMA_STORE_IM2COLES27_S29_S29_EEEvvEEEEvNT_6ParamsE:
[----:B------:R-:W1:Y:S01]  /*0000*/  LDC R1, c[0x0][0x37c] ;  /* 0x0000df00ff017b82 */ /* 0x000e620000000800 */
[----:B------:R-:W2:Y:S01]  /*0010*/  S2R R87, SR_TID.X ;  /* 0x0000000000577919 */ /* 0x000ea20000002100 */
[----:B------:R-:W3:Y:S01]  /*0020*/  LDCU.64 UR4, c[0x0][0x890] ;  /* 0x00011200ff0477ac */ /* 0x000ee20008000a00 */
[----:B-1----:R-:W-:Y:S01]  /*0030*/  VIADD R1, R1, 0xfffffff8 ;  /* 0xfffffff801017836 */ /* 0x002fe20000000000 */
[----:B------:R-:W-:Y:S02]  /*0040*/  PRMT R79, RZ, 0x7610, R79 ;  /* 0x00007610ff4f7816 */ /* 0x000fe4000000004f */
[----:B------:R-:W-:Y:S01]  /*0050*/  ELECT P5, URZ, PT ;  /* 0x0000000000ff782f */ /* 0x000fe200038a0000 */
[----:B------:R-:W1:Y:S01]  /*0060*/  LDCU.64 UR48, c[0x0][0x358] ;  /* 0x00006b00ff3077ac */ /* 0x000e620008000a00 */
[----:B---3--:R-:W-:-:S04]  /*0070*/  UISETP.NE.U32.AND UP0, UPT, UR4, URZ, UPT ;  /* 0x000000ff0400728c */ /* 0x008fc8000bf05070 */
[----:B------:R-:W-:Y:S01]  /*0080*/  UISETP.NE.AND.EX UP0, UPT, UR5, URZ, UPT, UP0 ;  /* 0x000000ff0500728c */ /* 0x000fe2000bf05300 */
[----:B--2---:R-:W-:-:S05]  /*0090*/  SHF.R.U32.HI R89, RZ, 0x5, R87 ;  /* 0x00000005ff597819 */ /* 0x004fca0000011657 */
[----:B------:R-:W2:Y:S02]  /*00a0*/  SHFL.IDX PT, R0, R89, RZ, 0x1f ;  /* 0x00001fff59007589 */ /* 0x000ea400000e0000 */
[----:B--2---:R-:W-:Y:S01]  /*00b0*/  R2UR UR8, R0 ;  /* 0x00000000000872ca */ /* 0x004fe200000e0000 */
[----:B-1----:R-:W-:-:S14]  /*00c0*/  BRA.U UP0, `(.L_x_0) ;  /* 0x00000001002c7547 */ /* 0x002fdc000b800000 */
[----:B------:R-:W1:Y:S02]  /*00d0*/  LDCU.64 UR6, c[0x0][0x888] ;  /* 0x00011100ff0677ac */ /* 0x000e640008000a00 */
[----:B-1----:R-:W-:-:S04]  /*00e0*/  UISETP.NE.U32.AND UP0, UPT, UR6, URZ, UPT ;  /* 0x000000ff0600728c */ /* 0x002fc8000bf05070 */
[----:B------:R-:W-:-:S09]  /*00f0*/  UISETP.NE.AND.EX UP0, UPT, UR7, URZ, UPT, UP0 ;  /* 0x000000ff0700728c */ /* 0x000fd2000bf05300 */
[----:B------:R-:W-:Y:S05]  /*0100*/  BRA.U !UP0, `(.L_x_1) ;  /* 0x0000000108107547 */ /* 0x000fea000b800000 */
[----:B------:R-:W1:Y:S02]  /*0110*/  LDC.64 R2, c[0x0][0x888] ;  /* 0x00022200ff027b82 */ /* 0x000e640000000a00 */
[----:B-1----:R1:W5:Y:S01]  /*0120*/  LDG.E R35, desc[UR48][R2.64] ;  /* 0x0000003002237981 */ /* 0x002362000c1e1900 */
[----:B------:R-:W-:Y:S01]  /*0130*/  HFMA2 R79, -RZ, RZ, 0, 5.9604644775390625e-08 ;  /* 0x00000001ff4f7431 */ /* 0x000fe200000001ff */
[----:B------:R-:W-:Y:S05]  /*0140*/  BRA `(.L_x_0) ;  /* 0x00000000000c7947 */ /* 0x000fea0003800000 */
.L_x_1:
[----:B------:R-:W1:Y:S01]  /*0150*/  LDCU UR6, c[0x0][0x880] ;  /* 0x00011000ff0677ac */ /* 0x000e620008000800 */
[----:B------:R-:W-:Y:S01]  /*0160*/  HFMA2 R79, -RZ, RZ, 0, 5.9604644775390625e-08 ;  /* 0x00000001ff4f7431 */ /* 0x000fe200000001ff */
[----:B-1----:R-:W-:-:S07]  /*0170*/  MOV R35, UR6 ;  /* 0x0000000600237c02 */ /* 0x002fce0008000f00 */
.L_x_0:
[----:B------:R-:W2:Y:S02]  /*0180*/  LDCU.64 UR6, c[0x0][0x8b0] ;  /* 0x00011600ff0677ac */ /* 0x000ea40008000a00 */
[----:B--2---:R-:W-:-:S04]  /*0190*/  UISETP.NE.U32.AND UP0, UPT, UR6, URZ, UPT ;  /* 0x000000ff0600728c */ /* 0x004fc8000bf05070 */
[----:B------:R-:W-:-:S09]  /*01a0*/  UISETP.NE.AND.EX UP0, UPT, UR7, URZ, UPT, UP0 ;  /* 0x000000ff0700728c */ /* 0x000fd2000bf05300 */
[----:B------:R-:W-:Y:S05]  /*01b0*/  BRA.U UP0, `(.L_x_2) ;  /* 0x0000000100247547 */ /* 0x000fea000b800000 */
[----:B------:R-:W2:Y:S02]  /*01c0*/  LDCU.64 UR6, c[0x0][0x8a8] ;  /* 0x00011500ff0677ac */ /* 0x000ea40008000a00 */
[----:B--2---:R-:W-:-:S04]  /*01d0*/  UISETP.NE.U32.AND UP0, UPT, UR6, URZ, UPT ;  /* 0x000000ff0600728c */ /* 0x004fc8000bf05070 */
[----:B------:R-:W-:-:S09]  /*01e0*/  UISETP.NE.AND.EX UP0, UPT, UR7, URZ, UPT, UP0 ;  /* 0x000000ff0700728c */ /* 0x000fd2000bf05300 */
[----:B------:R-:W-:Y:S05]  /*01f0*/  BRA.U !UP0, `(.L_x_3) ;  /* 0x00000001080c7547 */ /* 0x000fea000b800000 */
[----:B-1----:R-:W1:Y:S02]  /*0200*/  LDC.64 R2, c[0x0][0x8a8] ;  /* 0x00022a00ff027b82 */ /* 0x002e640000000a00 */
[----:B-1----:R2:W5:Y:S01]  /*0210*/  LDG.E R33, desc[UR48][R2.64] ;  /* 0x0000003002217981 */ /* 0x002562000c1e1900 */
[----:B------:R-:W-:Y:S05]  /*0220*/  BRA `(.L_x_2) ;  /* 0x0000000000087947 */ /* 0x000fea0003800000 */
.L_x_3:
[----:B------:R-:W2:Y:S02]  /*0230*/  LDCU UR6, c[0x0][0x8a0] ;  /* 0x00011400ff0677ac */ /* 0x000ea40008000800 */
[----:B--2---:R-:W-:Y:S02]  /*0240*/  MOV R33, UR6 ;  /* 0x0000000600217c02 */ /* 0x004fe40008000f00 */
.L_x_2:
[----:B------:R-:W-:Y:S01]  /*0250*/  IMAD.U32 R0, RZ, RZ, UR8 ;  /* 0x00000008ff007e24 */ /* 0x000fe2000f8e00ff */
[----:B------:R-:W-:Y:S04]  /*0260*/  BSSY.RECONVERGENT B0, `(.L_x_4) ;  /* 0x000000c000007945 */ /* 0x000fe80003800200 */
[C---:B------:R-:W-:Y:S02]  /*0270*/  ISETP.NE.OR P1, PT, R0.reuse, 0x1, !P5 ;  /* 0x000000010000780c */ /* 0x040fe40006f25670 */
[----:B------:R-:W-:-:S11]  /*0280*/  ISETP.NE.OR P0, PT, R0, 0x3, !P5 ;  /* 0x000000030000780c */ /* 0x000fd60006f05670 */
[----:B------:R-:W-:Y:S05]  /*0290*/  @P1 BRA `(.L_x_5) ;  /* 0x0000000000201947 */ /* 0x000fea0003800000 */
[----:B------:R-:W3:Y:S02]  /*02a0*/  LDCU.64 UR6, c[0x0][0x348] ;  /* 0x00006900ff0677ac */ /* 0x000ee40008000a00 */
[----:B---3--:R-:W-:Y:S02]  /*02b0*/  UIADD3 UR10, UP1, UPT, UR6, 0x80, URZ ;  /* 0x00000080060a7890 */ /* 0x008fe4000ff3e0ff */
[----:B------:R-:W-:Y:S02]  /*02c0*/  UIADD3 UR6, UP0, UPT, UR6, 0x180, URZ ;  /* 0x0000018006067890 */ /* 0x000fe4000ff1e0ff */
[----:B------:R-:W-:Y:S02]  /*02d0*/  UIADD3.X UR11, UPT, UPT, URZ, UR7, URZ, UP1, !UPT ;  /* 0x00000007ff0b7290 */ /* 0x000fe40008ffe4ff */
[----:B------:R-:W-:-:S07]  /*02e0*/  UIADD3.X UR7, UPT, UPT, URZ, UR7, URZ, UP0, !UPT ;  /* 0x00000007ff077290 */ /* 0x000fce00087fe4ff */
[----:B------:R3:W-:Y:S02]  /*02f0*/  UTMACCTL.PF [UR10] ;  /* 0x000000000a0079b9 */ /* 0x0007e40008040000 */
[----:B------:R3:W-:Y:S02]  /*0300*/  UTMACCTL.PF [UR6] ;  /* 0x00000000060079b9 */ /* 0x0007e40008040000 */
[----:B---3--:R-:W-:Y:S01]  /*0310*/  NOP ;  /* 0x0000000000007918 */ /* 0x008fe20000000000 */
.L_x_5:
[----:B------:R-:W-:Y:S05]  /*0320*/  BSYNC.RECONVERGENT B0 ;  /* 0x0000000000007941 */ /* 0x000fea0003800200 */
.L_x_4:
[----:B------:R-:W-:Y:S04]  /*0330*/  BSSY.RECONVERGENT B0, `(.L_x_6) ;  /* 0x000000a000007945 */ /* 0x000fe80003800200 */
        /* <DEDUP_REMOVED lines=9> */
.L_x_7:
[----:B------:R-:W-:Y:S05]  /*03d0*/  BSYNC.RECONVERGENT B0 ;  /* 0x0000000000007941 */ /* 0x000fea0003800200 */
.L_x_6:
[----:B------:R-:W3:Y:S01]  /*03e0*/  LDCU.64 UR6, c[0x0][0x888] ;  /* 0x00011100ff0677ac */ /* 0x000ee20008000a00 */
[----:B------:R-:W-:Y:S02]  /*03f0*/  UISETP.EQ.U32.AND UP1, UPT, UR4, URZ, UPT ;  /* 0x000000ff0400728c */ /* 0x000fe4000bf22070 */
[----:B------:R-:W-:Y:S02]  /*0400*/  UPLOP3.LUT UP2, UPT, UPT, UPT, UPT, 0x80, 0x8 ;  /* 0x000000000008789c */ /* 0x000fe40003f4f070 */
[----:B---3--:R-:W-:-:S04]  /*0410*/  UISETP.NE.U32.AND UP0, UPT, UR6, URZ, UPT ;  /* 0x000000ff0600728c */ /* 0x008fc8000bf05070 */
[----:B------:R-:W-:-:S04]  /*0420*/  UISETP.NE.AND.EX UP0, UPT, UR7, URZ, UPT, UP0 ;  /* 0x000000ff0700728c */ /* 0x000fc8000bf05300 */
[----:B------:R-:W-:-:S04]  /*0430*/  UISETP.EQ.OR.EX UP3, UPT, UR5, URZ, !UP0, UP1 ;  /* 0x000000ff0500728c */ /* 0x000fc8000c762710 */
[----:B------:R-:W-:-:S05]  /*0440*/  UP2UR UR53, UPR, URZ, 0x8 ;  /* 0x00000008ff357883 */ /* 0x000fca0008000000 */
[----:B------:R-:W-:Y:S07]  /*0450*/  BRA.U !UP3, `(.L_x_8) ;  /* 0x000000010b207547 */ /* 0x000fee000b800000 */
[----:B------:R-:W-:Y:S01]  /*0460*/  UISETP.NE.U32.AND UP2, UPT, UR4, URZ, UPT ;  /* 0x000000ff0400728c */ /* 0x000fe2000bf45070 */
[----:B-----5:R-:W-:Y:S01]  /*0470*/  FSETP.NEU.AND P0, PT, R35, RZ, PT ;  /* 0x000000ff2300720b */ /* 0x020fe20003f0d000 */
[----:B------:R-:W-:Y:S02]  /*0480*/  USEL UR4, URZ, 0xffffffff, UP0 ;  /* 0xffffffffff047887 */ /* 0x000fe40008000000 */
[----:B------:R-:W-:-:S10]  /*0490*/  UISETP.NE.AND.EX UP2, UPT, UR5, URZ, UPT, UP2 ;  /* 0x000000ff0500728c */ /* 0x000fd4000bf45320 */
[----:B------:R-:W-:Y:S01]  /*04a0*/  VOTEU.ANY UP1, P0 ;  /* 0x0000000000ff7886 */ /* 0x000fe20000020100 */
[----:B------:R-:W-:-:S04]  /*04b0*/  @!UP2 USEL UR4, URZ, 0xffffffff, UP1 ;  /* 0xffffffffff04a887 */ /* 0x000fc80008800000 */
[----:B------:R-:W-:-:S04]  /*04c0*/  ULOP3.LUT UR4, UR4, 0x1, URZ, 0xc0, !UPT ;  /* 0x0000000104047892 */ /* 0x000fc8000f8ec0ff */
[----:B------:R-:W-:-:S11]  /*04d0*/  UISETP.NE.U32.AND UP2, UPT, UR4, 0x1, UPT ;  /* 0x000000010400788c */ /* 0x000fd6000bf45070 */
.L_x_8:
[----:B-12---:R-:W1:Y:S01]  /*04e0*/  SHFL.IDX PT, R2, R89, RZ, 0x1f ;  /* 0x00001fff59027589 */ /* 0x006e6200000e0000 */
[----:B------:R-:W-:-:S04]  /*04f0*/  UISETP.NE.AND UP1, UPT, UR8, 0x2, UPT ;  /* 0x000000020800788c */ /* 0x000fc8000bf25270 */
[----:B------:R-:W-:Y:S01]  /*0500*/  USEL UR6, URZ, 0x1, UP1 ;  /* 0x00000001ff067887 */ /* 0x000fe20008800000 */
[----:B-1----:R-:W-:-:S13]  /*0510*/  ISETP.NE.AND P0, PT, R2, RZ, PT ;  /* 0x000000ff0200720c */ /* 0x002fda0003f05270 */
[----:B------:R-:W-:Y:S05]  /*0520*/  @P0 BRA `(.L_x_9) ;  /* 0x0000000000400947 */ /* 0x000fea0003800000 */
[----:B------:R-:W1:Y:S01]  /*0530*/  S2UR UR5, SR_CgaCtaId ;  /* 0x00000000000579c3 */ /* 0x000e620000008800 */
[----:B------:R-:W-:Y:S01]  /*0540*/  UMOV UR7, 0x400 ;  /* 0x0000040000077882 */ /* 0x000fe20000000000 */
[----:B------:R-:W-:Y:S01]  /*0550*/  UMOV UR4, 0x1 ;  /* 0x0000000100047882 */ /* 0x000fe20000000000 */
[----:B------:R-:W-:Y:S01]  /*0560*/  ELECT P0, URZ, PT ;  /* 0x0000000000ff782f */ /* 0x000fe20003800000 */
[----:B------:R-:W-:-:S04]  /*0570*/  UIADD3 UR10, UPT, UPT, -UR4, 0x100000, URZ ;  /* 0x00100000040a7890 */ /* 0x000fc8000fffe1ff */
[----:B------:R-:W-:Y:S02]  /*0580*/  USHF.L.U32 UR11, UR10, 0xb, URZ ;  /* 0x0000000b0a0b7899 */ /* 0x000fe400080006ff */
[----:B------:R-:W-:Y:S02]  /*0590*/  USHF.L.U32 UR10, UR10, 0x1, URZ ;  /* 0x000000010a0a7899 */ /* 0x000fe400080006ff */
[----:B-1----:R-:W-:Y:S01]  /*05a0*/  ULEA UR5, UR5, UR7, 0x18 ;  /* 0x0000000705057291 */ /* 0x002fe2000f8ec0ff */
[----:B------:R-:W1:Y:S11]  /*05b0*/  FENCE.VIEW.ASYNC.S ;  /* 0x00000000000073c6 */ /* 0x000e760000000000 */
[----:B-1----:R1:W2:Y:S01]  /*05c0*/  SYNCS.EXCH.64 URZ, [UR5], UR10 ;  /* 0x0000000a05ff75b2 */ /* 0x0022a20008000100 */
[----:B------:R1:W3:Y:S01]  /*05d0*/  SYNCS.EXCH.64 URZ, [UR5+0x18], UR10 ;  /* 0x0000180a05ff75b2 */ /* 0x0002e20008000100 */
[----:B------:R1:W4:Y:S01]  /*05e0*/  SYNCS.EXCH.64 URZ, [UR5+0x8], UR10 ;  /* 0x0000080a05ff75b2 */ /* 0x0003220008000100 */
[----:B------:R1:W1:Y:S01]  /*05f0*/  SYNCS.EXCH.64 URZ, [UR5+0x20], UR10 ;  /* 0x0000200a05ff75b2 */ /* 0x0002620008000100 */
[----:B------:R1:W1:Y:S01]  /*0600*/  SYNCS.EXCH.64 URZ, [UR5+0x10], UR10 ;  /* 0x0000100a05ff75b2 */ /* 0x0002620008000100 */
[----:B------:R1:W1:Y:S01]  /*0610*/  SYNCS.EXCH.64 URZ, [UR5+0x28], UR10 ;  /* 0x0000280a05ff75b2 */ /* 0x0002620008000100 */
[----:B------:R-:W-:Y:S01]  /*0620*/  NOP ;  /* 0x0000000000007918 */ /* 0x000fe20000000000 */
.L_x_9:
[----:B------:R-:W2:Y:S01]  /*0630*/  SHFL.IDX PT, R2, R89, RZ, 0x1f ;  /* 0x00001fff59027589 */ /* 0x000ea200000e0000 */
[----:B------:R-:W-:Y:S01]  /*0640*/  NOP ;  /* 0x0000000000007918 */ /* 0x000fe20000000000 */
[----:B--2---:R-:W-:-:S13]  /*0650*/  ISETP.NE.AND P0, PT, R2, 0x1, PT ;  /* 0x000000010200780c */ /* 0x004fda0003f05270 */
[----:B------:R-:W-:Y:S05]  /*0660*/  @P0 BRA `(.L_x_10) ;  /* 0x0000000000580947 */ /* 0x000fea0003800000 */
[----:B------:R-:W2:Y:S01]  /*0670*/  S2UR UR7, SR_CgaCtaId ;  /* 0x00000000000779c3 */ /* 0x000ea20000008800 */
[----:B------:R-:W-:Y:S01]  /*0680*/  UMOV UR9, 0x400 ;  /* 0x0000040000097882 */ /* 0x000fe20000000000 */
[----:B-1----:R-:W-:Y:S01]  /*0690*/  UMOV UR5, 0x20 ;  /* 0x0000002000057882 */ /* 0x002fe20000000000 */
[----:B------:R-:W-:Y:S01]  /*06a0*/  UMOV UR4, 0x80 ;  /* 0x0000008000047882 */ /* 0x000fe20000000000 */
[----:B------:R-:W-:-:S04]  /*06b0*/  UIADD3 UR10, UPT, UPT, -UR5, 0x100000, URZ ;  /* 0x00100000050a7890 */ /* 0x000fc8000fffe1ff */
[----:B------:R-:W-:Y:S02]  /*06c0*/  USHF.L.U32 UR11, UR10, 0xb, URZ ;  /* 0x0000000b0a0b7899 */ /* 0x000fe400080006ff */
[----:B------:R-:W-:Y:S02]  /*06d0*/  USHF.L.U32 UR10, UR10, 0x1, URZ ;  /* 0x000000010a0a7899 */ /* 0x000fe400080006ff */
[----:B------:R-:W-:-:S04]  /*06e0*/  UIADD3 UR4, UPT, UPT, -UR4, 0x100000, URZ ;  /* 0x0010000004047890 */ /* 0x000fc8000fffe1ff */
[----:B------:R-:W-:Y:S02]  /*06f0*/  USHF.L.U32 UR5, UR4, 0xb, URZ ;  /* 0x0000000b04057899 */ /* 0x000fe400080006ff */
[----:B------:R-:W-:Y:S01]  /*0700*/  USHF.L.U32 UR4, UR4, 0x1, URZ ;  /* 0x0000000104047899 */ /* 0x000fe200080006ff */
[----:B------:R-:W-:Y:S01]  /*0710*/  ELECT P0, URZ, PT ;  /* 0x0000000000ff782f */ /* 0x000fe20003800000 */
[----:B--2---:R-:W-:Y:S01]  /*0720*/  ULEA UR7, UR7, UR9, 0x18 ;  /* 0x0000000907077291 */ /* 0x004fe2000f8ec0ff */
[----:B------:R-:W1:Y:S11]  /*0730*/  FENCE.VIEW.ASYNC.S ;  /* 0x00000000000073c6 */ /* 0x000e760000000000 */
[----:B-1----:R2:W1:Y:S01]  /*0740*/  SYNCS.EXCH.64 URZ, [UR7+0x30], UR10 ;  /* 0x0000300a07ff75b2 */ /* 0x0024620008000100 */
[----:B------:R2:W1:Y:S01]  /*0750*/  SYNCS.EXCH.64 URZ, [UR7+0x50], UR4 ;  /* 0x0000500407ff75b2 */ /* 0x0004620008000100 */
[----:B------:R2:W1:Y:S01]  /*0760*/  SYNCS.EXCH.64 URZ, [UR7+0x38], UR10 ;  /* 0x0000380a07ff75b2 */ /* 0x0004620008000100 */
[----:B------:R2:W1:Y:S01]  /*0770*/  SYNCS.EXCH.64 URZ, [UR7+0x58], UR4 ;  /* 0x0000580407ff75b2 */ /* 0x0004620008000100 */
[----:B------:R2:W1:Y:S01]  /*0780*/  SYNCS.EXCH.64 URZ, [UR7+0x40], UR10 ;  /* 0x0000400a07ff75b2 */ /* 0x0004620008000100 */
[----:B------:R2:W1:Y:S01]  /*0790*/  SYNCS.EXCH.64 URZ, [UR7+0x60], UR4 ;  /* 0x0000600407ff75b2 */ /* 0x0004620008000100 */
[----:B------:R2:W1:Y:S01]  /*07a0*/  SYNCS.EXCH.64 URZ, [UR7+0x48], UR10 ;  /* 0x0000480a07ff75b2 */ /* 0x0004620008000100 */
[----:B------:R2:W1:Y:S02]  /*07b0*/  SYNCS.EXCH.64 URZ, [UR7+0x68], UR4 ;  /* 0x0000680407ff75b2 */ /* 0x0004640008000100 */
[----:B--2---:R-:W-:Y:S01]  /*07c0*/  NOP ;  /* 0x0000000000007918 */ /* 0x004fe20000000000 */
.L_x_10:
[----:B------:R-:W2:Y:S01]  /*07d0*/  SHFL.IDX PT, R2, R89, RZ, 0x1f ;  /* 0x00001fff59027589 */ /* 0x000ea200000e0000 */
[----:B------:R-:W-:Y:S01]  /*07e0*/  NOP ;  /* 0x0000000000007918 */ /* 0x000fe20000000000 */
[----:B--2---:R-:W-:-:S13]  /*07f0*/  ISETP.NE.AND P0, PT, R2, 0x3, PT ;  /* 0x000000030200780c */ /* 0x004fda0003f05270 */
[----:B------:R-:W-:Y:S05]  /*0800*/  @P0 BRA `(.L_x_11) ;  /* 0x0000000000300947 */ /* 0x000fea0003800000 */
[----:B-1----:R-:W1:Y:S01]  /*0810*/  S2UR UR5, SR_CgaCtaId ;  /* 0x00000000000579c3 */ /* 0x002e620000008800 */
        /* <DEDUP_REMOVED lines=8> */
[----:B-1----:R2:W1:Y:S01]  /*08a0*/  SYNCS.EXCH.64 URZ, [UR5+0x70], UR10 ;  /* 0x0000700a05ff75b2 */ /* 0x0024620008000100 */
[----:B------:R2:W1:Y:S02]  /*08b0*/  SYNCS.EXCH.64 URZ, [UR5+0x78], UR10 ;  /* 0x0000780a05ff75b2 */ /* 0x0004640008000100 */
[----:B--2---:R-:W-:Y:S01]  /*08c0*/  NOP ;  /* 0x0000000000007918 */ /* 0x004fe20000000000 */
.L_x_11:
[----:B------:R-:W2:Y:S01]  /*08d0*/  SHFL.IDX PT, R2, R89, RZ, 0x1f ;  /* 0x00001fff59027589 */ /* 0x000ea200000e0000 */
[----:B------:R-:W-:Y:S01]  /*08e0*/  NOP ;  /* 0x0000000000007918 */ /* 0x000fe20000000000 */
[----:B--2---:R-:W-:-:S13]  /*08f0*/  ISETP.NE.AND P0, PT, R2, 0x4, PT ;  /* 0x000000040200780c */ /* 0x004fda0003f05270 */
[----:B------:R-:W-:Y:S05]  /*0900*/  @P0 BRA `(.L_x_12) ;  /* 0x0000000000440947 */ /* 0x000fea0003800000 */
[----:B-1----:R-:W1:Y:S01]  /*0910*/  S2UR UR5, SR_CgaCtaId ;  /* 0x00000000000579c3 */ /* 0x002e620000008800 */
[----:B------:R-:W-:Y:S01]  /*0920*/  UMOV UR9, 0x100 ;  /* 0x0000010000097882 */ /* 0x000fe20000000000 */
[----:B------:R-:W-:Y:S01]  /*0930*/  UMOV UR7, 0x400 ;  /* 0x0000040000077882 */ /* 0x000fe20000000000 */
[----:B------:R-:W-:Y:S01]  /*0940*/  USEL UR9, UR9, 0xe0, UP2 ;  /* 0x000000e009097887 */ /* 0x000fe20009000000 */
[----:B------:R-:W-:Y:S01]  /*0950*/  UMOV UR4, 0x1 ;  /* 0x0000000100047882 */ /* 0x000fe20000000000 */
[----:B------:R-:W-:Y:S01]  /*0960*/  ELECT P0, URZ, PT ;  /* 0x0000000000ff782f */ /* 0x000fe20003800000 */
[----:B------:R-:W-:-:S04]  /*0970*/  UIADD3 UR10, UPT, UPT, -UR4, 0x100000, URZ ;  /* 0x00100000040a7890 */ /* 0x000fc8000fffe1ff */
[----:B------:R-:W-:Y:S02]  /*0980*/  USHF.L.U32 UR11, UR10, 0xb, URZ ;  /* 0x0000000b0a0b7899 */ /* 0x000fe400080006ff */
[----:B------:R-:W-:Y:S02]  /*0990*/  USHF.L.U32 UR10, UR10, 0x1, URZ ;  /* 0x000000010a0a7899 */ /* 0x000fe400080006ff */
        /* <DEDUP_REMOVED lines=8> */
.L_x_12:
        /* <DEDUP_REMOVED lines=20> */
[----:B------:R2:W1:Y:S02]  /*0b60*/  SYNCS.EXCH.64 URZ, [UR7+0xa8], UR4 ;  /* 0x0000a80407ff75b2 */ /* 0x0004640008000100 */
[----:B--2---:R-:W-:Y:S01]  /*0b70*/  NOP ;  /* 0x0000000000007918 */ /* 0x004fe20000000000 */
.L_x_13:
[----:B-1----:R-:W1:Y:S01]  /*0b80*/  S2UR UR5, SR_CTAID.X ;  /* 0x00000000000579c3 */ /* 0x002e620000002500 */
[----:B------:R-:W-:-:S05]  /*0b90*/  CS2R.32 R78, SR_CgaSize ;  /* 0x00000000004e7805 */ /* 0x000fca0000008a00 */
[----:B------:R-:W-:-:S05]  /*0ba0*/  IMAD R78, R78, -0xa0, RZ ;  /* 0xffffff604e4e7824 */ /* 0x000fca00078e02ff */
[----:B------:R-:W-:-:S14]  /*0bb0*/  R2UR UR9, R78 ;  /* 0x000000004e0972ca */ /* 0x000fdc00000e0000 */
[----:B------:R-:W2:Y:S01]  /*0bc0*/  LDCU UR9, c[0x0][UR9+0x2b0] ;  /* 0x00005600090977ac */ /* 0x000ea20008000800 */
[----:B------:R-:W-:Y:S01]  /*0bd0*/  NOP ;  /* 0x0000000000007918 */ /* 0x000fe20000000000 */
[----:B------:R-:W-:-:S05]  /*0be0*/  CS2R.32 R78, SR_CgaSize ;  /* 0x00000000004e7805 */ /* 0x000fca0000008a00 */
[----:B------:R-:W-:-:S05]  /*0bf0*/  IMAD R78, R78, -0xa0, RZ ;  /* 0xffffff604e4e7824 */ /* 0x000fca00078e02ff */
[----:B------:R-:W-:-:S14]  /*0c00*/  R2UR UR7, R78 ;  /* 0x000000004e0772ca */ /* 0x000fdc00000e0000 */
[----:B------:R-:W3:Y:S01]  /*0c10*/  LDCU UR7, c[0x0][UR7+0x2b4] ;  /* 0x00005680070777ac */ /* 0x000ee20008000800 */
[----:B------:R-:W4:Y:S08]  /*0c20*/  S2UR UR4, SR_CTAID.Y ;  /* 0x00000000000479c3 */ /* 0x000f300000002600 */
[----:B------:R-:W3:Y:S01]  /*0c30*/  LDC R9, c[0x0][0xb24] ;  /* 0x0002c900ff097b82 */ /* 0x000ee20000000800 */
[----:B-1----:R-:W-:-:S02]  /*0c40*/  I2FP.F32.U32 R5, UR5 ;  /* 0x0000000500057c45 */ /* 0x002fc40008201000 */
[----:B------:R-:W-:-:S05]  /*0c50*/  CS2R.32 R3, SR_CgaSize ;  /* 0x0000000000037805 */ /* 0x000fca0000008a00 */
[----:B------:R-:W-:-:S06]  /*0c60*/  IMAD R3, R3, -0xa0, RZ ;  /* 0xffffff6003037824 */ /* 0x000fcc00078e02ff */
[----:B------:R-:W1:Y:S01]  /*0c70*/  LDC R3, c[0x0][R3+0x2a0] ;  /* 0x0000a80003037b82 */ /* 0x000e620000000800 */
[----:B------:R-:W-:Y:S01]  /*0c80*/  MOV R19, UR5 ;  /* 0x0000000500137c02 */ /* 0x000fe20008000f00 */
[----:B--2---:R-:W-:Y:S01]  /*0c90*/  FMUL R5, R5, UR9 ;  /* 0x0000000905057c20 */ /* 0x004fe20008400000 */
[----:B----4-:R-:W-:Y:S02]  /*0ca0*/  I2FP.F32.U32 R4, UR4 ;  /* 0x0000000400047c45 */ /* 0x010fe40008201000 */
[----:B------:R-:W-:-:S05]  /*0cb0*/  CS2R.32 R2, SR_CgaSize ;  /* 0x0000000000027805 */ /* 0x000fca0000008a00 */
[----:B------:R-:W-:-:S06]  /*0cc0*/  IMAD R2, R2, -0xa0, RZ ;  /* 0xffffff6002027824 */ /* 0x000fcc00078e02ff */
[----:B------:R-:W2:Y:S01]  /*0cd0*/  LDC R2, c[0x0][R2+0x2a4] ;  /* 0x0000a90002027b82 */ /* 0x000ea20000000800 */
[----:B------:R-:W4:Y:S01]  /*0ce0*/  F2I.U32.TRUNC.NTZ R78, R5 ;  /* 0x00000005004e7305 */ /* 0x000f22000020f000 */
[----:B------:R-:W-:Y:S01]  /*0cf0*/  MOV R16, UR4 ;  /* 0x0000000400107c02 */ /* 0x000fe20008000f00 */
[----:B---3--:R-:W-:-:S05]  /*0d00*/  FMUL R4, R4, UR7 ;  /* 0x0000000704047c20 */ /* 0x008fca0008400000 */
[----:B------:R-:W-:Y:S01]  /*0d10*/  BAR.SYNC.DEFER_BLOCKING 0x0 ;  /* 0x0000000000007b1d */ /* 0x000fe20000010000 */
[----:B------:R-:W-:-:S05]  /*0d20*/  ISETP.GE.AND P0, PT, R9, 0x1, PT ;  /* 0x000000010900780c */ /* 0x000fca0003f06270 */
[----:B------:R-:W3:Y:S02]  /*0d30*/  F2I.U32.TRUNC.NTZ R51, R4 ;  /* 0x0000000400337305 */ /* 0x000ee4000020f000 */
[----:B------:R-:W2:Y:S01]  /*0d40*/  S2UR UR57, SR_CTAID.Z ;  /* 0x00000000003979c3 */ /* 0x000ea20000002700 */
[----:B----4-:R-:W-:-:S05]  /*0d50*/  IADD3 R78, PT, PT, -R78, RZ, RZ ;  /* 0x000000ff4e4e7210 */ /* 0x010fca0007ffe1ff */
[----:B-1----:R-:W-:Y:S01]  /*0d60*/  IMAD R78, R3, R78, UR5 ;  /* 0x00000005034e7e24 */ /* 0x002fe2000f8e024e */
[----:B---3--:R-:W-:-:S05]  /*0d70*/  IADD3 R51, PT, PT, -R51, RZ, RZ ;  /* 0x000000ff33337210 */ /* 0x008fca0007ffe1ff */
[----:B--2---:R-:W-:Y:S01]  /*0d80*/  IMAD R51, R2, R51, UR4 ;  /* 0x0000000402337e24 */ /* 0x004fe2000f8e0233 */
[----:B------:R-:W-:Y:S06]  /*0d90*/  @!P0 BRA `(.L_x_14) ;  /* 0x0000000000b88947 */ /* 0x000fec0003800000 */
[----:B------:R-:W1:Y:S01]  /*0da0*/  LDC.64 R4, c[0x0][0xb18] ;  /* 0x0002c600ff047b82 */ /* 0x000e620000000a00 */
[----:B------:R-:W-:-:S07]  /*0db0*/  ISETP.NE.AND P0, PT, R9, 0x1, PT ;  /* 0x000000010900780c */ /* 0x000fce0003f05270 */
[----:B------:R-:W2:Y:S08]  /*0dc0*/  LDC R10, c[0x0][0xb0c] ;  /* 0x0002c300ff0a7b82 */ /* 0x000eb00000000800 */
[----:B------:R-:W3:Y:S08]  /*0dd0*/  LDC R11, c[0x0][0x370] ;  /* 0x0000dc00ff0b7b82 */ /* 0x000ef00000000800 */
[----:B------:R-:W4:Y:S01]  /*0de0*/  LDC R12, c[0x0][0x374] ;  /* 0x0000dd00ff0c7b82 */ /* 0x000f220000000800 */
[----:B-1----:R-:W-:-:S07]  /*0df0*/  ISETP.NE.AND P1, PT, R4, 0x1, PT ;  /* 0x000000010400780c */ /* 0x002fce0003f25270 */
[----:B------:R-:W3:Y:S01]  /*0e00*/  LDC.64 R6, c[0x0][0xb10] ;  /* 0x0002c400ff067b82 */ /* 0x000ee20000000a00 */
[----:B--2---:R-:W-:-:S07]  /*0e10*/  ISETP.NE.AND P2, PT, R10, 0x1, PT ;  /* 0x000000010a00780c */ /* 0x004fce0003f45270 */
[----:B------:R-:W1:Y:S08]  /*0e20*/  LDC R8, c[0x0][0xb20] ;  /* 0x0002c800ff087b82 */ /* 0x000e700000000800 */
[----:B------:R-:W2:Y:S01]  /*0e30*/  LDC.64 R2, c[0x0][0xb28] ;  /* 0x0002ca00ff027b82 */ /* 0x000ea20000000a00 */
[----:B----4-:R-:W-:-:S04]  /*0e40*/  IMAD.HI.U32 R13, R12, R5, RZ ;  /* 0x000000050c0d7227 */ /* 0x010fc800078e00ff */
[----:B------:R-:W-:-:S04]  /*0e50*/  IMAD.HI.U32 R5, R16, R5, RZ ;  /* 0x0000000510057227 */ /* 0x000fc800078e00ff */
[----:B---3--:R-:W-:-:S04]  /*0e60*/  IMAD.HI.U32 R14, R11, R6, RZ ;  /* 0x000000060b0e7227 */ /* 0x008fc800078e00ff */
[C---:B------:R-:W-:Y:S01]  /*0e70*/  IMAD.HI.U32 R18, R19.reuse, R6, RZ ;  /* 0x0000000613127227 */ /* 0x040fe200078e00ff */
[-C--:B------:R-:W-:Y:S02]  /*0e80*/  @P2 SHF.R.U32.HI R11, RZ, R7.reuse, R14 ;  /* 0x00000007ff0b2219 */ /* 0x080fe4000001160e */
[-C--:B-1----:R-:W-:Y:S02]  /*0e90*/  @P1 SHF.R.U32.HI R12, RZ, R8.reuse, R13 ;  /* 0x00000008ff0c1219 */ /* 0x082fe4000001160d */
[----:B------:R-:W-:Y:S02]  /*0ea0*/  SHF.R.U32.HI R5, RZ, R8, R5 ;  /* 0x00000008ff057219 */ /* 0x000fe40000011605 */
[----:B------:R-:W-:Y:S02]  /*0eb0*/  SHF.R.U32.HI R18, RZ, R7, R18 ;  /* 0x00000007ff127219 */ /* 0x000fe40000011612 */
[----:B------:R-:W-:Y:S01]  /*0ec0*/  SEL R5, R16, R5, !P1 ;  /* 0x0000000510057207 */ /* 0x000fe20004800000 */
[----:B--2---:R-:W-:Y:S01]  /*0ed0*/  IMAD.HI.U32 R14, R12, R2, RZ ;  /* 0x000000020c0e7227 */ /* 0x004fe200078e00ff */
[----:B------:R-:W-:-:S02]  /*0ee0*/  SEL R7, R19, R18, !P2 ;  /* 0x0000001213077207 */ /* 0x000fc40005000000 */
[----:B------:R-:W-:Y:S01]  /*0ef0*/  IADD3 R13, PT, PT, -R5, RZ, RZ ;  /* 0x000000ff050d7210 */ /* 0x000fe20007ffe1ff */
[----:B------:R-:W-:Y:S01]  /*0f00*/  IMAD.HI.U32 R6, R11, R2, RZ ;  /* 0x000000020b067227 */ /* 0x000fe200078e00ff */
[----:B------:R-:W-:-:S03]  /*0f10*/  @P0 SHF.R.U32.HI R12, RZ, R3, R14 ;  /* 0x00000003ff0c0219 */ /* 0x000fc6000001160e */
[----:B------:R-:W-:Y:S01]  /*0f20*/  IMAD R13, R4, R13, R16 ;  /* 0x0000000d040d7224 */ /* 0x000fe200078e0210 */
[----:B------:R-:W-:Y:S01]  /*0f30*/  @P0 SHF.R.U32.HI R11, RZ, R3, R6 ;  /* 0x00000003ff0b0219 */ /* 0x000fe20000011606 */
[----:B------:R-:W-:-:S04]  /*0f40*/  IMAD R12, R12, R9, RZ ;  /* 0x000000090c0c7224 */ /* 0x000fc800078e02ff */
[----:B------:R-:W-:Y:S01]  /*0f50*/  IMAD R6, R11, R9, RZ ;  /* 0x000000090b067224 */ /* 0x000fe200078e02ff */
[----:B------:R-:W-:-:S04]  /*0f60*/  ISETP.GE.AND P1, PT, R5, R12, PT ;  /* 0x0000000c0500720c */ /* 0x000fc80003f26270 */
[----:B------:R-:W-:Y:S01]  /*0f70*/  ISETP.GE.OR P1, PT, R7, R6, P1 ;  /* 0x000000060700720c */ /* 0x000fe20000f26670 */
[----:B------:R-:W-:-:S05]  /*0f80*/  IMAD.HI.U32 R6, R5, R2, RZ ;  /* 0x0000000205067227 */ /* 0x000fca00078e00ff */
[----:B------:R-:W-:-:S04]  /*0f90*/  SHF.R.U32.HI R6, RZ, R3, R6 ;  /* 0x00000003ff067219 */ /* 0x000fc80000011606 */
[----:B------:R-:W-:-:S03]  /*0fa0*/  SEL R6, R5, R6, !P0 ;  /* 0x0000000605067207 */ /* 0x000fc60004000000 */
[----:B------:R-:W-:Y:S01]  /*0fb0*/  @!P1 IMAD.HI.U32 R8, R7, R2, RZ ;  /* 0x0000000207089227 */ /* 0x000fe200078e00ff */
[----:B------:R-:W-:-:S04]  /*0fc0*/  IADD3 R2, PT, PT, -R6, RZ, RZ ;  /* 0x000000ff06027210 */ /* 0x000fc80007ffe1ff */
[----:B------:R-:W-:Y:S01]  /*0fd0*/  @!P1 SHF.R.U32.HI R8, RZ, R3, R8 ;  /* 0x00000003ff089219 */ /* 0x000fe20000011608 */
[----:B------:R-:W-:-:S03]  /*0fe0*/  IMAD R2, R9, R2, R5 ;  /* 0x0000000209027224 */ /* 0x000fc600078e0205 */
[----:B------:R-:W-:-:S05]  /*0ff0*/  @!P1 SEL R3, R7, R8, !P0 ;  /* 0x0000000807039207 */ /* 0x000fca0004000000 */
[--C-:B------:R-:W-:Y:S02]  /*1000*/  @!P1 IMAD.IADD R6, R6, 0x1, -R3.reuse ;  /* 0x0000000106069824 */ /* 0x100fe400078e0a03 */
[----:B------:R-:W-:Y:S01]  /*1010*/  @!P1 IMAD R3, R2, R11, R3 ;  /* 0x0000000b02039224 */ /* 0x000fe200078e0203 */
[----:B------:R-:W-:Y:S01]  /*1020*/  IADD3 R2, PT, PT, -R7, RZ, RZ ;  /* 0x000000ff07027210 */ /* 0x000fe20007ffe1ff */
[----:B------:R-:W-:Y:S02]  /*1030*/  @!P1 IMAD R5, R6, R9, R7 ;  /* 0x0000000906059224 */ /* 0x000fe400078e0207 */
[----:B------:R-:W-:Y:S02]  /*1040*/  @!P1 IMAD.MOV.U32 R7, RZ, RZ, R3 ;  /* 0x000000ffff079224 */ /* 0x000fe400078e0003 */
[----:B------:R-:W-:Y:S02]  /*1050*/  IMAD R2, R10, R2, R19 ;  /* 0x000000020a027224 */ /* 0x000fe400078e0213 */
[----:B------:R-:W-:-:S02]  /*1060*/  IMAD R16, R5, R4, R13 ;  /* 0x0000000405107224 */ /* 0x000fc400078e020d */
[----:B------:R-:W-:Y:S02]  /*1070*/  IMAD R19, R7, R10, R2 ;  /* 0x0000000a07137224 */ /* 0x000fe400078e0202 */
.L_x_14:
[----:B------:R-:W1:Y:S01]  /*1080*/  LDCU UR4, c[0x0][0xb30] ;  /* 0x00016600ff0477ac */ /* 0x000e620008000800 */
[----:B------:R-:W2:Y:S08]  /*1090*/  S2UR UR45, SR_CgaCtaId ;  /* 0x00000000002d79c3 */ /* 0x000eb00000008800 */
[----:B------:R-:W3:Y:S01]  /*10a0*/  LDC R26, c[0x0][0xb24] ;  /* 0x0002c900ff1a7b82 */ /* 0x000ee20000000800 */
[----:B-1----:R-:W-:-:S09]  /*10b0*/  UISETP.NE.AND UP1, UPT, UR4, 0x1, UPT ;  /* 0x000000010400788c */ /* 0x002fd2000bf25270 */
[----:B--2---:R-:W-:Y:S05]  /*10c0*/  BRA.U UP1, `(.L_x_15) ;  /* 0x0000000101407547 */ /* 0x004fea000b800000 */
[----:B------:R-:W1:Y:S08]  /*10d0*/  LDC.64 R4, c[0x0][0xb10] ;  /* 0x0002c400ff047b82 */ /* 0x000e700000000a00 */
[----:B------:R-:W2:Y:S08]  /*10e0*/  LDC.64 R2, c[0x0][0xb18] ;  /* 0x0002c600ff027b82 */ /* 0x000eb00000000a00 */
[----:B------:R-:W4:Y:S08]  /*10f0*/  LDC R6, c[0x0][0xb20] ;  /* 0x0002c800ff067b82 */ /* 0x000f300000000800 */
[----:B------:R-:W3:Y:S01]  /*1100*/  LDC R8, c[0x0][0xb0c] ;  /* 0x0002c300ff087b82 */ /* 0x000ee20000000800 */
[----:B-1----:R-:W-:-:S05]  /*1110*/  IMAD.HI.U32 R4, R19, R4, RZ ;  /* 0x0000000413047227 */ /* 0x002fca00078e00ff */
[----:B------:R-:W-:Y:S01]  /*1120*/  SHF.R.U32.HI R4, RZ, R5, R4 ;  /* 0x00000005ff047219 */ /* 0x000fe20000011604 */
[----:B--2---:R-:W-:Y:S01]  /*1130*/  IMAD.HI.U32 R3, R16, R3, RZ ;  /* 0x0000000310037227 */ /* 0x004fe200078e00ff */
[----:B------:R-:W-:-:S04]  /*1140*/  ISETP.NE.AND P0, PT, R2, 0x1, PT ;  /* 0x000000010200780c */ /* 0x000fc80003f05270 */
[----:B----4-:R-:W-:-:S04]  /*1150*/  SHF.R.U32.HI R3, RZ, R6, R3 ;  /* 0x00000006ff037219 */ /* 0x010fc80000011603 */
[----:B------:R-:W-:Y:S02]  /*1160*/  SEL R3, R16, R3, !P0 ;  /* 0x0000000310037207 */ /* 0x000fe40004000000 */
[----:B---3--:R-:W-:-:S04]  /*1170*/  ISETP.NE.AND P1, PT, R8, 0x1, PT ;  /* 0x000000010800780c */ /* 0x008fc80003f25270 */
[----:B------:R-:W-:-:S05]  /*1180*/  SEL R4, R19, R4, !P1 ;  /* 0x0000000413047207 */ /* 0x000fca0004800000 */
[----:B------:R-:W-:Y:S02]  /*1190*/  IMAD.IADD R5, R3, 0x1, -R4 ;  /* 0x0000000103057824 */ /* 0x000fe400078e0a04 */
[----:B------:R-:W-:Y:S02]  /*11a0*/  IMAD.IADD R3, R4, 0x1, -R3 ;  /* 0x0000000104037824 */ /* 0x000fe400078e0a03 */
[----:B------:R-:W-:Y:S02]  /*11b0*/  IMAD R19, R5, R8, R19 ;  /* 0x0000000805137224 */ /* 0x000fe400078e0213 */
[----:B------:R-:W-:Y:S02]  /*11c0*/  IMAD R16, R3, R2, R16 ;  /* 0x0000000203107224 */ /* 0x000fe400078e0210 */
.L_x_15:
[----:B------:R-:W-:Y:S01]  /*11d0*/  BAR.SYNC.DEFER_BLOCKING 0x0 ;  /* 0x0000000000007b1d */ /* 0x000fe20000010000 */
[----:B------:R-:W-:Y:S01]  /*11e0*/  UISETP.NE.AND UP1, UPT, UR8, 0x2, UPT ;  /* 0x000000020800788c */ /* 0x000fe2000bf25270 */
[----:B------:R-:W-:Y:S02]  /*11f0*/  ISETP.NE.OR P5, PT, R0, 0x2, !P5 ;  /* 0x000000020000780c */ /* 0x000fe40006fa5670 */
[----:B------:R-:W-:-:S06]  /*1200*/  LOP3.LUT R0, R87, 0x1f, RZ, 0xc0, !PT ;  /* 0x0000001f57007812 */ /* 0x000fcc00078ec0ff */
[----:B------:R-:W-:Y:S05]  /*1210*/  BRA.U UP1, `(.L_x_16) ;  /* 0x0000007501907547 */ /* 0x000fea000b800000 */
[----:B------:R-:W1:Y:S01]  /*1220*/  LDCU UR6, c[0x0][0x388] ;  /* 0x00007100ff0677ac */ /* 0x000e620008000800 */
[----:B------:R-:W2:Y:S01]  /*1230*/  LDC R3, c[0x0][0x370] ;  /* 0x0000dc00ff037b82 */ /* 0x000ea20000000800 */
[----:B------:R-:W-:Y:S01]  /*1240*/  PLOP3.LUT P0, PT, PT, PT, UP2, 0x80, 0x8 ;  /* 0x000000000008781c */ /* 0x000fe20003f0f028 */
[----:B------:R-:W-:Y:S01]  /*1250*/  HFMA2 R85, -RZ, RZ, 0, 0 ;  /* 0x00000000ff557431 */ /* 0x000fe200000001ff */
[----:B------:R-:W4:Y:S01]  /*1260*/  LDCU UR4, c[0x0][0x38c] ;  /* 0x00007180ff0477ac */ /* 0x000f220008000800 */
[----:B------:R-:W-:Y:S01]  /*1270*/  ISETP.EQ.OR P4, PT, R0, RZ, P5 ;  /* 0x000000ff0000720c */ /* 0x000fe20002f82670 */
[----:B------:R-:W-:Y:S01]  /*1280*/  IMAD.MOV.U32 R10, RZ, RZ, 0x1 ;  /* 0x00000001ff0a7424 */ /* 0x000fe200078e00ff */
[----:B------:R-:W-:Y:S01]  /*1290*/  CS2R R8, SRZ ;  /* 0x0000000000087805 */ /* 0x000fe2000001ff00 */
[----:B------:R-:W3:Y:S01]  /*12a0*/  LDCU UR15, c[0x0][0x390] ;  /* 0x00007200ff0f77ac */ /* 0x000ee20008000800 */
[----:B------:R-:W2:Y:S01]  /*12b0*/  LDC.64 R12, c[0x0][0x348] ;  /* 0x0000d200ff0c7b82 */ /* 0x000ea20000000a00 */
[----:B------:R-:W-:Y:S01]  /*12c0*/  PLOP3.LUT P0, PT, P0, PT, PT, 0x8, 0x80 ;  /* 0x000000000080781c */ /* 0x000fe2000070e170 */
[----:B------:R-:W-:-:S06]  /*12d0*/  IMAD.MOV.U32 R7, RZ, RZ, RZ ;  /* 0x000000ffff077224 */ /* 0x000fcc00078e00ff */
[----:B------:R-:W2:Y:S01]  /*12e0*/  LDC R4, c[0x0][0x374] ;  /* 0x0000dd00ff047b82 */ /* 0x000ea20000000800 */
[----:B-1----:R-:W-:-:S04]  /*12f0*/  UIADD3 UR6, UPT, UPT, UR6, 0x3f, URZ ;  /* 0x0000003f06067890 */ /* 0x002fc8000fffe0ff */
[----:B------:R-:W-:-:S04]  /*1300*/  USHF.R.S32.HI UR5, URZ, 0x1f, UR6 ;  /* 0x0000001fff057899 */ /* 0x000fc80008011406 */
[----:B------:R-:W-:-:S04]  /*1310*/  ULEA.HI UR5, UR5, UR6, URZ, 0x6 ;  /* 0x0000000605057291 */ /* 0x000fc8000f8f30ff */
[----:B------:R-:W-:-:S04]  /*1320*/  USHF.R.S32.HI UR5, URZ, 0x6, UR5 ;  /* 0x00000006ff057899 */ /* 0x000fc80008011405 */
[----:B----4-:R-:W-:-:S04]  /*1330*/  UIMAD UR4, UR5, UR4, URZ ;  /* 0x00000004050472a4 */ /* 0x010fc8000f8e02ff */
[----:B---3--:R-:W-:-:S04]  /*1340*/  UIMAD UR15, UR4, UR15, URZ ;  /* 0x0000000f040f72a4 */ /* 0x008fc8000f8e02ff */
[----:B------:R-:W-:Y:S02]  /*1350*/  UISETP.LT.U32.AND UP0, UPT, UR15, 0x3, UPT ;  /* 0x000000030f00788c */ /* 0x000fe4000bf01070 */
[----:B------:R-:W-:Y:S02]  /*1360*/  ISETP.NE.AND P1, PT, RZ, UR15, PT ;  /* 0x0000000fff007c0c */ /* 0x000fe4000bf25270 */
[----:B------:R-:W-:-:S04]  /*1370*/  USEL UR4, UR15, 0x3, UP0 ;  /* 0x000000030f047887 */ /* 0x000fc80008000000 */
[----:B------:R-:W-:Y:S02]  /*1380*/  UIADD3 UR5, UPT, UPT, UR4, -0x1, URZ ;  /* 0xffffffff04057890 */ /* 0x000fe4000fffe0ff */
[----:B------:R-:W-:-:S04]  /*1390*/  UIADD3 UR14, UPT, UPT, UR15, -UR4, URZ ;  /* 0x800000040f0e7290 */ /* 0x000fc8000fffe0ff */
[----:B------:R-:W-:Y:S02]  /*13a0*/  IMAD.U32 R2, RZ, RZ, UR5 ;  /* 0x00000005ff027e24 */ /* 0x000fe4000f8e00ff */
[----:B------:R-:W-:-:S05]  /*13b0*/  @!P1 IMAD R2, RZ, RZ, UR4 ;  /* 0x00000004ff029e24 */ /* 0x000fca000f8e02ff */
[----:B------:R-:W-:-:S07]  /*13c0*/  IADD3 R2, PT, PT, R2, 0x1, RZ ;  /* 0x0000000102027810 */ /* 0x000fce0007ffe0ff */
.L_x_32:
[----:B--2---:R-:W1:Y:S01]  /*13d0*/  S2R R0, SR_CgaCtaId ;  /* 0x0000000000007919 */ /* 0x004e620000008800 */
[----:B------:R-:W-:Y:S01]  /*13e0*/  R2UR UR4, R16 ;  /* 0x00000000100472ca */ /* 0x000fe200000e0000 */
[----:B------:R-:W-:Y:S01]  /*13f0*/  UISETP.NE.AND UP0, UPT, UR15, URZ, UPT ;  /* 0x000000ff0f00728c */ /* 0x000fe2000bf05270 */
[----:B------:R-:W-:Y:S01]  /*1400*/  MOV R11, 0x400 ;  /* 0x00000400000b7802 */ /* 0x000fe20000000f00 */
[----:B------:R-:W-:Y:S01]  /*1410*/  UMOV UR5, URZ ;  /* 0x000000ff00057c82 */ /* 0x000fe20008000000 */
[----:B------:R-:W-:Y:S01]  /*1420*/  IMAD.SHL.U32 R19, R19, 0x80, RZ ;  /* 0x0000008013137824 */ /* 0x000fe200078e00ff */
[----:B------:R-:W-:-:S08]  /*1430*/  MOV R20, RZ ;  /* 0x000000ff00147202 */ /* 0x000fd00000000f00 */
[----:B------:R-:W-:-:S06]  /*1440*/  USHF.L.U32 UR4, UR4, 0x7, URZ ;  /* 0x0000000704047899 */ /* 0x000fcc00080006ff */
[----:B------:R-:W-:Y:S01]  /*1450*/  IMAD.U32 R80, RZ, RZ, UR4 ;  /* 0x00000004ff507e24 */ /* 0x000fe2000f8e00ff */
[----:B------:R-:W-:Y:S01]  /*1460*/  UMOV UR4, URZ ;  /* 0x000000ff00047c82 */ /* 0x000fe20008000000 */
[----:B-1----:R-:W-:Y:S02]  /*1470*/  LEA R0, R0, R11, 0x18 ;  /* 0x0000000b00007211 */ /* 0x002fe400078ec0ff */
[----:B------:R-:W-:-:S03]  /*1480*/  SHF.L.U32 R11, R10, 0x1f, RZ ;  /* 0x0000001f0a0b7819 */ /* 0x000fc600000006ff */
[----:B------:R-:W-:-:S04]  /*1490*/  IMAD R14, R85, 0x8, R0 ;  /* 0x00000008550e7824 */ /* 0x000fc800078e0200 */
[----:B------:R1:W3:Y:S02]  /*14a0*/  SYNCS.PHASECHK.TRANS64.TRYWAIT P3, [R14+URZ+0x18], R11 ;  /* 0x0000180b0e0075a7 */ /* 0x0002e400080611ff */
[----:B-1----:R-:W-:Y:S01]  /*14b0*/  IMAD.U32 R11, RZ, RZ, UR4 ;  /* 0x00000004ff0b7e24 */ /* 0x002fe2000f8e00ff */
[----:B------:R-:W-:Y:S01]  /*14c0*/  MOV R14, UR5 ;  /* 0x00000005000e7c02 */ /* 0x000fe20008000f00 */
[----:B----4-:R-:W-:Y:S06]  /*14d0*/  BRA.U !UP0, `(.L_x_17) ;  /* 0x0000003508907547 */ /* 0x010fec000b800000 */
[----:B------:R-:W1:Y:S01]  /*14e0*/  LDC.64 R28, c[0x0][0x480] ;  /* 0x00012000ff1c7b82 */ /* 0x000e620000000a00 */
[C---:B------:R-:W-:Y:S01]  /*14f0*/  VIADD R56, R19.reuse, 0x8 ;  /* 0x0000000813387836 */ /* 0x040fe20000000000 */
[C---:B------:R-:W-:Y:S01]  /*1500*/  IADD3 R48, PT, PT, R19.reuse, 0x40, RZ ;  /* 0x0000004013307810 */ /* 0x040fe20007ffe0ff */
[C---:B------:R-:W-:Y:S01]  /*1510*/  VIADD R52, R19.reuse, 0x28 ;  /* 0x0000002813347836 */ /* 0x040fe20000000000 */
[C---:B------:R-:W-:Y:S01]  /*1520*/  IADD3 R53, PT, PT, R19.reuse, 0x20, RZ ;  /* 0x0000002013357810 */ /* 0x040fe20007ffe0ff */
[C---:B------:R-:W-:Y:S01]  /*1530*/  VIADD R49, R19.reuse, 0x38 ;  /* 0x0000003813317836 */ /* 0x040fe20000000000 */
[C---:B------:R-:W-:Y:S01]  /*1540*/  IADD3 R44, PT, PT, R19.reuse, 0x60, RZ ;  /* 0x00000060132c7810 */ /* 0x040fe20007ffe0ff */
[C---:B------:R-:W-:Y:S01]  /*1550*/  VIADD R45, R19.reuse, 0x58 ;  /* 0x00000058132d7836 */ /* 0x040fe20000000000 */
[----:B------:R-:W4:Y:S01]  /*1560*/  LDC.64 R14, c[0x0][0x488] ;  /* 0x00012200ff0e7b82 */ /* 0x000f220000000a00 */
[C---:B------:R-:W-:Y:S01]  /*1570*/  VIADD R55, R19.reuse, 0x10 ;  /* 0x0000001013377836 */ /* 0x040fe20000000000 */
[----:B------:R-:W-:Y:S01]  /*1580*/  R2UR UR45, R80 ;  /* 0x00000000502d72ca */ /* 0x000fe200000e0000 */
[----:B------:R-:W-:-:S02]  /*1590*/  VIADD R47, R19, 0x48 ;  /* 0x00000048132f7836 */ /* 0x000fc40000000000 */
[C---:B------:R-:W-:Y:S02]  /*15a0*/  VIADD R54, R19.reuse, 0x18 ;  /* 0x0000001813367836 */ /* 0x040fe40000000000 */
[C---:B------:R-:W-:Y:S02]  /*15b0*/  VIADD R50, R19.reuse, 0x30 ;  /* 0x0000003013327836 */ /* 0x040fe40000000000 */
[C---:B------:R-:W-:Y:S02]  /*15c0*/  VIADD R46, R19.reuse, 0x50 ;  /* 0x00000050132e7836 */ /* 0x040fe40000000000 */
[C---:B------:R-:W-:Y:S02]  /*15d0*/  VIADD R42, R19.reuse, 0x68 ;  /* 0x00000068132a7836 */ /* 0x040fe40000000000 */
[C---:B-----5:R-:W-:Y:S02]  /*15e0*/  VIADD R35, R19.reuse, 0x70 ;  /* 0x0000007013237836 */ /* 0x060fe40000000000 */
[----:B------:R-:W-:Y:S01]  /*15f0*/  VIADD R27, R19, 0x78 ;  /* 0x00000078131b7836 */ /* 0x000fe20000000000 */
[----:B-1----:R-:W-:Y:S01]  /*1600*/  ISETP.NE.AND P1, PT, R28, 0x1, PT ;  /* 0x000000011c00780c */ /* 0x002fe20003f25270 */
[----:B------:R-:W-:Y:S01]  /*1610*/  IMAD.HI.U32 R39, R56, R29, RZ ;  /* 0x0000001d38277227 */ /* 0x000fe200078e00ff */
[----:B------:R-:W-:-:S02]  /*1620*/  UIADD3 UR38, UPT, UPT, UR45, 0x20, URZ ;  /* 0x000000202d267890 */ /* 0x000fc4000fffe0ff */
[----:B------:R-:W-:Y:S01]  /*1630*/  UIADD3 UR39, UPT, UPT, UR45, 0x18, URZ ;  /* 0x000000182d277890 */ /* 0x000fe2000fffe0ff */
[-C--:B------:R-:W-:Y:S01]  /*1640*/  IMAD.HI.U32 R33, R52, R29.reuse, RZ ;  /* 0x0000001d34217227 */ /* 0x080fe200078e00ff */
[----:B------:R-:W-:Y:S01]  /*1650*/  UIADD3 UR46, UPT, UPT, UR45, 0x38, URZ ;  /* 0x000000382d2e7890 */ /* 0x000fe2000fffe0ff */
[-C--:B----4-:R-:W-:Y:S02]  /*1660*/  SHF.R.U32.HI R39, RZ, R14.reuse, R39 ;  /* 0x0000000eff277219 */ /* 0x090fe40000011627 */
[----:B------:R-:W-:Y:S01]  /*1670*/  IMAD.HI.U32 R57, R49, R29, RZ ;  /* 0x0000001d31397227 */ /* 0x000fe200078e00ff */
[-C--:B------:R-:W-:Y:S01]  /*1680*/  SHF.R.U32.HI R33, RZ, R14.reuse, R33 ;  /* 0x0000000eff217219 */ /* 0x080fe20000011621 */
[----:B------:R-:W-:Y:S01]  /*1690*/  UIADD3 UR34, UPT, UPT, UR45, 0x8, URZ ;  /* 0x000000082d227890 */ /* 0x000fe2000fffe0ff */
[----:B------:R-:W-:Y:S01]  /*16a0*/  SEL R39, R56, R39, !P1 ;  /* 0x0000002738277207 */ /* 0x000fe20004800000 */
[----:B------:R-:W-:Y:S01]  /*16b0*/  IMAD.HI.U32 R25, R45, R29, RZ ;  /* 0x0000001d2d197227 */ /* 0x000fe200078e00ff */
[-C--:B------:R-:W-:Y:S01]  /*16c0*/  SHF.R.U32.HI R30, RZ, R14.reuse, R57 ;  /* 0x0000000eff1e7219 */ /* 0x080fe20000011639 */
[----:B------:R-:W-:Y:S01]  /*16d0*/  UIADD3 UR41, UPT, UPT, UR45, 0x28, URZ ;  /* 0x000000282d297890 */ /* 0x000fe2000fffe0ff */
[----:B------:R-:W-:Y:S01]  /*16e0*/  SEL R33, R52, R33, !P1 ;  /* 0x0000002134217207 */ /* 0x000fe20004800000 */
[-C--:B------:R-:W-:Y:S01]  /*16f0*/  IMAD.HI.U32 R61, R55, R29.reuse, RZ ;  /* 0x0000001d373d7227 */ /* 0x080fe200078e00ff */
[-C--:B------:R-:W-:Y:S01]  /*1700*/  SHF.R.U32.HI R16, RZ, R14.reuse, R25 ;  /* 0x0000000eff107219 */ /* 0x080fe20000011619 */
[----:B------:R-:W-:Y:S01]  /*1710*/  UIADD3 UR32, UPT, UPT, UR45, 0x10, URZ ;  /* 0x000000102d207890 */ /* 0x000fe2000fffe0ff */
[----:B------:R-:W-:Y:S01]  /*1720*/  IADD3 R25, PT, PT, -R39, RZ, RZ ;  /* 0x000000ff27197210 */ /* 0x000fe20007ffe1ff */
[-C--:B------:R-:W-:Y:S01]  /*1730*/  IMAD.HI.U32 R21, R48, R29.reuse, RZ ;  /* 0x0000001d30157227 */ /* 0x080fe200078e00ff */
[----:B------:R-:W-:Y:S01]  /*1740*/  SHF.R.U32.HI R20, RZ, R14, R61 ;  /* 0x0000000eff147219 */ /* 0x000fe2000001163d */
[----:B------:R-:W-:Y:S01]  /*1750*/  UIADD3 UR47, UPT, UPT, UR45, 0x30, URZ ;  /* 0x000000302d2f7890 */ /* 0x000fe2000fffe0ff */
[----:B------:R-:W-:Y:S01]  /*1760*/  SEL R30, R49, R30, !P1 ;  /* 0x0000001e311e7207 */ /* 0x000fe20004800000 */
        /* <DEDUP_REMOVED lines=16> */
[----:B------:R-:W-:Y:S01]  /*1870*/  IMAD.HI.U32 R17, R46, R29, RZ ;  /* 0x0000001d2e117227 */ /* 0x000fe200078e00ff */
[----:B------:R-:W-:-:S02]  /*1880*/  SHF.R.U32.HI R31, RZ, R14, R31 ;  /* 0x0000000eff1f7219 */ /* 0x000fc4000001161f */
[----:B------:R-:W-:Y:S01]  /*1890*/  SEL R34, R53, R34, !P1 ;  /* 0x0000002235227207 */ /* 0x000fe20004800000 */
[----:B------:R-:W-:Y:S01]  /*18a0*/  IMAD.HI.U32 R7, R44, R29, RZ ;  /* 0x0000001d2c077227 */ /* 0x000fe200078e00ff */
[-C--:B------:R-:W-:Y:S02]  /*18b0*/  SHF.R.U32.HI R17, RZ, R14.reuse, R17 ;  /* 0x0000000eff117219 */ /* 0x080fe40000011611 */
[----:B------:R-:W-:Y:S01]  /*18c0*/  SEL R31, R50, R31, !P1 ;  /* 0x0000001f321f7207 */ /* 0x000fe20004800000 */
[----:B------:R-:W-:Y:S01]  /*18d0*/  IMAD.HI.U32 R11, R42, R29, RZ ;  /* 0x0000001d2a0b7227 */ /* 0x000fe200078e00ff */
[-C--:B------:R-:W-:Y:S02]  /*18e0*/  SHF.R.U32.HI R7, RZ, R14.reuse, R7 ;  /* 0x0000000eff077219 */ /* 0x080fe40000011607 */
        /* <DEDUP_REMOVED lines=9> */
[----:B------:R-:W-:Y:S01]  /*1980*/  R2UR UR44, R39 ;  /* 0x00000000272c72ca */ /* 0x000fe200000e0000 */
[C---:B------:R-:W-:Y:S01]  /*1990*/  IMAD R56, R28.reuse, R25, R56 ;  /* 0x000000191c387224 */ /* 0x040fe200078e0238 */
[----:B------:R-:W-:Y:S01]  /*19a0*/  SHF.R.U32.HI R20, RZ, R14, R29 ;  /* 0x0000000eff147219 */ /* 0x000fe2000001161d */
[----:B------:R-:W-:Y:S01]  /*19b0*/  IMAD.MOV R14, RZ, RZ, -R30 ;  /* 0x000000ffff0e7224 */ /* 0x000fe200078e0a1e */
[----:B------:R-:W-:Y:S01]  /*19c0*/  IADD3 R25, PT, PT, -R33, RZ, RZ ;  /* 0x000000ff21197210 */ /* 0x000fe20007ffe1ff */
[----:B------:R-:W-:Y:S01]  /*19d0*/  IMAD.MOV R22, RZ, RZ, -R37 ;  /* 0x000000ffff167224 */ /* 0x000fe200078e0a25 */
[----:B------:R-:W-:Y:S01]  /*19e0*/  SEL R43, R27, R20, !P1 ;  /* 0x000000141b2b7207 */ /* 0x000fe20004800000 */
[----:B------:R-:W-:Y:S01]  /*19f0*/  IMAD R49, R28, R14, R49 ;  /* 0x0000000e1c317224 */ /* 0x000fe200078e0231 */
[----:B------:R-:W-:Y:S01]  /*1a00*/  SEL R14, R44, R7, !P1 ;  /* 0x000000072c0e7207 */ /* 0x000fe20004800000 */
[----:B------:R-:W-:Y:S01]  /*1a10*/  IMAD R52, R28, R25, R52 ;  /* 0x000000191c347224 */ /* 0x000fe200078e0234 */
[----:B------:R-:W-:Y:S01]  /*1a20*/  SEL R40, R19, R40, !P1 ;  /* 0x0000002813287207 */ /* 0x000fe20004800000 */
[----:B------:R-:W-:Y:S01]  /*1a30*/  IMAD.MOV R25, RZ, RZ, -R32 ;  /* 0x000000ffff197224 */ /* 0x000fe200078e0a20 */
[----:B------:R-:W-:Y:S01]  /*1a40*/  R2UR UR25, R56 ;  /* 0x00000000381972ca */ /* 0x000fe200000e0000 */
[----:B------:R-:W-:Y:S01]  /*1a50*/  IMAD.MOV R7, RZ, RZ, -R14 ;  /* 0x000000ffff077224 */ /* 0x000fe200078e0a0e */
[----:B------:R-:W-:Y:S01]  /*1a60*/  R2UR UR30, R40 ;  /* 0x00000000281e72ca */ /* 0x000fe200000e0000 */
[C---:B------:R-:W-:Y:S01]  /*1a70*/  IMAD R48, R28.reuse, R25, R48 ;  /* 0x000000191c307224 */ /* 0x040fe200078e0230 */
[----:B------:R-:W-:Y:S01]  /*1a80*/  IADD3 R25, PT, PT, -R11, RZ, RZ ;  /* 0x000000ff0b197210 */ /* 0x000fe20007ffe1ff */
[C---:B------:R-:W-:Y:S01]  /*1a90*/  IMAD R44, R28.reuse, R7, R44 ;  /* 0x000000071c2c7224 */ /* 0x040fe200078e022c */
[----:B------:R-:W-:Y:S01]  /*1aa0*/  SEL R7, R35, R24, !P1 ;  /* 0x0000001823077207 */ /* 0x000fe20004800000 */
[C---:B------:R-:W-:Y:S01]  /*1ab0*/  IMAD R55, R28.reuse, R22, R55 ;  /* 0x000000161c377224 */ /* 0x040fe200078e0237 */
[----:B------:R-:W-:Y:S01]  /*1ac0*/  ISETP.NE.AND P1, PT, R15, 0x1, PT ;  /* 0x000000010f00780c */ /* 0x000fe20003f25270 */
[----:B------:R-:W-:Y:S01]  /*1ad0*/  IMAD R42, R28, R25, R42 ;  /* 0x000000191c2a7224 */ /* 0x000fe200078e022a */
[----:B------:R-:W-:Y:S01]  /*1ae0*/  R2UR UR4, R52 ;  /* 0x00000000340472ca */ /* 0x000fe200000e0000 */
[----:B------:R-:W1:Y:S01]  /*1af0*/  LDC.64 R24, c[0x0][0x490] ;  /* 0x00012400ff187b82 */ /* 0x000e620000000a00 */
[----:B------:R-:W-:Y:S01]  /*1b00*/  IMAD.MOV R22, RZ, RZ, -R34 ;  /* 0x000000ffff167224 */ /* 0x000fe200078e0a22 */
[----:B------:R-:W-:Y:S01]  /*1b10*/  R2UR UR18, R48 ;  /* 0x00000000301272ca */ /* 0x000fe200000e0000 */
[----:B------:R-:W-:Y:S01]  /*1b20*/  IMAD.MOV R23, RZ, RZ, -R31 ;  /* 0x000000ffff177224 */ /* 0x000fe200078e0a1f */
[----:B------:R-:W-:Y:S01]  /*1b30*/  R2UR UR12, R44 ;  /* 0x000000002c0c72ca */ /* 0x000fe200000e0000 */
[----:B------:R-:W-:Y:S01]  /*1b40*/  IMAD R53, R28, R22, R53 ;  /* 0x000000161c357224 */ /* 0x000fe200078e0235 */
[----:B------:R-:W-:Y:S01]  /*1b50*/  IADD3 R22, PT, PT, -R18, RZ, RZ ;  /* 0x000000ff12167210 */ /* 0x000fe20007ffe1ff */
[----:B------:R-:W-:Y:S01]  /*1b60*/  IMAD R50, R28, R23, R50 ;  /* 0x000000171c327224 */ /* 0x000fe200078e0232 */
[----:B------:R-:W-:Y:S01]  /*1b70*/  R2UR UR11, R42 ;  /* 0x000000002a0b72ca */ /* 0x000fe200000e0000 */
[----:B------:R-:W-:Y:S01]  /*1b80*/  IMAD.MOV R23, RZ, RZ, -R17 ;  /* 0x000000ffff177224 */ /* 0x000fe200078e0a11 */
[----:B------:R-:W-:Y:S01]  /*1b90*/  VOTEU.ANY UP0, P1 ;  /* 0x0000000000ff7886 */ /* 0x000fe20000800100 */
[----:B------:R-:W-:Y:S01]  /*1ba0*/  IMAD.MOV R21, RZ, RZ, -R16 ;  /* 0x000000ffff157224 */ /* 0x000fe200078e0a10 */
[----:B------:R-:W-:Y:S01]  /*1bb0*/  R2UR UR21, R50 ;  /* 0x00000000321572ca */ /* 0x000fe200000e0000 */
[C---:B------:R-:W-:Y:S01]  /*1bc0*/  IMAD R47, R28.reuse, R22, R47 ;  /* 0x000000161c2f7224 */ /* 0x040fe200078e022f */
[----:B------:R-:W-:Y:S01]  /*1bd0*/  R2UR UR43, R37 ;  /* 0x00000000252b72ca */ /* 0x000fe200000e0000 */
[C---:B------:R-:W-:Y:S01]  /*1be0*/  IMAD R46, R28.reuse, R23, R46 ;  /* 0x000000171c2e7224 */ /* 0x040fe200078e022e */
[----:B------:R-:W-:Y:S01]  /*1bf0*/  R2UR UR24, R55 ;  /* 0x00000000371872ca */ /* 0x000fe200000e0000 */
[----:B------:R-:W-:Y:S01]  /*1c00*/  IMAD R45, R28, R21, R45 ;  /* 0x000000151c2d7224 */ /* 0x000fe200078e022d */
[----:B------:R-:W4:Y:S01]  /*1c10*/  LDC.64 R22, c[0x0][0x4b0] ;  /* 0x00012c00ff167b82 */ /* 0x000f220000000a00 */
[----:B------:R-:W-:Y:S01]  /*1c20*/  IMAD.MOV R29, RZ, RZ, -R36 ;  /* 0x000000ffff1d7224 */ /* 0x000fe200078e0a24 */
[----:B------:R-:W-:Y:S01]  /*1c30*/  R2UR UR17, R47 ;  /* 0x000000002f1172ca */ /* 0x000fe200000e0000 */
[----:B------:R-:W-:Y:S01]  /*1c40*/  IMAD.MOV R38, RZ, RZ, -R7 ;  /* 0x000000ffff267224 */ /* 0x000fe200078e0a07 */
[----:B------:R-:W-:Y:S01]  /*1c50*/  R2UR UR16, R46 ;  /* 0x000000002e1072ca */ /* 0x000fe200000e0000 */
[----:B------:R-:W-:Y:S01]  /*1c60*/  IMAD R54, R28, R29, R54 ;  /* 0x0000001d1c367224 */ /* 0x000fe200078e0236 */
[----:B------:R-:W-:Y:S01]  /*1c70*/  R2UR UR13, R45 ;  /* 0x000000002d0d72ca */ /* 0x000fe200000e0000 */
[----:B-1----:R-:W-:Y:S01]  /*1c80*/  IMAD.HI.U32 R64, R40, R24, RZ ;  /* 0x0000001828407227 */ /* 0x002fe200078e00ff */
[----:B------:R-:W1:Y:S01]  /*1c90*/  LDC.64 R20, c[0x0][0x4d0] ;  /* 0x00013400ff147b82 */ /* 0x000e620000000a00 */
[----:B------:R-:W-:-:S02]  /*1ca0*/  R2UR UR7, R53 ;  /* 0x00000000350772ca */ /* 0x000fc400000e0000 */
[----:B------:R-:W-:Y:S01]  /*1cb0*/  IMAD R38, R28, R38, R35 ;  /* 0x000000261c267224 */ /* 0x000fe200078e0223 */
[----:B------:R-:W-:Y:S01]  /*1cc0*/  SHF.R.U32.HI R47, RZ, R25, R64 ;  /* 0x00000019ff2f7219 */ /* 0x000fe20000011640 */
[----:B------:R-:W-:Y:S01]  /*1cd0*/  IMAD.MOV R29, RZ, RZ, -R43 ;  /* 0x000000ffff1d7224 */ /* 0x000fe200078e0a2b */
[----:B------:R-:W-:Y:S01]  /*1ce0*/  R2UR UR8, R54 ;  /* 0x00000000360872ca */ /* 0x000fe200000e0000 */
[----:B------:R-:W-:Y:S01]  /*1cf0*/  IMAD.MOV R41, RZ, RZ, -R40 ;  /* 0x000000ffff297224 */ /* 0x000fe200078e0a28 */
[----:B------:R-:W-:Y:S01]  /*1d00*/  R2UR UR28, R47 ;  /* 0x000000002f1c72ca */ /* 0x000fe200000e0000 */
[-C--:B------:R-:W-:Y:S01]  /*1d10*/  IMAD.HI.U32 R54, R17, R24.reuse, RZ ;  /* 0x0000001811367227 */ /* 0x080fe200078e00ff */
[----:B------:R-:W-:Y:S02]  /*1d20*/  R2UR UR10, R38 ;  /* 0x00000000260a72ca */ /* 0x000fe400000e0000 */
[----:B------:R-:W-:Y:S01]  /*1d30*/  R2UR UR20, R49 ;  /* 0x00000000311472ca */ /* 0x000fe200000e0000 */
[C---:B------:R-:W-:Y:S01]  /*1d40*/  IMAD R29, R28.reuse, R29, R27 ;  /* 0x0000001d1c1d7224 */ /* 0x040fe200078e021b */
[----:B------:R-:W-:Y:S01]  /*1d50*/  SHF.R.U32.HI R27, RZ, R25, R54 ;  /* 0x00000019ff1b7219 */ /* 0x000fe20000011636 */
[----:B------:R-:W-:Y:S01]  /*1d60*/  IMAD R41, R28, R41, R19 ;  /* 0x000000291c297224 */ /* 0x000fe200078e0213 */
[----:B----4-:R-:W-:Y:S01]  /*1d70*/  R2UR UR23, R22 ;  /* 0x00000000161772ca */ /* 0x010fe200000e0000 */
[----:B------:R-:W-:Y:S01]  /*1d80*/  IMAD.HI.U32 R46, R39, R24, RZ ;  /* 0x00000018272e7227 */ /* 0x000fe200078e00ff */
[----:B------:R-:W-:-:S02]  /*1d90*/  R2UR UR9, R29 ;  /* 0x000000001d0972ca */ /* 0x000fc400000e0000 */
[----:B------:R-:W-:Y:S01]  /*1da0*/  R2UR UR26, R41 ;  /* 0x00000000291a72ca */ /* 0x000fe200000e0000 */
[-C--:B------:R-:W-:Y:S01]  /*1db0*/  IMAD.HI.U32 R62, R37, R24.reuse, RZ ;  /* 0x00000018253e7227 */ /* 0x080fe200078e00ff */
[----:B------:R-:W-:Y:S02]  /*1dc0*/  R2UR UR6, R23 ;  /* 0x00000000170672ca */ /* 0x000fe400000e0000 */
[----:B-1----:R-:W-:Y:S01]  /*1dd0*/  R2UR UR22, R20 ;  /* 0x00000000141672ca */ /* 0x002fe200000e0000 */
[-C--:B------:R-:W-:Y:S01]  /*1de0*/  IMAD.HI.U32 R44, R36, R24.reuse, RZ ;  /* 0x00000018242c7227 */ /* 0x080fe200078e00ff */
[----:B------:R-:W-:Y:S02]  /*1df0*/  R2UR UR5, R21 ;  /* 0x00000000150572ca */ /* 0x000fe400000e0000 */
[-C--:B------:R-:W-:Y:S01]  /*1e00*/  SHF.R.U32.HI R46, RZ, R25.reuse, R46 ;  /* 0x00000019ff2e7219 */ /* 0x080fe2000001162e */
[----:B------:R-:W-:Y:S01]  /*1e10*/  IMAD.HI.U32 R42, R34, R24, RZ ;  /* 0x00000018222a7227 */ /* 0x000fe200078e00ff */
[----:B------:R-:W-:-:S02]  /*1e20*/  SHF.R.U32.HI R45, RZ, R25, R62 ;  /* 0x00000019ff2d7219 */ /* 0x000fc4000001163e */
[-C--:B------:R-:W-:Y:S01]  /*1e30*/  SHF.R.U32.HI R44, RZ, R25.reuse, R44 ;  /* 0x00000019ff2c7219 */ /* 0x080fe2000001162c */
[-C--:B------:R-:W-:Y:S01]  /*1e40*/  IMAD.HI.U32 R60, R33, R24.reuse, RZ ;  /* 0x00000018213c7227 */ /* 0x080fe200078e00ff */
[-C--:B------:R-:W-:Y:S02]  /*1e50*/  SHF.R.U32.HI R42, RZ, R25.reuse, R42 ;  /* 0x00000019ff2a7219 */ /* 0x080fe4000001162a */
[----:B------:R-:W-:Y:S01]  /*1e60*/  R2UR UR27, R27 ;  /* 0x000000001b1b72ca */ /* 0x000fe200000e0000 */
[-C--:B------:R-:W-:Y:S01]  /*1e70*/  IMAD.HI.U32 R38, R31, R24.reuse, RZ ;  /* 0x000000181f267227 */ /* 0x080fe200078e00ff */
[-C--:B------:R-:W-:Y:S01]  /*1e80*/  SHF.R.U32.HI R41, RZ, R25.reuse, R60 ;  /* 0x00000019ff297219 */ /* 0x080fe2000001163c */
[----:B------:R-:W-:Y:S01]  /*1e90*/  UIMAD UR25, UR25, UR23, UR22 ;  /* 0x00000017191972a4 */ /* 0x000fe2000f8e0216 */
        /* <DEDUP_REMOVED lines=9> */
[----:B------:R-:W-:Y:S01]  /*1f30*/  IMAD.HI.U32 R28, R18, R24, RZ ;  /* 0x00000018121c7227 */ /* 0x000fe200078e00ff */
[----:B------:R-:W-:-:S02]  /*1f40*/  SHF.R.U32.HI R29, RZ, R25, R56 ;  /* 0x00000019ff1d7219 */ /* 0x000fc40000011638 */
[----:B------:R-:W-:Y:S01]  /*1f50*/  R2UR UR42, R45 ;  /* 0x000000002d2a72ca */ /* 0x000fe200000e0000 */
[-C--:B------:R-:W-:Y:S01]  /*1f60*/  IMAD.HI.U32 R52, R16, R24.reuse, RZ ;  /* 0x0000001810347227 */ /* 0x080fe200078e00ff */
[-C--:B------:R-:W-:Y:S02]  /*1f70*/  SHF.R.U32.HI R28, RZ, R25.reuse, R28 ;  /* 0x00000019ff1c7219 */ /* 0x080fe4000001161c */
[----:B------:R-:W-:Y:S01]  /*1f80*/  R2UR UR36, R38 ;  /* 0x00000000262472ca */ /* 0x000fe200000e0000 */
[-C--:B------:R-:W-:Y:S01]  /*1f90*/  IMAD.HI.U32 R50, R14, R24.reuse, RZ ;  /* 0x000000180e327227 */ /* 0x080fe200078e00ff */
[----:B------:R-:W-:Y:S01]  /*1fa0*/  USEL UR44, UR44, UR19, !UP0 ;  /* 0x000000132c2c7287 */ /* 0x000fe2000c000000 */
[----:B------:R-:W-:Y:S02]  /*1fb0*/  R2UR UR33, R35 ;  /* 0x00000000232172ca */ /* 0x000fe400000e0000 */
[----:B------:R-:W-:Y:S01]  /*1fc0*/  IMAD.HI.U32 R22, R11, R24, RZ ;  /* 0x000000180b167227 */ /* 0x000fe200078e00ff */
[----:B------:R-:W-:-:S02]  /*1fd0*/  SHF.R.U32.HI R23, RZ, R25, R50 ;  /* 0x00000019ff177219 */ /* 0x000fc40000011632 */
[----:B------:R-:W-:Y:S01]  /*1fe0*/  R2UR UR29, R28 ;  /* 0x000000001c1d72ca */ /* 0x000fe200000e0000 */
[-C--:B------:R-:W-:Y:S01]  /*1ff0*/  IMAD.HI.U32 R48, R7, R24.reuse, RZ ;  /* 0x0000001807307227 */ /* 0x080fe200078e00ff */
[-C--:B------:R-:W-:Y:S01]  /*2000*/  SHF.R.U32.HI R22, RZ, R25.reuse, R22 ;  /* 0x00000019ff167219 */ /* 0x080fe20000011616 */
[----:B------:R-:W-:Y:S01]  /*2010*/  USEL UR42, UR43, UR42, !UP0 ;  /* 0x0000002a2b2a7287 */ /* 0x000fe2000c000000 */
[----:B------:R-:W-:Y:S01]  /*2020*/  R2UR UR37, R29 ;  /* 0x000000001d2572ca */ /* 0x000fe200000e0000 */
[----:B------:R-:W-:Y:S01]  /*2030*/  IMAD.HI.U32 R20, R43, R24, RZ ;  /* 0x000000182b147227 */ /* 0x000fe200078e00ff */
[-C--:B------:R-:W-:Y:S01]  /*2040*/  SHF.R.U32.HI R24, RZ, R25.reuse, R52 ;  /* 0x00000019ff187219 */ /* 0x080fe20000011634 */
[----:B------:R-:W-:Y:S01]  /*2050*/  UIADD3 UR43, UPT, UPT, UR45, 0x68, URZ ;  /* 0x000000682d2b7890 */ /* 0x000fe2000fffe0ff */
[-C--:B------:R-:W-:Y:S01]  /*2060*/  SHF.R.U32.HI R21, RZ, R25.reuse, R48 ;  /* 0x00000019ff157219 */ /* 0x080fe20000011630 */
[----:B------:R-:W-:Y:S01]  /*2070*/  IMAD.U32 R27, RZ, RZ, UR39 ;  /* 0x00000027ff1b7e24 */ /* 0x000fe2000f8e00ff */
[----:B------:R-:W-:Y:S01]  /*2080*/  SHF.R.U32.HI R20, RZ, R25, R20 ;  /* 0x00000019ff147219 */ /* 0x000fe20000011614 */
[----:B------:R-:W-:Y:S01]  /*2090*/  IMAD.U32 R25, RZ, RZ, UR38 ;  /* 0x00000026ff197e24 */ /* 0x000fe2000f8e00ff */
[----:B------:R-:W-:Y:S01]  /*20a0*/  USEL UR38, UR30, UR28, !UP0 ;  /* 0x0000001c1e267287 */ /* 0x000fe2000c000000 */
[----:B------:R-:W-:Y:S01]  /*20b0*/  R2UR UR39, R36 ;  /* 0x00000000242772ca */ /* 0x000fe200000e0000 */
[----:B------:R-:W-:Y:S01]  /*20c0*/  IMAD R38, RZ, RZ, -UR42 ;  /* 0x8000002aff267e24 */ /* 0x000fe2000f8e02ff */
[----:B------:R-:W-:Y:S01]  /*20d0*/  R2UR UR28, R21 ;  /* 0x00000000151c72ca */ /* 0x000fe200000e0000 */
[----:B------:R-:W-:Y:S01]  /*20e0*/  IMAD.U32 R74, RZ, RZ, UR25 ;  /* 0x00000019ff4a7e24 */ /* 0x000fe2000f8e00ff */
[----:B------:R-:W-:Y:S01]  /*20f0*/  R2UR UR30, R22 ;  /* 0x00000000161e72ca */ /* 0x000fe200000e0000 */
[----:B------:R-:W-:Y:S01]  /*2100*/  IMAD R21, RZ, RZ, -UR38 ;  /* 0x80000026ff157e24 */ /* 0x000fe2000f8e02ff */
[----:B------:R-:W-:Y:S01]  /*2110*/  MOV R79, UR38 ;  /* 0x00000026004f7c02 */ /* 0x000fe20008000f00 */
[----:B------:R-:W-:Y:S01]  /*2120*/  IMAD.U32 R71, RZ, RZ, UR24 ;  /* 0x00000018ff477e24 */ /* 0x000fe2000f8e00ff */
[----:B------:R-:W-:Y:S01]  /*2130*/  R2UR UR38, R33 ;  /* 0x00000000212672ca */ /* 0x000fe200000e0000 */
[----:B------:R-:W-:Y:S01]  /*2140*/  IMAD R37, R15, R38, R37 ;  /* 0x000000260f257224 */ /* 0x000fe200078e0225 */
[----:B------:R-:W-:Y:S01]  /*2150*/  MOV R22, UR46 ;  /* 0x0000002e00167c02 */ /* 0x000fe20008000f00 */
[----:B------:R-:W-:Y:S01]  /*2160*/  UIMAD UR25, UR8, UR23, UR22 ;  /* 0x00000017081972a4 */ /* 0x000fe2000f8e0216 */
[----:B------:R-:W-:Y:S01]  /*2170*/  R2UR UR19, R20 ;  /* 0x00000000141372ca */ /* 0x000fe200000e0000 */
[----:B------:R-:W-:Y:S01]  /*2180*/  USEL UR46, UR39, UR35, !UP0 ;  /* 0x00000023272e7287 */ /* 0x000fe2000c000000 */
[----:B------:R-:W-:Y:S01]  /*2190*/  R2UR UR39, R31 ;  /* 0x000000001f2772ca */ /* 0x000fe200000e0000 */
[----:B------:R-:W-:Y:S01]  /*21a0*/  UIMAD UR24, UR7, UR23, UR22 ;  /* 0x00000017071872a4 */ /* 0x000fe2000f8e0216 */
[----:B------:R-:W-:Y:S01]  /*21b0*/  R2UR UR35, R30 ;  /* 0x000000001e2372ca */ /* 0x000fe200000e0000 */
[C---:B------:R-:W-:Y:S01]  /*21c0*/  IMAD R40, R15.reuse, R21, R40 ;  /* 0x000000150f287224 */ /* 0x040fe200078e0228 */
[----:B------:R-:W-:Y:S01]  /*21d0*/  MOV R29, UR34 ;  /* 0x00000022001d7c02 */ /* 0x000fe20008000f00 */
[----:B------:R-:W-:Y:S01]  /*21e0*/  IMAD R20, RZ, RZ, -UR46 ;  /* 0x8000002eff147e24 */ /* 0x000fe2000f8e02ff */
[----:B------:R-:W-:Y:S01]  /*21f0*/  R2UR UR34, R24 ;  /* 0x00000000182272ca */ /* 0x000fe200000e0000 */
[----:B------:R-:W-:Y:S01]  /*2200*/  USEL UR31, UR38, UR31, !UP0 ;  /* 0x0000001f261f7287 */ /* 0x000fe2000c000000 */
[----:B------:R-:W-:Y:S01]  /*2210*/  IMAD.U32 R24, RZ, RZ, UR41 ;  /* 0x00000029ff187e24 */ /* 0x000fe2000f8e00ff */
[----:B------:R-:W-:Y:S01]  /*2220*/  UIADD3 UR38, UPT, UPT, UR45, 0x40, URZ ;  /* 0x000000402d267890 */ /* 0x000fe2000fffe0ff */
[----:B------:R-:W-:Y:S01]  /*2230*/  IMAD R36, R15, R20, R36 ;  /* 0x000000140f247224 */ /* 0x000fe200078e0224 */
[----:B------:R-:W-:Y:S01]  /*2240*/  R2UR UR40, R42 ;  /* 0x000000002a2872ca */ /* 0x000fe200000e0000 */
[----:B------:R-:W-:Y:S01]  /*2250*/  IMAD.U32 R68, RZ, RZ, UR25 ;  /* 0x00000019ff447e24 */ /* 0x000fe2000f8e00ff */
[----:B------:R-:W-:Y:S01]  /*2260*/  MOV R63, UR31 ;  /* 0x0000001f003f7c02 */ /* 0x000fe20008000f00 */
[----:B------:R-:W-:Y:S01]  /*2270*/  IMAD R20, RZ, RZ, -UR31 ;  /* 0x8000001fff147e24 */ /* 0x000fe2000f8e02ff */
[----:B------:R-:W-:Y:S01]  /*2280*/  R2UR UR31, R18 ;  /* 0x00000000121f72ca */ /* 0x000fe200000e0000 */
[----:B------:R-:W-:Y:S01]  /*2290*/  USEL UR39, UR39, UR36, !UP0 ;  /* 0x0000002427277287 */ /* 0x000fe2000c000000 */
[----:B------:R-:W-:Y:S01]  /*22a0*/  R2UR UR36, R17 ;  /* 0x00000000112472ca */ /* 0x000fe200000e0000 */
[----:B------:R-:W-:Y:S01]  /*22b0*/  USEL UR33, UR35, UR33, !UP0 ;  /* 0x0000002123217287 */ /* 0x000fe2000c000000 */
[----:B------:R-:W-:Y:S01]  /*22c0*/  R2UR UR41, R34 ;  /* 0x00000000222972ca */ /* 0x000fe200000e0000 */
[----:B------:R-:W-:Y:S01]  /*22d0*/  IMAD.U32 R21, RZ, RZ, UR38 ;  /* 0x00000026ff157e24 */ /* 0x000fe2000f8e00ff */
[----:B------:R-:W-:Y:S01]  /*22e0*/  R2UR UR38, R32 ;  /* 0x00000000202672ca */ /* 0x000fe200000e0000 */
[----:B------:R-:W-:Y:S01]  /*22f0*/  IMAD R38, RZ, RZ, -UR39 ;  /* 0x80000027ff267e24 */ /* 0x000fe2000f8e02ff */
[----:B------:R-:W-:Y:S01]  /*2300*/  MOV R60, UR39 ;  /* 0x00000027003c7c02 */ /* 0x000fe20008000f00 */
[----:B------:R-:W-:Y:S01]  /*2310*/  IMAD R33, R15, R20, R33 ;  /* 0x000000140f217224 */ /* 0x000fe200078e0221 */
[----:B------:R-:W-:Y:S01]  /*2320*/  MOV R65, UR24 ;  /* 0x0000001800417c02 */ /* 0x000fe20008000f00 */
[----:B------:R-:W-:Y:S01]  /*2330*/  UIMAD UR25, UR4, UR23, UR22 ;  /* 0x00000017041972a4 */ /* 0x000fe2000f8e0216 */
[----:B------:R-:W-:Y:S01]  /*2340*/  IMAD.U32 R28, RZ, RZ, UR32 ;  /* 0x00000020ff1c7e24 */ /* 0x000fe2000f8e00ff */
[----:B------:R-:W-:Y:S01]  /*2350*/  USEL UR39, UR31, UR29, !UP0 ;  /* 0x0000001d1f277287 */ /* 0x000fe2000c000000 */
[----:B------:R-:W-:Y:S01]  /*2360*/  R2UR UR29, R7 ;  /* 0x00000000071d72ca */ /* 0x000fe200000e0000 */
[----:B------:R-:W-:Y:S01]  /*2370*/  UIMAD UR24, UR21, UR23, UR22 ;  /* 0x00000017151872a4 */ /* 0x000fe2000f8e0216 */
[----:B------:R-:W-:Y:S01]  /*2380*/  IMAD.U32 R57, RZ, RZ, UR33 ;  /* 0x00000021ff397e24 */ /* 0x000fe2000f8e00ff */
[----:B------:R-:W-:Y:S01]  /*2390*/  R2UR UR35, R16 ;  /* 0x00000000102372ca */ /* 0x000fe200000e0000 */
        /* <DEDUP_REMOVED lines=8> */
[----:B------:R-:W-:Y:S01]  /*2420*/  IMAD.U32 R59, RZ, RZ, UR24 ;  /* 0x00000018ff3b7e24 */ /* 0x000fe2000f8e00ff */
[----:B------:R-:W-:Y:S01]  /*2430*/  UIMAD UR25, UR20, UR23, UR22 ;  /* 0x00000017141972a4 */ /* 0x000fe2000f8e0216 */
[----:B------:R-:W-:Y:S01]  /*2440*/  IMAD R35, RZ, RZ, -UR40 ;  /* 0x80000028ff237e24 */ /* 0x000fe2000f8e02ff */
[----:B------:R-:W-:Y:S01]  /*2450*/  UIMAD UR24, UR18, UR23, UR22 ;  /* 0x00000017121872a4 */ /* 0x000fe2000f8e0216 */
[C---:B------:R-:W-:Y:S01]  /*2460*/  IMAD R30, R15.reuse, R20, R30 ;  /* 0x000000140f1e7224 */ /* 0x040fe200078e021e */
[----:B------:R-:W-:Y:S01]  /*2470*/  USEL UR28, UR29, UR28, !UP0 ;  /* 0x0000001c1d1c7287 */ /* 0x000fe2000c000000 */
[C---:B------:R-:W-:Y:S01]  /*2480*/  IMAD R34, R15.reuse, R35, R34 ;  /* 0x000000230f227224 */ /* 0x040fe200078e0222 */
[----:B------:R-:W-:Y:S01]  /*2490*/  USEL UR37, UR38, UR37, !UP0 ;  /* 0x0000002526257287 */ /* 0x000fe2000c000000 */
[----:B------:R-:W-:Y:S01]  /*24a0*/  IMAD.U32 R56, RZ, RZ, UR25 ;  /* 0x00000019ff387e24 */ /* 0x000fe2000f8e00ff */
[----:B------:R-:W-:Y:S01]  /*24b0*/  MOV R53, UR24 ;  /* 0x0000001800357c02 */ /* 0x000fe20008000f00 */
[----:B------:R-:W-:Y:S01]  /*24c0*/  USEL UR34, UR35, UR34, !UP0 ;  /* 0x0000002223227287 */ /* 0x000fe2000c000000 */
[----:B------:R-:W-:Y:S01]  /*24d0*/  IMAD R35, RZ, RZ, -UR39 ;  /* 0x80000027ff237e24 */ /* 0x000fe2000f8e02ff */
[----:B------:R-:W-:Y:S01]  /*24e0*/  USEL UR30, UR31, UR30, !UP0 ;  /* 0x0000001e1f1e7287 */ /* 0x000fe2000c000000 */
[----:B------:R-:W-:Y:S01]  /*24f0*/  IMAD R46, RZ, RZ, -UR28 ;  /* 0x8000001cff2e7e24 */ /* 0x000fe2000f8e02ff */
[----:B------:R-:W-:Y:S01]  /*2500*/  UIMAD UR25, UR17, UR23, UR22 ;  /* 0x00000017111972a4 */ /* 0x000fe2000f8e0216 */
[----:B------:R-:W-:Y:S01]  /*2510*/  IMAD R20, RZ, RZ, -UR37 ;  /* 0x80000025ff147e24 */ /* 0x000fe2000f8e02ff */
[----:B------:R-:W-:Y:S01]  /*2520*/  UIMAD UR24, UR16, UR23, UR22 ;  /* 0x00000017101872a4 */ /* 0x000fe2000f8e0216 */
[----:B------:R-:W-:Y:S01]  /*2530*/  IMAD R42, RZ, RZ, -UR44 ;  /* 0x8000002cff2a7e24 */ /* 0x000fe2000f8e02ff */
[----:B------:R-:W-:Y:S01]  /*2540*/  USEL UR32, UR33, UR32, !UP0 ;  /* 0x0000002021207287 */ /* 0x000fe2000c000000 */
[----:B------:R-:W-:Y:S01]  /*2550*/  R2UR UR8, R40 ;  /* 0x00000000280872ca */ /* 0x000fe200000e0000 */
[----:B------:R-:W-:Y:S01]  /*2560*/  USEL UR27, UR27, UR19, !UP0 ;  /* 0x000000131b1b7287 */ /* 0x000fe2000c000000 */
[C---:B------:R-:W-:Y:S01]  /*2570*/  IMAD R18, R15.reuse, R35, R18 ;  /* 0x000000230f127224 */ /* 0x040fe200078e0212 */
[----:B------:R-:W-:Y:S01]  /*2580*/  IADD3 R35, PT, PT, RZ, -UR34, RZ ;  /* 0x80000022ff237c10 */ /* 0x000fe2000fffe0ff */
[C---:B------:R-:W-:Y:S01]  /*2590*/  IMAD R7, R15.reuse, R46, R7 ;  /* 0x0000002e0f077224 */ /* 0x040fe200078e0207 */
[----:B------:R-:W-:Y:S01]  /*25a0*/  IADD3 R48, PT, PT, RZ, -UR30, RZ ;  /* 0x8000001eff307c10 */ /* 0x000fe2000fffe0ff */
[----:B------:R-:W-:Y:S01]  /*25b0*/  IMAD R31, R15, R38, R31 ;  /* 0x000000260f1f7224 */ /* 0x000fe200078e021f */
[----:B------:R-:W-:Y:S01]  /*25c0*/  R2UR UR4, R37 ;  /* 0x00000000250472ca */ /* 0x000fe200000e0000 */
[C---:B------:R-:W-:Y:S01]  /*25d0*/  IMAD R20, R15.reuse, R20, R32 ;  /* 0x000000140f147224 */ /* 0x040fe200078e0220 */
[----:B------:R-:W-:Y:S01]  /*25e0*/  R2UR UR21, R36 ;  /* 0x00000000241572ca */ /* 0x000fe200000e0000 */
[----:B------:R-:W-:Y:S01]  /*25f0*/  IMAD.U32 R49, RZ, RZ, UR25 ;  /* 0x00000019ff317e24 */ /* 0x000fe2000f8e00ff */
[----:B------:R-:W-:Y:S01]  /*2600*/  UIMAD UR25, UR13, UR23, UR22 ;  /* 0x000000170d1972a4 */ /* 0x000fe2000f8e0216 */
[----:B------:R-:W-:Y:S01]  /*2610*/  IMAD.U32 R46, RZ, RZ, UR24 ;  /* 0x00000018ff2e7e24 */ /* 0x000fe2000f8e00ff */
[----:B------:R-:W-:Y:S01]  /*2620*/  UIMAD UR24, UR12, UR23, UR22 ;  /* 0x000000170c1872a4 */ /* 0x000fe2000f8e0216 */
[----:B------:R-:W-:Y:S01]  /*2630*/  IMAD R39, R15, R42, R39 ;  /* 0x0000002a0f277224 */ /* 0x000fe200078e0227 */
[----:B------:R-:W-:Y:S01]  /*2640*/  R2UR UR17, R31 ;  /* 0x000000001f1172ca */ /* 0x000fe200000e0000 */
[----:B------:R-:W-:Y:S01]  /*2650*/  IMAD R38, RZ, RZ, -UR36 ;  /* 0x80000024ff267e24 */ /* 0x000fe2000f8e02ff */
[----:B------:R-:W-:Y:S01]  /*2660*/  R2UR UR20, R34 ;  /* 0x00000000221472ca */ /* 0x000fe200000e0000 */
[----:B------:R-:W-:Y:S01]  /*2670*/  IMAD R32, RZ, RZ, -UR32 ;  /* 0x80000020ff207e24 */ /* 0x000fe2000f8e02ff */
[----:B------:R-:W-:Y:S01]  /*2680*/  R2UR UR7, R39 ;  /* 0x00000000270772ca */ /* 0x000fe200000e0000 */
[----:B------:R-:W-:Y:S01]  /*2690*/  IMAD R42, RZ, RZ, -UR27 ;  /* 0x8000001bff2a7e24 */ /* 0x000fe2000f8e02ff */
[----:B------:R-:W-:Y:S01]  /*26a0*/  MOV R40, UR24 ;  /* 0x0000001800287c02 */ /* 0x000fe20008000f00 */
[C---:B------:R-:W-:Y:S01]  /*26b0*/  IMAD R17, R15.reuse, R38, R17 ;  /* 0x000000260f117224 */ /* 0x040fe200078e0211 */
[----:B------:R-:W-:Y:S01]  /*26c0*/  UIMAD UR24, UR10, UR23, UR22 ;  /* 0x000000170a1872a4 */ /* 0x000fe2000f8e0216 */
[----:B------:R-:W-:Y:S01]  /*26d0*/  IMAD R16, R15, R35, R16 ;  /* 0x000000230f107224 */ /* 0x000fe200078e0210 */
[----:B------:R-:W-:Y:S01]  /*26e0*/  R2UR UR18, R33 ;  /* 0x00000000211272ca */ /* 0x000fe200000e0000 */
[C---:B------:R-:W-:Y:S01]  /*26f0*/  IMAD R14, R15.reuse, R32, R14 ;  /* 0x000000200f0e7224 */ /* 0x040fe200078e020e */
[----:B------:R-:W-:Y:S01]  /*2700*/  R2UR UR16, R30 ;  /* 0x000000001e1072ca */ /* 0x000fe200000e0000 */
[C---:B------:R-:W-:Y:S01]  /*2710*/  IMAD R11, R15.reuse, R48, R11 ;  /* 0x000000300f0b7224 */ /* 0x040fe200078e020b */
[----:B------:R-:W-:Y:S01]  /*2720*/  R2UR UR10, R16 ;  /* 0x00000000100a72ca */ /* 0x000fe200000e0000 */
[----:B------:R-:W-:Y:S01]  /*2730*/  IMAD R15, R15, R42, R43 ;  /* 0x0000002a0f0f7224 */ /* 0x000fe200078e022b */
[----:B------:R-:W1:Y:S01]  /*2740*/  LDC R16, c[0x0][0x38c] ;  /* 0x0000e300ff107b82 */ /* 0x000e620000000800 */
[----:B------:R-:W-:Y:S01]  /*2750*/  IMAD.U32 R43, RZ, RZ, UR25 ;  /* 0x00000019ff2b7e24 */ /* 0x000fe2000f8e00ff */
[----:B------:R-:W-:Y:S01]  /*2760*/  UIMAD UR25, UR11, UR23, UR22 ;  /* 0x000000170b1972a4 */ /* 0x000fe2000f8e0216 */
[----:B------:R-:W-:Y:S01]  /*2770*/  R2UR UR13, R20 ;  /* 0x00000000140d72ca */ /* 0x000fe200000e0000 */
[----:B------:R-:W-:Y:S01]  /*2780*/  UIMAD UR23, UR9, UR23, UR22 ;  /* 0x00000017091772a4 */ /* 0x000fe2000f8e0216 */
[----:B------:R-:W-:Y:S01]  /*2790*/  R2UR UR12, R18 ;  /* 0x00000000120c72ca */ /* 0x000fe200000e0000 */
[----:B------:R-:W-:Y:S01]  /*27a0*/  UIMAD UR22, UR8, UR6, UR5 ;  /* 0x00000006081672a4 */ /* 0x000fe2000f8e0205 */
[----:B------:R-:W-:Y:S01]  /*27b0*/  R2UR UR11, R17 ;  /* 0x00000000110b72ca */ /* 0x000fe200000e0000 */
[----:B------:R-:W-:Y:S01]  /*27c0*/  UIMAD UR21, UR21, UR6, UR5 ;  /* 0x00000006151572a4 */ /* 0x000fe2000f8e0205 */
[----:B------:R-:W-:Y:S01]  /*27d0*/  R2UR UR9, R14 ;  /* 0x000000000e0972ca */ /* 0x000fe200000e0000 */
[----:B------:R-:W-:Y:S01]  /*27e0*/  IMAD.U32 R31, RZ, RZ, UR23 ;  /* 0x00000017ff1f7e24 */ /* 0x000fe2000f8e00ff */
[----:B------:R-:W-:Y:S01]  /*27f0*/  UIMAD UR23, UR7, UR6, UR5 ;  /* 0x00000006071772a4 */ /* 0x000fe2000f8e0205 */
[----:B------:R-:W-:Y:S01]  /*2800*/  MOV R76, UR22 ;  /* 0x00000016004c7c02 */ /* 0x000fe20008000f00 */
[----:B------:R-:W-:Y:S01]  /*2810*/  UIMAD UR22, UR4, UR6, UR5 ;  /* 0x00000006041672a4 */ /* 0x000fe2000f8e0205 */
[----:B------:R-:W-:Y:S01]  /*2820*/  R2UR UR4, R15 ;  /* 0x000000000f0472ca */ /* 0x000fe200000e0000 */
[----:B------:R-:W-:Y:S01]  /*2830*/  UIMAD UR20, UR20, UR6, UR5 ;  /* 0x00000006141472a4 */ /* 0x000fe2000f8e0205 */
[----:B------:R-:W4:Y:S01]  /*2840*/  LDC R15, c[0x0][0x390] ;  /* 0x0000e400ff0f7b82 */ /* 0x000f220000000800 */
[----:B------:R-:W-:Y:S01]  /*2850*/  R2UR UR8, R11 ;  /* 0x000000000b0872ca */ /* 0x000fe200000e0000 */
[----:B------:R-:W-:Y:S01]  /*2860*/  UIMAD UR18, UR18, UR6, UR5 ;  /* 0x00000006121272a4 */ /* 0x000fe2000f8e0205 */
[----:B------:R-:W-:Y:S01]  /*2870*/  R2UR UR7, R7 ;  /* 0x00000000070772ca */ /* 0x000fe200000e0000 */
[----:B------:R-:W-:Y:S01]  /*2880*/  UIMAD UR17, UR17, UR6, UR5 ;  /* 0x00000006111172a4 */ /* 0x000fe2000f8e0205 */
[----:B------:R-:W-:Y:S01]  /*2890*/  IMAD.U32 R23, RZ, RZ, UR47 ;  /* 0x0000002fff177e24 */ /* 0x000fe2000f8e00ff */
[----:B------:R-:W-:Y:S01]  /*28a0*/  UIMAD UR16, UR16, UR6, UR5 ;  /* 0x00000006101072a4 */ /* 0x000fe2000f8e0205 */
[----:B------:R-:W-:Y:S01]  /*28b0*/  IMAD.U32 R75, RZ, RZ, UR44 ;  /* 0x0000002cff4b7e24 */ /* 0x000fe2000f8e00ff */
[----:B------:R-:W-:Y:S01]  /*28c0*/  UIMAD UR13, UR13, UR6, UR5 ;  /* 0x000000060d0d72a4 */ /* 0x000fe2000f8e0205 */
[----:B------:R-:W-:Y:S01]  /*28d0*/  IMAD.U32 R72, RZ, RZ, UR42 ;  /* 0x0000002aff487e24 */ /* 0x000fe2000f8e00ff */
[----:B------:R-:W-:Y:S01]  /*28e0*/  UIMAD UR12, UR12, UR6, UR5 ;  /* 0x000000060c0c72a4 */ /* 0x000fe2000f8e0205 */
[----:B------:R-:W-:Y:S01]  /*28f0*/  MOV R69, UR46 ;  /* 0x0000002e00457c02 */ /* 0x000fe20008000f00 */
[----:B------:R-:W-:Y:S01]  /*2900*/  UIMAD UR4, UR4, UR6, UR5 ;  /* 0x00000006040472a4 */ /* 0x000fe2000f8e0205 */
[----:B------:R-:W-:Y:S01]  /*2910*/  IMAD.U32 R66, RZ, RZ, UR40 ;  /* 0x00000028ff427e24 */ /* 0x000fe2000f8e00ff */
[----:B------:R-:W-:Y:S01]  /*2920*/  UIMAD UR11, UR11, UR6, UR5 ;  /* 0x000000060b0b72a4 */ /* 0x000fe2000f8e0205 */
[----:B------:R-:W-:Y:S01]  /*2930*/  MOV R54, UR37 ;  /* 0x0000002500367c02 */ /* 0x000fe20008000f00 */
        /* <DEDUP_REMOVED lines=8> */
[----:B------:R-:W-:Y:S01]  /*29c0*/  UMOV UR4, URZ ;  /* 0x000000ff00047c82 */ /* 0x000fe20008000000 */
[----:B------:R-:W-:Y:S01]  /*29d0*/  UMOV UR5, URZ ;  /* 0x000000ff00057c82 */ /* 0x000fe20008000000 */
[----:B------:R-:W-:Y:S01]  /*29e0*/  IMAD.U32 R41, RZ, RZ, UR32 ;  /* 0x00000020ff297e24 */ /* 0x000fe2000f8e00ff */
[----:B------:R-:W-:Y:S01]  /*29f0*/  MOV R77, UR26 ;  /* 0x0000001a004d7c02 */ /* 0x000fe20008000f00 */
[----:B------:R-:W-:Y:S01]  /*2a00*/  IMAD.U32 R38, RZ, RZ, UR30 ;  /* 0x0000001eff267e24 */ /* 0x000fe2000f8e00ff */
[----:B------:R-:W-:Y:S01]  /*2a10*/  MOV R64, UR20 ;  /* 0x0000001400407c02 */ /* 0x000fe20008000f00 */
[----:B------:R-:W-:Y:S01]  /*2a20*/  IMAD.U32 R35, RZ, RZ, UR28 ;  /* 0x0000001cff237e24 */ /* 0x000fe2000f8e00ff */
[----:B------:R-:W-:Y:S01]  /*2a30*/  MOV R52, UR13 ;  /* 0x0000000d00347c02 */ /* 0x000fe20008000f00 */
[----:B------:R-:W-:Y:S01]  /*2a40*/  IMAD.U32 R32, RZ, RZ, UR27 ;  /* 0x0000001bff207e24 */ /* 0x000fe2000f8e00ff */
[----:B------:R-:W-:Y:S01]  /*2a50*/  MOV R39, UR9 ;  /* 0x0000000900277c02 */ /* 0x000fe20008000f00 */
[----:B------:R-:W-:Y:S01]  /*2a60*/  IMAD.U32 R37, RZ, RZ, UR25 ;  /* 0x00000019ff257e24 */ /* 0x000fe2000f8e00ff */
[----:B------:R-:W-:Y:S01]  /*2a70*/  IADD3 R7, PT, PT, R2, R8, RZ ;  /* 0x0000000802077210 */ /* 0x000fe20007ffe0ff */
[----:B------:R-:W-:Y:S01]  /*2a80*/  IMAD.U32 R34, RZ, RZ, UR24 ;  /* 0x00000018ff227e24 */ /* 0x000fe2000f8e00ff */
[----:B------:R-:W-:Y:S01]  /*2a90*/  MOV R14, UR4 ;  /* 0x00000004000e7c02 */ /* 0x000fe20008000f00 */
[----:B------:R-:W-:Y:S01]  /*2aa0*/  IMAD.U32 R73, RZ, RZ, UR23 ;  /* 0x00000017ff497e24 */ /* 0x000fe2000f8e00ff */
[----:B------:R-:W-:Y:S01]  /*2ab0*/  UIADD3 UR35, UPT, UPT, UR45, 0x70, URZ ;  /* 0x000000702d237890 */ /* 0x000fe2000fffe0ff */
[----:B------:R-:W-:Y:S01]  /*2ac0*/  IMAD.U32 R70, RZ, RZ, UR22 ;  /* 0x00000016ff467e24 */ /* 0x000fe2000f8e00ff */
[----:B------:R-:W-:Y:S01]  /*2ad0*/  UIADD3 UR19, UPT, UPT, UR45, 0x78, URZ ;  /* 0x000000782d137890 */ /* 0x000fe2000fffe0ff */
[----:B------:R-:W-:-:S02]  /*2ae0*/  IMAD.U32 R67, RZ, RZ, UR21 ;  /* 0x00000015ff437e24 */ /* 0x000fc4000f8e00ff */
[----:B------:R-:W-:Y:S02]  /*2af0*/  IMAD.U32 R61, RZ, RZ, UR18 ;  /* 0x00000012ff3d7e24 */ /* 0x000fe4000f8e00ff */
[----:B------:R-:W-:Y:S02]  /*2b00*/  IMAD.U32 R58, RZ, RZ, UR17 ;  /* 0x00000011ff3a7e24 */ /* 0x000fe4000f8e00ff */
[----:B------:R-:W-:Y:S02]  /*2b10*/  IMAD.U32 R55, RZ, RZ, UR16 ;  /* 0x00000010ff377e24 */ /* 0x000fe4000f8e00ff */
[----:B------:R-:W-:Y:S02]  /*2b20*/  IMAD.U32 R48, RZ, RZ, UR12 ;  /* 0x0000000cff307e24 */ /* 0x000fe4000f8e00ff */
[----:B------:R-:W-:Y:S02]  /*2b30*/  IMAD.U32 R45, RZ, RZ, UR11 ;  /* 0x0000000bff2d7e24 */ /* 0x000fe4000f8e00ff */
[----:B------:R-:W-:-:S02]  /*2b40*/  IMAD.U32 R42, RZ, RZ, UR10 ;  /* 0x0000000aff2a7e24 */ /* 0x000fc4000f8e00ff */
[----:B------:R-:W-:Y:S02]  /*2b50*/  IMAD.U32 R36, RZ, RZ, UR8 ;  /* 0x00000008ff247e24 */ /* 0x000fe4000f8e00ff */
[----:B------:R-:W-:Y:S02]  /*2b60*/  IMAD.U32 R33, RZ, RZ, UR7 ;  /* 0x00000007ff217e24 */ /* 0x000fe4000f8e00ff */
[----:B------:R-:W-:Y:S02]  /*2b70*/  IMAD.MOV.U32 R20, RZ, RZ, RZ ;  /* 0x000000ffff147224 */ /* 0x000fe400078e00ff */
[----:B-1--4-:R-:W-:-:S07]  /*2b80*/  IMAD.U32 R11, RZ, RZ, UR5 ;  /* 0x00000005ff0b7e24 */ /* 0x012fce000f8e00ff */
.L_x_22:
[----:B------:R-:W-:Y:S01]  /*2b90*/  @!P5 IMAD.MOV.U32 R18, RZ, RZ, 0x10000 ;  /* 0x00010000ff12d424 */ /* 0x000fe200078e00ff */
[----:B------:R-:W-:Y:S02]  /*2ba0*/  R2UR UR5, R85 ;  /* 0x00000000550572ca */ /* 0x000fe400000e0000 */
[----:B------:R-:W-:Y:S11]  /*2bb0*/  R2UR UR4, R0 ;  /* 0x00000000000472ca */ /* 0x000ff600000e0000 */
[----:B------:R-:W-:Y:S02]  /*2bc0*/  @!UPT UIADD3 URZ, UPT, UPT, URZ, URZ, URZ ;  /* 0x000000fffffff290 */ /* 0x000fe4000fffe0ff */
[----:B------:R-:W-:Y:S06]  /*2bd0*/  ULEA UR4, UR5, UR4, 0x3 ;  /* 0x0000000405047291 */ /* 0x000fec000f8e18ff */
[----:B------:R-:W-:Y:S01]  /*2be0*/  IMAD.U32 R81, RZ, RZ, UR4 ;  /* 0x00000004ff517e24 */ /* 0x000fe2000f8e00ff */
[----:B---3--:R-:W-:Y:S06]  /*2bf0*/  @P3 BRA `(.L_x_18) ;  /* 0x0000000000103947 */ /* 0x008fec0003800000 */
[----:B------:R-:W-:Y:S02]  /*2c00*/  R2UR UR4, R81 ;  /* 0x00000000510472ca */ /* 0x000fe400000e0000 */
[----:B------:R-:W-:Y:S11]  /*2c10*/  SHF.L.U32 R82, R10, 0x1f, RZ ;  /* 0x0000001f0a527819 */ /* 0x000ff600000006ff */
[----:B------:R-:W1:Y:S02]  /*2c20*/  SYNCS.PHASECHK.TRANS64.TRYWAIT P1, [UR4+0x18], R82 ;  /* 0x00001852ff0075a7 */ /* 0x000e640008021104 */
[----:B-1----:R-:W-:Y:S05]  /*2c30*/  @!P1 BRA `(.L_x_19) ;  /* 0x000000e400549947 */ /* 0x002fea0003800000 */
.L_x_18:
[----:B------:R-:W-:Y:S01]  /*2c40*/  R2UR UR4, R81 ;  /* 0x00000000510472ca */ /* 0x000fe200000e0000 */
[----:B------:R-:W-:Y:S11]  /*2c50*/  BSSY.RECONVERGENT B0, `(.L_x_20) ;  /* 0x0000005000007945 */ /* 0x000ff60003800200 */
[----:B------:R-:W-:Y:S01]  /*2c60*/  @!UPT UIADD3 URZ, UPT, UPT, URZ, URZ, URZ ;  /* 0x000000fffffff290 */ /* 0x000fe2000fffe0ff */
[----:B------:R3:W-:Y:S01]  /*2c70*/  @!P5 SYNCS.ARRIVE.TRANS64 RZ, [UR4], R18 ;  /* 0x00000012ffffd9a7 */ /* 0x0007e20008000004 */
[----:B------:R-:W-:Y:S05]  /*2c80*/  @P4 BRA `(.L_x_21) ;  /* 0x0000000000044947 */ /* 0x000fea0003800000 */
[----:B------:R-:W-:Y:S05]  /*2c90*/  BPT.TRAP 0x1 ;  /* 0x000000040000795c */ /* 0x000fea0000300000 */
.L_x_21:
[----:B------:R-:W-:Y:S05]  /*2ca0*/  BSYNC.RECONVERGENT B0 ;  /* 0x0000000000007941 */ /* 0x000fea0003800200 */
.L_x_20:
[----:B------:R-:W-:Y:S02]  /*2cb0*/  ELECT P2, URZ, PT ;  /* 0x0000000000ff782f */ /* 0x000fe40003840000 */
[----:B------:R-:W-:Y:S01]  /*2cc0*/  R2UR UR53, R14 ;  /* 0x000000000e3572ca */ /* 0x000fe200000e0000 */
[----:B------:R-:W4:Y:S01]  /*2cd0*/  LDCU.64 UR6, c[0x0][0x4b8] ;  /* 0x00009700ff0677ac */ /* 0x000f220008000a00 */
[----:B------:R-:W-:Y:S01]  /*2ce0*/  R2UR UR52, R11 ;  /* 0x000000000b3472ca */ /* 0x000fe200000e0000 */
[----:B---3--:R-:W-:Y:S01]  /*2cf0*/  VIADD R18, R85, 0x1 ;  /* 0x0000000155127836 */ /* 0x008fe20000000000 */
[----:B------:R-:W-:Y:S01]  /*2d00*/  R2UR UR25, R81 ;  /* 0x00000000511972ca */ /* 0x000fe200000e0000 */
[----:B------:R-:W4:Y:S01]  /*2d10*/  LDCU.64 UR4, c[0x0][0x4d8] ;  /* 0x00009b00ff0477ac */ /* 0x000f220008000a00 */
[----:B------:R-:W-:Y:S01]  /*2d20*/  R2UR UR27, R77 ;  /* 0x000000004d1b72ca */ /* 0x000fe200000e0000 */
[----:B------:R-:W-:Y:S01]  /*2d30*/  VIADD R8, R8, 0x1 ;  /* 0x0000000108087836 */ /* 0x000fe20000000000 */
[----:B------:R-:W-:Y:S01]  /*2d40*/  R2UR UR28, R76 ;  /* 0x000000004c1c72ca */ /* 0x000fe200000e0000 */
[----:B------:R-:W-:Y:S01]  /*2d50*/  UMOV UR22, 0x0 ;  /* 0x0000000000167882 */ /* 0x000fe20000000000 */
[----:B------:R-:W-:Y:S01]  /*2d60*/  R2UR UR29, R79 ;  /* 0x000000004f1d72ca */ /* 0x000fe200000e0000 */
[----:B------:R-:W-:Y:S01]  /*2d70*/  UMOV UR23, 0x10000000 ;  /* 0x1000000000177882 */ /* 0x000fe20000000000 */
[----:B--2---:R-:W-:Y:S01]  /*2d80*/  @P2 IADD3 R14, P1, PT, R12, 0x80, RZ ;  /* 0x000000800c0e2810 */ /* 0x004fe20007f3e0ff */
[--C-:B-1----:R-:W-:Y:S01]  /*2d90*/  @P2 IMAD R17, R85, 0x8000, R0.reuse ;  /* 0x0000800055112824 */ /* 0x102fe200078e0200 */
[----:B------:R-:W-:Y:S02]  /*2da0*/  MOV.SPILL R84, UR59 ;  /* 0x0000003b00547c02 */ /* 0x000fe40009000f00 */
[----:B------:R-:W-:Y:S01]  /*2db0*/  @P2 R2UR UR9, R14 ;  /* 0x000000000e0922ca */ /* 0x000fe200000e0000 */
[--C-:B------:R-:W-:Y:S01]  /*2dc0*/  @P2 IMAD.X R11, RZ, RZ, R13.reuse, P1 ;  /* 0x000000ffff0b2224 */ /* 0x100fe200008e060d */
[----:B------:R-:W-:Y:S01]  /*2dd0*/  ISETP.NE.AND P1, PT, R18, 0x3, PT ;  /* 0x000000031200780c */ /* 0x000fe20003f25270 */
[----:B------:R-:W-:Y:S01]  /*2de0*/  @P2 IMAD.SHL.U32 R14, R20, 0x40, RZ ;  /* 0x00000040140e2824 */ /* 0x000fe200078e00ff */
[----:B------:R-:W-:Y:S02]  /*2df0*/  R2UR UR59, R74 ;  /* 0x000000004a3b72ca */ /* 0x000fe400000e0000 */
[----:B------:R-:W-:Y:S01]  /*2e00*/  @P2 R2UR UR8, R11 ;  /* 0x000000000b0822ca */ /* 0x000fe200000e0000 */
[----:B----4-:R-:W-:Y:S01]  /*2e10*/  UIMAD UR4, UR52, UR6, UR4 ;  /* 0x00000006340472a4 */ /* 0x010fe2000f8e0204 */
[----:B------:R-:W-:Y:S01]  /*2e20*/  @P2 VIADD R11, R17, 0x8400 ;  /* 0x00008400110b2836 */ /* 0x000fe20000000000 */
[----:B------:R-:W-:Y:S01]  /*2e30*/  UIMAD UR5, UR53, UR7, UR5 ;  /* 0x00000007350572a4 */ /* 0x000fe2000f8e0205 */
[----:B------:R-:W-:Y:S01]  /*2e40*/  @P2 R2UR UR26, R14 ;  /* 0x000000000e1a22ca */ /* 0x000fe200000e0000 */
[----:B------:R-:W-:Y:S01]  /*2e50*/  UMOV UR6, UR25 ;  /* 0x0000001900067c82 */ /* 0x000fe20008000000 */
[----:B------:R-:W-:Y:S01]  /*2e60*/  SEL R85, R18, RZ, P1 ;  /* 0x000000ff12557207 */ /* 0x000fe20000800000 */
[----:B------:R-:W-:Y:S01]  /*2e70*/  IMAD.U32 R86, RZ, RZ, UR9 ;  /* 0x00000009ff567e24 */ /* 0x000fe2000f8e00ff */
[----:B------:R-:W-:Y:S01]  /*2e80*/  @P2 R2UR UR24, R11 ;  /* 0x000000000b1822ca */ /* 0x000fe200000e0000 */
[----:B------:R-:W-:Y:S01]  /*2e90*/  UMOV UR57, UR6 ;  /* 0x0000000600397c82 */ /* 0x000fe20008000000 */
[----:B------:R-:W-:Y:S01]  /*2ea0*/  SEL R11, RZ, 0x1, P1 ;  /* 0x00000001ff0b7807 */ /* 0x000fe20000800000 */
[----:B------:R-:W-:Y:S01]  /*2eb0*/  IMAD R89, R85, 0x8, R0 ;  /* 0x0000000855597824 */ /* 0x000fe200078e0200 */
[----:B------:R-:W-:Y:S01]  /*2ec0*/  @P2 R2UR UR20, R86 ;  /* 0x00000000561422ca */ /* 0x000fe200000e0000 */
[----:B------:R-:W-:Y:S01]  /*2ed0*/  IMAD.U32 R87, RZ, RZ, UR8 ;  /* 0x00000008ff577e24 */ /* 0x000fe2000f8e00ff */
[----:B------:R-:W-:Y:S01]  /*2ee0*/  UPRMT UR8, UR4, 0x40, UR5 ;  /* 0x0000004004087896 */ /* 0x000fe20008000005 */
[----:B------:R-:W-:Y:S01]  /*2ef0*/  LOP3.LUT R10, R10, R11, RZ, 0x3c, !PT ;  /* 0x0000000b0a0a7212 */ /* 0x000fe200078e3cff */
[----:B------:R-:W-:Y:S01]  /*2f00*/  @P2 VIADD R11, R17, 0x8800 ;  /* 0x00008800110b2836 */ /* 0x000fe20000000000 */
[----:B------:R-:W-:Y:S01]  /*2f10*/  UMOV UR7, UR26 ;  /* 0x0000001a00077c82 */ /* 0x000fe20008000000 */
[----:B------:R-:W-:Y:S01]  /*2f20*/  @P2 R2UR UR21, R87 ;  /* 0x00000000571522ca */ /* 0x000fe200000e0000 */
[----:B------:R-:W-:Y:S01]  /*2f30*/  UPRMT UR16, UR8, 0x5410, URZ ;  /* 0x0000541008107896 */ /* 0x000fe200080000ff */
[----:B------:R-:W-:Y:S01]  /*2f40*/  SHF.L.U32 R88, R10, 0x1f, RZ ;  /* 0x0000001f0a587819 */ /* 0x000fe200000006ff */
[----:B------:R-:W-:Y:S01]  /*2f50*/  UMOV UR5, UR28 ;  /* 0x0000001c00057c82 */ /* 0x000fe20008000000 */
[----:B------:R-:W-:Y:S01]  /*2f60*/  R2UR UR60, R73 ;  /* 0x00000000493c72ca */ /* 0x000fe200000e0000 */
[----:B------:R-:W-:Y:S01]  /*2f70*/  UMOV UR8, UR27 ;  /* 0x0000001b00087c82 */ /* 0x000fe20008000000 */
[----:B------:R1:W4:Y:S01]  /*2f80*/  SYNCS.PHASECHK.TRANS64.TRYWAIT P3, [R89+URZ+0x18], R88 ;  /* 0x00001858590075a7 */ /* 0x00032200080611ff */
[----:B------:R-:W-:Y:S01]  /*2f90*/  R2UR UR61, R75 ;  /* 0x000000004b3d72ca */ /* 0x000fe200000e0000 */
[----:B------:R-:W-:Y:S01]  /*2fa0*/  UMOV UR58, UR7 ;  /* 0x00000007003a7c82 */ /* 0x000fe20008000000 */
[----:B------:R-:W-:Y:S01]  /*2fb0*/  UMOV UR9, UR6 ;  /* 0x0000000600097c82 */ /* 0x000fe20008000000 */
[----:B------:R-:W-:Y:S01]  /*2fc0*/  R2UR UR44, R70 ;  /* 0x00000000462c72ca */ /* 0x000fe200000e0000 */
[----:B------:R-:W-:Y:S01]  /*2fd0*/  UMOV UR41, UR6 ;  /* 0x0000000600297c82 */ /* 0x000fe20008000000 */
[----:B------:R-:W-:Y:S01]  /*2fe0*/  R2UR UR45, R72 ;  /* 0x00000000482d72ca */ /* 0x000fe200000e0000 */
[----:B------:R2:W-:Y:S01]  /*2ff0*/  UTMALDG.4D.IM2COL [UR24], [UR20], UR16 ;  /* 0x00000018140073b4 */ /* 0x0005e20008058010 */
[----:B------:R-:W-:Y:S01]  /*3000*/  UMOV UR4, UR29 ;  /* 0x0000001d00047c82 */ /* 0x000fe20008000000 */
[----:B------:R-:W-:Y:S01]  /*3010*/  UMOV UR10, UR59 ;  /* 0x0000003b000a7c82 */ /* 0x000fe20008000000 */
[----:B------:R-:W-:Y:S01]  /*3020*/  MOV.SPILL R82, UR43 ;  /* 0x0000002b00527c02 */ /* 0x000fe20009000f00 */
[----:B------:R-:W-:Y:S01]  /*3030*/  UMOV UR11, UR10 ;  /* 0x0000000a000b7c82 */ /* 0x000fe20008000000 */
[----:B------:R-:W-:Y:S01]  /*3040*/  R2UR UR43, R71 ;  /* 0x00000000472b72ca */ /* 0x000fe200000e0000 */
[----:B------:R-:W-:Y:S01]  /*3050*/  UMOV UR42, UR7 ;  /* 0x00000007002a7c82 */ /* 0x000fe20008000000 */
[----:B------:R-:W-:Y:S01]  /*3060*/  MOV.SPILL R81, UR35 ;  /* 0x0000002300517c02 */ /* 0x000fe20009000f00 */
[----:B------:R-:W-:Y:S01]  /*3070*/  UMOV UR33, UR6 ;  /* 0x0000000600217c82 */ /* 0x000fe20008000000 */
[----:B------:R-:W-:Y:S01]  /*3080*/  R2UR UR35, R68 ;  /* 0x00000000442372ca */ /* 0x000fe200000e0000 */
[----:B------:R-:W-:Y:S01]  /*3090*/  UMOV UR34, UR7 ;  /* 0x0000000700227c82 */ /* 0x000fe20008000000 */
[----:B------:R-:W-:Y:S01]  /*30a0*/  R2UR UR36, R67 ;  /* 0x00000000432472ca */ /* 0x000fe200000e0000 */
[----:B------:R-:W-:Y:S01]  /*30b0*/  UMOV UR49, UR6 ;  /* 0x0000000600317c82 */ /* 0x000fe20008000000 */
[----:B------:R-:W-:Y:S01]  /*30c0*/  R2UR UR37, R69 ;  /* 0x00000000452572ca */ /* 0x000fe200000e0000 */
[----:B------:R-:W-:Y:S01]  /*30d0*/  UMOV UR50, UR7 ;  /* 0x0000000700327c82 */ /* 0x000fe20008000000 */
[----:B------:R-:W-:Y:S01]  /*30e0*/  @P2 IADD3 R14, P1, PT, R12, 0x180, RZ ;  /* 0x000001800c0e2810 */ /* 0x000fe20007f3e0ff */
[----:B------:R-:W-:Y:S01]  /*30f0*/  UMOV UR73, UR6 ;  /* 0x0000000600497c82 */ /* 0x000fe20008000000 */
[----:B------:R-:W-:Y:S01]  /*3100*/  UMOV UR74, UR7 ;  /* 0x00000007004a7c82 */ /* 0x000fe20008000000 */
[----:B------:R-:W-:Y:S01]  /*3110*/  UMOV UR65, UR6 ;  /* 0x0000000600417c82 */ /* 0x000fe20008000000 */
[----:B------:R-:W-:Y:S01]  /*3120*/  UMOV UR66, UR7 ;  /* 0x0000000700427c82 */ /* 0x000fe20008000000 */
[----:B------:R-:W-:Y:S02]  /*3130*/  @P2 R2UR UR18, R14 ;  /* 0x000000000e1222ca */ /* 0x000fe400000e0000 */
[----:B------:R-:W-:Y:S02]  /*3140*/  MOV.SPILL R83, UR51 ;  /* 0x0000003300537c02 */ /* 0x000fe40009000f00 */
[----:B------:R-:W-:Y:S09]  /*3150*/  R2UR UR51, R80 ;  /* 0x00000000503372ca */ /* 0x000ff200000e0000 */
[----:B------:R-:W-:Y:S01]  /*3160*/  IMAD.U32 R86, RZ, RZ, UR18 ;  /* 0x00000012ff567e24 */ /* 0x000fe2000f8e00ff */
[----:B------:R-:W-:Y:S04]  /*3170*/  UMOV UR18, UR7 ;  /* 0x0000000700127c82 */ /* 0x000fe80008000000 */
[----:B------:R-:W-:Y:S01]  /*3180*/  @P2 R2UR UR30, R86 ;  /* 0x00000000561e22ca */ /* 0x000fe200000e0000 */
[----:B--2---:R-:W-:Y:S01]  /*3190*/  UIADD3 UR26, UPT, UPT, UR7, 0x20, URZ ;  /* 0x00000020071a7890 */ /* 0x004fe2000fffe0ff */
[----:B------:R-:W-:Y:S01]  /*31a0*/  @P2 R2UR UR24, R11 ;  /* 0x000000000b1822ca */ /* 0x000fe200000e0000 */
[----:B------:R-:W-:Y:S01]  /*31b0*/  @P2 VIADD R11, R17, 0x8c00 ;  /* 0x00008c00110b2836 */ /* 0x000fe20000000000 */
[----:B------:R-:W-:Y:S01]  /*31c0*/  UMOV UR25, UR6 ;  /* 0x0000000600197c82 */ /* 0x000fe20008000000 */
[----:B------:R-:W-:Y:S01]  /*31d0*/  UMOV UR27, UR8 ;  /* 0x00000008001b7c82 */ /* 0x000fe20008000000 */
[----:B------:R-:W-:Y:S01]  /*31e0*/  UMOV UR28, UR5 ;  /* 0x00000005001c7c82 */ /* 0x000fe20008000000 */
[----:B------:R-:W-:Y:S01]  /*31f0*/  UMOV UR29, UR4 ;  /* 0x00000004001d7c82 */ /* 0x000fe20008000000 */
[----:B------:R-:W-:Y:S01]  /*3200*/  @P2 R2UR UR56, R11 ;  /* 0x000000000b3822ca */ /* 0x000fe200000e0000 */
[----:B------:R-:W-:Y:S01]  /*3210*/  @P2 VIADD R11, R17, 0x9000 ;  /* 0x00009000110b2836 */ /* 0x000fe20000000000 */
[----:B------:R-:W-:Y:S01]  /*3220*/  UMOV UR10, UR26 ;  /* 0x0000001a000a7c82 */ /* 0x000fe20008000000 */
[----:B------:R-:W-:Y:S01]  /*3230*/  UMOV UR5, UR60 ;  /* 0x0000003c00057c82 */ /* 0x000fe20008000000 */
[----:B------:R-:W-:Y:S01]  /*3240*/  UMOV UR4, UR61 ;  /* 0x0000003d00047c82 */ /* 0x000fe20008000000 */
[----:B------:R-:W-:Y:S01]  /*3250*/  UMOV UR12, UR5 ;  /* 0x00000005000c7c82 */ /* 0x000fe20008000000 */
[----:B------:R-:W-:Y:S01]  /*3260*/  @P2 R2UR UR8, R11 ;  /* 0x000000000b0822ca */ /* 0x000fe200000e0000 */
[----:B------:R2:W-:Y:S01]  /*3270*/  UTMALDG.4D.IM2COL [UR24], [UR20], UR16 ;  /* 0x00000018140073b4 */ /* 0x0005e20008058010 */
[----:B------:R-:W-:Y:S01]  /*3280*/  UMOV UR13, UR4 ;  /* 0x00000004000d7c82 */ /* 0x000fe20008000000 */
[----:B------:R-:W-:Y:S01]  /*3290*/  @P2 VIADD R11, R17, 0x9400 ;  /* 0x00009400110b2836 */ /* 0x000fe20000000000 */
[----:B------:R-:W-:Y:S01]  /*32a0*/  UMOV UR5, UR44 ;  /* 0x0000002c00057c82 */ /* 0x000fe20008000000 */
[----:B------:R-:W-:Y:S03]  /*32b0*/  UMOV UR4, UR45 ;  /* 0x0000002d00047c82 */ /* 0x000fe60008000000 */
[----:B------:R-:W-:Y:S01]  /*32c0*/  @P2 R2UR UR40, R11 ;  /* 0x000000000b2822ca */ /* 0x000fe200000e0000 */
[----:B------:R3:W-:Y:S01]  /*32d0*/  UTMALDG.4D.IM2COL [UR56], [UR20], UR16 ;  /* 0x00000038140073b4 */ /* 0x0007e20008058010 */
[----:B------:R-:W-:Y:S03]  /*32e0*/  @P2 VIADD R11, R17, 0x9800 ;  /* 0x00009800110b2836 */ /* 0x000fe60000000000 */
[----:B------:R5:W-:Y:S08]  /*32f0*/  UTMALDG.4D.IM2COL [UR8], [UR20], UR16 ;  /* 0x00000008140073b4 */ /* 0x000bf00008058010 */
[----:B------:R1:W-:Y:S01]  /*3300*/  UTMALDG.4D.IM2COL [UR40], [UR20], UR16 ;  /* 0x00000028140073b4 */ /* 0x0003e20008058010 */
[----:B--2---:R-:W-:Y:S01]  /*3310*/  @P2 R2UR UR24, R11 ;  /* 0x000000000b1822ca */ /* 0x004fe200000e0000 */
[----:B------:R-:W-:Y:S01]  /*3320*/  @P2 VIADD R11, R17, 0x9c00 ;  /* 0x00009c00110b2836 */ /* 0x000fe20000000000 */
[----:B------:R-:W-:Y:S01]  /*3330*/  UMOV UR28, UR5 ;  /* 0x00000005001c7c82 */ /* 0x000fe20008000000 */
[----:B------:R-:W-:Y:S01]  /*3340*/  UMOV UR29, UR4 ;  /* 0x00000004001d7c82 */ /* 0x000fe20008000000 */
[----:B------:R-:W-:Y:S01]  /*3350*/  UMOV UR5, UR36 ;  /* 0x0000002400057c82 */ /* 0x000fe20008000000 */
[----:B------:R-:W-:Y:S01]  /*3360*/  UMOV UR4, UR37 ;  /* 0x0000002500047c82 */ /* 0x000fe20008000000 */
[----:B------:R-:W-:Y:S01]  /*3370*/  @P2 R2UR UR32, R11 ;  /* 0x000000000b2022ca */ /* 0x000fe200000e0000 */
[----:B------:R-:W-:Y:S01]  /*3380*/  @P2 VIADD R11, R17, 0xa000 ;  /* 0x0000a000110b2836 */ /* 0x000fe20000000000 */
[----:B---3--:R-:W-:Y:S02]  /*3390*/  R2UR UR59, R65 ;  /* 0x00000000413b72ca */ /* 0x008fe400000e0000 */
[----:B------:R-:W-:Y:S02]  /*33a0*/  R2UR UR60, R64 ;  /* 0x00000000403c72ca */ /* 0x000fe400000e0000 */
[----:B------:R-:W-:Y:S01]  /*33b0*/  R2UR UR61, R66 ;  /* 0x00000000423d72ca */ /* 0x000fe200000e0000 */
[----:B-----5:R-:W-:Y:S01]  /*33c0*/  UMOV UR8, UR43 ;  /* 0x0000002b00087c82 */ /* 0x020fe20008000000 */
[----:B------:R-:W-:Y:S01]  /*33d0*/  UMOV UR10, UR35 ;  /* 0x00000023000a7c82 */ /* 0x000fe20008000000 */
[----:B------:R-:W-:Y:S01]  /*33e0*/  UMOV UR27, UR8 ;  /* 0x00000008001b7c82 */ /* 0x000fe20008000000 */
[----:B------:R-:W-:Y:S01]  /*33f0*/  @P2 R2UR UR8, R11 ;  /* 0x000000000b0822ca */ /* 0x000fe200000e0000 */
[----:B------:R2:W-:Y:S01]  /*3400*/  UTMALDG.4D.IM2COL [UR24], [UR20], UR16 ;  /* 0x00000018140073b4 */ /* 0x0005e20008058010 */
[----:B------:R-:W-:Y:S01]  /*3410*/  UMOV UR11, UR10 ;  /* 0x0000000a000b7c82 */ /* 0x000fe20008000000 */
[----:B------:R-:W-:Y:S01]  /*3420*/  UMOV UR12, UR5 ;  /* 0x00000005000c7c82 */ /* 0x000fe20008000000 */
[----:B------:R-:W-:Y:S01]  /*3430*/  UMOV UR13, UR4 ;  /* 0x00000004000d7c82 */ /* 0x000fe20008000000 */
[----:B------:R-:W-:Y:S01]  /*3440*/  UMOV UR10, UR26 ;  /* 0x0000001a000a7c82 */ /* 0x000fe20008000000 */
[----:B-1----:R-:W-:Y:S01]  /*3450*/  R2UR UR43, R62 ;  /* 0x000000003e2b72ca */ /* 0x002fe200000e0000 */
[----:B------:R-:W-:Y:S01]  /*3460*/  @P2 VIADD R11, R17, 0xa400 ;  /* 0x0000a400110b2836 */ /* 0x000fe20000000000 */
[----:B------:R-:W-:Y:S01]  /*3470*/  R2UR UR44, R61 ;  /* 0x000000003d2c72ca */ /* 0x000fe200000e0000 */
[----:B------:R1:W-:Y:S01]  /*3480*/  UTMALDG.4D.IM2COL [UR32], [UR20], UR16 ;  /* 0x00000020140073b4 */ /* 0x0003e20008058010 */
[----:B------:R-:W-:Y:S01]  /*3490*/  R2UR UR45, R63 ;  /* 0x000000003f2d72ca */ /* 0x000fe200000e0000 */
[----:B------:R-:W-:Y:S01]  /*34a0*/  UMOV UR5, UR60 ;  /* 0x0000003c00057c82 */ /* 0x000fe20008000000 */
[----:B------:R-:W-:Y:S01]  /*34b0*/  @P2 R2UR UR56, R11 ;  /* 0x000000000b3822ca */ /* 0x000fe200000e0000 */
[----:B------:R-:W-:Y:S01]  /*34c0*/  @P2 VIADD R11, R17, 0xa800 ;  /* 0x0000a800110b2836 */ /* 0x000fe20000000000 */
[----:B------:R-:W-:Y:S01]  /*34d0*/  UMOV UR4, UR61 ;  /* 0x0000003d00047c82 */ /* 0x000fe20008000000 */
[----:B------:R3:W-:Y:S10]  /*34e0*/  UTMALDG.4D.IM2COL [UR8], [UR20], UR16 ;  /* 0x00000008140073b4 */ /* 0x0007f40008058010 */
        /* <DEDUP_REMOVED lines=9> */
[----:B-1----:R-:W-:Y:S02]  /*3580*/  R2UR UR35, R59 ;  /* 0x000000003b2372ca */ /* 0x002fe400000e0000 */
[----:B------:R-:W-:Y:S02]  /*3590*/  R2UR UR36, R58 ;  /* 0x000000003a2472ca */ /* 0x000fe400000e0000 */
[----:B------:R-:W-:Y:S01]  /*35a0*/  R2UR UR37, R60 ;  /* 0x000000003c2572ca */ /* 0x000fe200000e0000 */
[----:B---3--:R-:W-:Y:S01]  /*35b0*/  UMOV UR8, UR59 ;  /* 0x0000003b00087c82 */ /* 0x008fe20008000000 */
        /* <DEDUP_REMOVED lines=8> */
[----:B-----5:R-:W-:Y:S01]  /*3640*/  R2UR UR59, R56 ;  /* 0x00000000383b72ca */ /* 0x020fe200000e0000 */
        /* <DEDUP_REMOVED lines=10> */
[----:B-1----:R-:W-:Y:S01]  /*36f0*/  @P2 R2UR UR24, R11 ;  /* 0x000000000b1822ca */ /* 0x002fe200000e0000 */
[----:B------:R-:W-:Y:S01]  /*3700*/  @P2 VIADD R11, R17, 0xbc00 ;  /* 0x0000bc00110b2836 */ /* 0x000fe20000000000 */
[----:B------:R-:W-:Y:S01]  /*3710*/  UMOV UR28, UR5 ;  /* 0x00000005001c7c82 */ /* 0x000fe20008000000 */
[----:B------:R-:W-:Y:S01]  /*3720*/  UMOV UR29, UR4 ;  /* 0x00000004001d7c82 */ /* 0x000fe20008000000 */
[----:B------:R-:W-:Y:S01]  /*3730*/  UMOV UR5, UR60 ;  /* 0x0000003c00057c82 */ /* 0x000fe20008000000 */
[----:B------:R-:W-:Y:S01]  /*3740*/  UMOV UR4, UR61 ;  /* 0x0000003d00047c82 */ /* 0x000fe20008000000 */
[----:B------:R-:W-:Y:S01]  /*3750*/  @P2 R2UR UR56, R11 ;  /* 0x000000000b3822ca */ /* 0x000fe200000e0000 */
[----:B------:R-:W-:Y:S01]  /*3760*/  @P2 VIADD R11, R17, 0xc000 ;  /* 0x0000c000110b2836 */ /* 0x000fe20000000000 */
[----:B--2---:R-:W-:Y:S02]  /*3770*/  R2UR UR43, R53 ;  /* 0x00000000352b72ca */ /* 0x004fe400000e0000 */
        /* <DEDUP_REMOVED lines=123> */
[----:B--2---:R-:W-:Y:S01]  /*3f30*/  R2UR.FILL UR59, R84 ;  /* 0x00000000543b72ca */ /* 0x004fe200004e0000 */
        /* <DEDUP_REMOVED lines=10> */
[----:B------:R-:W-:Y:S01]  /*3fe0*/  UMOV UR5, UR52 ;  /* 0x0000003400057c82 */ /* 0x000fe20008000000 */
[----:B------:R-:W-:Y:S01]  /*3ff0*/  UMOV UR4, UR53 ;  /* 0x0000003500047c82 */ /* 0x000fe20008000000 */
[----:B------:R2:W-:Y:S01]  /*4000*/  UTMALDG.4D.IM2COL [UR32], [UR20], UR16 ;  /* 0x00000020140073b4 */ /* 0x0005e20008058010 */
[----:B------:R-:W-:Y:S01]  /*4010*/  @P2 IMAD.X R11, RZ, RZ, R13, P1 ;  /* 0x000000ffff0b2224 */ /* 0x000fe200008e060d */
[----:B------:R-:W-:Y:S01]  /*4020*/  UMOV UR44, UR5 ;  /* 0x00000005002c7c82 */ /* 0x000fe20008000000 */
[----:B------:R-:W-:Y:S01]  /*4030*/  UMOV UR45, UR4 ;  /* 0x00000004002d7c82 */ /* 0x000fe20008000000 */
[----:B------:R-:W-:Y:S01]  /*4040*/  UMOV UR76, UR5 ;  /* 0x00000005004c7c82 */ /* 0x000fe20008000000 */
[----:B------:R-:W-:Y:S01]  /*4050*/  UMOV UR77, UR4 ;  /* 0x00000004004d7c82 */ /* 0x000fe20008000000 */
[----:B------:R-:W-:Y:S01]  /*4060*/  UMOV UR68, UR5 ;  /* 0x0000000500447c82 */ /* 0x000fe20008000000 */
[----:B------:R-:W-:Y:S01]  /*4070*/  UMOV UR69, UR4 ;  /* 0x0000000400457c82 */ /* 0x000fe20008000000 */
[----:B------:R3:W-:Y:S01]  /*4080*/  UTMALDG.4D.IM2COL [UR8], [UR20], UR16 ;  /* 0x00000008140073b4 */ /* 0x0007e20008058010 */
[----:B------:R-:W-:Y:S01]  /*4090*/  @P2 R2UR UR17, R11 ;  /* 0x000000000b1122ca */ /* 0x000fe200000e0000 */
[----:B------:R-:W-:Y:S01]  /*40a0*/  @P2 VIADD R11, R17, 0x20400 ;  /* 0x00020400110b2836 */ /* 0x000fe20000000000 */
[----:B------:R-:W-:Y:S01]  /*40b0*/  UMOV UR60, UR5 ;  /* 0x00000005003c7c82 */ /* 0x000fe20008000000 */
[----:B------:R-:W-:Y:S03]  /*40c0*/  UMOV UR61, UR4 ;  /* 0x00000004003d7c82 */ /* 0x000fe60008000000 */
[----:B------:R-:W-:Y:S01]  /*40d0*/  @P2 R2UR UR48, R11 ;  /* 0x000000000b3022ca */ /* 0x000fe200000e0000 */
[----:B------:R-:W-:Y:S06]  /*40e0*/  @P2 VIADD R11, R17, 0x20800 ;  /* 0x00020800110b2836 */ /* 0x000fec0000000000 */
[----:B------:R-:W-:Y:S01]  /*40f0*/  IMAD.U32 R87, RZ, RZ, UR17 ;  /* 0x00000011ff577e24 */ /* 0x000fe2000f8e00ff */
[----:B------:R-:W-:Y:S04]  /*4100*/  UMOV UR17, UR6 ;  /* 0x0000000600117c82 */ /* 0x000fe80008000000 */
[----:B------:R-:W-:Y:S02]  /*4110*/  @P2 R2UR UR31, R87 ;  /* 0x00000000571f22ca */ /* 0x000fe400000e0000 */
[----:B-1----:R-:W-:Y:S01]  /*4120*/  @P2 R2UR UR24, R11 ;  /* 0x000000000b1822ca */ /* 0x002fe200000e0000 */
[----:B------:R-:W-:Y:S01]  /*4130*/  @P2 VIADD R11, R17, 0x20c00 ;  /* 0x00020c00110b2836 */ /* 0x000fe20000000000 */
[----:B------:R-:W-:Y:S01]  /*4140*/  UMOV UR28, UR5 ;  /* 0x00000005001c7c82 */ /* 0x000fe20008000000 */
[----:B------:R-:W-:Y:S03]  /*4150*/  UMOV UR29, UR4 ;  /* 0x00000004001d7c82 */ /* 0x000fe60008000000 */
[----:B------:R-:W-:Y:S01]  /*4160*/  @P2 R2UR UR40, R11 ;  /* 0x000000000b2822ca */ /* 0x000fe200000e0000 */
[----:B------:R-:W-:Y:S01]  /*4170*/  @P2 VIADD R11, R17, 0x21000 ;  /* 0x00021000110b2836 */ /* 0x000fe20000000000 */
[----:B--2---:R-:W-:Y:S03]  /*4180*/  R2UR UR35, R28 ;  /* 0x000000001c2372ca */ /* 0x004fe600000e0000 */
[----:B------:R1:W-:Y:S01]  /*4190*/  UTMALDG.4D [UR48], [UR30], desc[UR22] ;  /* 0x000016301e0075b4 */ /* 0x0003e20008019000 */
[----:B------:R-:W-:Y:S01]  /*41a0*/  UMOV UR36, UR5 ;  /* 0x0000000500247c82 */ /* 0x000fe20008000000 */
[----:B------:R-:W-:Y:S01]  /*41b0*/  UMOV UR37, UR4 ;  /* 0x0000000400257c82 */ /* 0x000fe20008000000 */
[----:B---3--:R-:W-:Y:S01]  /*41c0*/  UMOV UR8, UR51 ;  /* 0x0000003300087c82 */ /* 0x008fe20008000000 */
[----:B------:R-:W-:Y:S01]  /*41d0*/  UMOV UR10, UR43 ;  /* 0x0000002b000a7c82 */ /* 0x000fe20008000000 */
[----:B------:R-:W-:Y:S01]  /*41e0*/  UMOV UR27, UR8 ;  /* 0x00000008001b7c82 */ /* 0x000fe20008000000 */
[----:B------:R-:W-:Y:S01]  /*41f0*/  @P2 R2UR UR8, R11 ;  /* 0x000000000b0822ca */ /* 0x000fe200000e0000 */
[----:B------:R2:W-:Y:S01]  /*4200*/  UTMALDG.4D [UR24], [UR30], desc[UR22] ;  /* 0x000016181e0075b4 */ /* 0x0005e20008019000 */
[----:B------:R-:W-:Y:S01]  /*4210*/  UMOV UR11, UR10 ;  /* 0x0000000a000b7c82 */ /* 0x000fe20008000000 */
[----:B------:R-:W-:Y:S01]  /*4220*/  UMOV UR12, UR5 ;  /* 0x00000005000c7c82 */ /* 0x000fe20008000000 */
[----:B------:R-:W-:Y:S01]  /*4230*/  UMOV UR13, UR4 ;  /* 0x00000004000d7c82 */ /* 0x000fe20008000000 */
[----:B------:R-:W-:Y:S01]  /*4240*/  UMOV UR10, UR26 ;  /* 0x0000001a000a7c82 */ /* 0x000fe20008000000 */
[----:B------:R-:W-:Y:S01]  /*4250*/  UMOV UR20, UR5 ;  /* 0x0000000500147c82 */ /* 0x000fe20008000000 */
[----:B------:R-:W-:Y:S01]  /*4260*/  UMOV UR21, UR4 ;  /* 0x0000000400157c82 */ /* 0x000fe20008000000 */
[----:B------:R-:W-:Y:S01]  /*4270*/  @P2 VIADD R11, R17, 0x21400 ;  /* 0x00021400110b2836 */ /* 0x000fe20000000000 */
[----:B------:R3:W-:Y:S04]  /*4280*/  UTMALDG.4D [UR40], [UR30], desc[UR22] ;  /* 0x000016281e0075b4 */ /* 0x0007e80008019000 */
[----:B------:R-:W-:Y:S01]  /*4290*/  @P2 R2UR UR32, R11 ;  /* 0x000000000b2022ca */ /* 0x000fe200000e0000 */
[----:B------:R-:W-:Y:S01]  /*42a0*/  @P2 VIADD R11, R17, 0x21800 ;  /* 0x00021800110b2836 */ /* 0x000fe20000000000 */
[----:B------:R5:W-:Y:S11]  /*42b0*/  UTMALDG.4D [UR8], [UR30], desc[UR22] ;  /* 0x000016081e0075b4 */ /* 0x000bf60008019000 */
[----:B------:R4:W-:Y:S01]  /*42c0*/  UTMALDG.4D [UR32], [UR30], desc[UR22] ;  /* 0x000016201e0075b4 */ /* 0x0009e20008019000 */
[----:B-1----:R-:W-:Y:S01]  /*42d0*/  R2UR UR51, R27 ;  /* 0x000000001b3372ca */ /* 0x002fe200000e0000 */
[----:B------:R-:W-:Y:S01]  /*42e0*/  UMOV UR52, UR5 ;  /* 0x0000000500347c82 */ /* 0x000fe20008000000 */
[----:B------:R-:W-:Y:S01]  /*42f0*/  UMOV UR53, UR4 ;  /* 0x0000000400357c82 */ /* 0x000fe20008000000 */
[----:B--2---:R-:W-:Y:S01]  /*4300*/  @P2 R2UR UR24, R11 ;  /* 0x000000000b1822ca */ /* 0x004fe200000e0000 */
[----:B------:R-:W-:Y:S05]  /*4310*/  @P2 VIADD R11, R17, 0x21c00 ;  /* 0x00021c00110b2836 */ /* 0x000fea0000000000 */
[----:B------:R-:W-:Y:S01]  /*4320*/  @P2 R2UR UR48, R11 ;  /* 0x000000000b3022ca */ /* 0x000fe200000e0000 */
[----:B------:R-:W-:Y:S01]  /*4330*/  @P2 VIADD R11, R17, 0x22000 ;  /* 0x00022000110b2836 */ /* 0x000fe20000000000 */
[----:B---3--:R-:W-:Y:S01]  /*4340*/  R2UR UR43, R25 ;  /* 0x00000000192b72ca */ /* 0x008fe200000e0000 */
[----:B-----5:R-:W-:Y:S01]  /*4350*/  UMOV UR8, UR35 ;  /* 0x0000002300087c82 */ /* 0x020fe20008000000 */
[----:B------:R-:W-:Y:S01]  /*4360*/  UMOV UR10, UR51 ;  /* 0x00000033000a7c82 */ /* 0x000fe20008000000 */
[----:B------:R-:W-:Y:S01]  /*4370*/  UMOV UR27, UR8 ;  /* 0x00000008001b7c82 */ /* 0x000fe20008000000 */
[----:B------:R-:W-:Y:S01]  /*4380*/  @P2 R2UR UR8, R11 ;  /* 0x000000000b0822ca */ /* 0x000fe200000e0000 */
[----:B------:R1:W-:Y:S01]  /*4390*/  UTMALDG.4D [UR24], [UR30], desc[UR22] ;  /* 0x000016181e0075b4 */ /* 0x0003e20008019000 */
[----:B------:R-:W-:Y:S01]  /*43a0*/  UMOV UR11, UR10 ;  /* 0x0000000a000b7c82 */ /* 0x000fe20008000000 */
[----:B------:R-:W-:Y:S01]  /*43b0*/  UMOV UR10, UR26 ;  /* 0x0000001a000a7c82 */ /* 0x000fe20008000000 */
[----:B------:R-:W-:Y:S01]  /*43c0*/  @P2 VIADD R11, R17, 0x22400 ;  /* 0x00022400110b2836 */ /* 0x000fe20000000000 */
[----:B----4-:R-:W-:Y:S02]  /*43d0*/  R2UR UR35, R24 ;  /* 0x00000000182372ca */ /* 0x010fe400000e0000 */
[----:B------:R2:W-:Y:S02]  /*43e0*/  UTMALDG.4D [UR48], [UR30], desc[UR22] ;  /* 0x000016301e0075b4 */ /* 0x0005e40008019000 */
[----:B------:R-:W-:Y:S01]  /*43f0*/  @P2 R2UR UR40, R11 ;  /* 0x000000000b2822ca */ /* 0x000fe200000e0000 */
[----:B------:R-:W-:Y:S03]  /*4400*/  @P2 VIADD R11, R17, 0x22800 ;  /* 0x00022800110b2836 */ /* 0x000fe60000000000 */
[----:B------:R3:W-:Y:S09]  /*4410*/  UTMALDG.4D [UR8], [UR30], desc[UR22] ;  /* 0x000016081e0075b4 */ /* 0x0007f20008019000 */
[----:B------:R4:W-:Y:S01]  /*4420*/  UTMALDG.4D [UR40], [UR30], desc[UR22] ;  /* 0x000016281e0075b4 */ /* 0x0009e20008019000 */
[----:B-1----:R-:W-:Y:S01]  /*4430*/  @P2 R2UR UR24, R11 ;  /* 0x000000000b1822ca */ /* 0x002fe200000e0000 */
[----:B------:R-:W-:Y:S05]  /*4440*/  @P2 VIADD R11, R17, 0x22c00 ;  /* 0x00022c00110b2836 */ /* 0x000fea0000000000 */
[----:B------:R-:W-:Y:S01]  /*4450*/  @P2 R2UR UR32, R11 ;  /* 0x000000000b2022ca */ /* 0x000fe200000e0000 */
[----:B------:R-:W-:Y:S01]  /*4460*/  @P2 VIADD R11, R17, 0x23000 ;  /* 0x00023000110b2836 */ /* 0x000fe20000000000 */
[----:B--2---:R-:W-:Y:S01]  /*4470*/  R2UR UR51, R23 ;  /* 0x00000000173372ca */ /* 0x004fe200000e0000 */
[----:B---3--:R-:W-:Y:S01]  /*4480*/  UMOV UR8, UR43 ;  /* 0x0000002b00087c82 */ /* 0x008fe20008000000 */
        /* <DEDUP_REMOVED lines=26> */
[----:B----4-:R-:W-:Y:S02]  /*4630*/  R2UR.FILL UR51, R83 ;  /* 0x00000000533372ca */ /* 0x010fe400004e0000 */
        /* <DEDUP_REMOVED lines=9> */
[----:B--2---:R-:W-:Y:S01]  /*46d0*/  R2UR.FILL UR43, R82 ;  /* 0x00000000522b72ca */ /* 0x004fe200004e0000 */
[----:B---3--:R-:W-:Y:S01]  /*46e0*/  UMOV UR8, UR35 ;  /* 0x0000002300087c82 */ /* 0x008fe20008000000 */
[----:B------:R-:W-:Y:S01]  /*46f0*/  UMOV UR11, UR75 ;  /* 0x0000004b000b7c82 */ /* 0x000fe20008000000 */
[----:B------:R-:W-:Y:S01]  /*4700*/  UMOV UR27, UR8 ;  /* 0x00000008001b7c82 */ /* 0x000fe20008000000 */
[----:B------:R-:W-:Y:S01]  /*4710*/  @P2 R2UR UR8, R11 ;  /* 0x000000000b0822ca */ /* 0x000fe200000e0000 */
[----:B------:R1:W-:Y:S01]  /*4720*/  UTMALDG.4D [UR24], [UR30], desc[UR22] ;  /* 0x000016181e0075b4 */ /* 0x0003e20008019000 */
[----:B------:R-:W-:Y:S01]  /*4730*/  @P2 VIADD R11, R17, 0x25400 ;  /* 0x00025400110b2836 */ /* 0x000fe20000000000 */
[----:B----4-:R-:W-:Y:S04]  /*4740*/  R2UR.FILL UR35, R81 ;  /* 0x00000000512372ca */ /* 0x010fe800004e0000 */
[----:B------:R-:W-:Y:S01]  /*4750*/  @P2 R2UR UR64, R11 ;  /* 0x000000000b4022ca */ /* 0x000fe200000e0000 */
[----:B------:R-:W-:Y:S01]  /*4760*/  @P2 VIADD R11, R17, 0x25800 ;  /* 0x00025800110b2836 */ /* 0x000fe20000000000 */
[----:B------:R-:W-:Y:S04]  /*4770*/  UTMALDG.4D [UR72], [UR30], desc[UR22] ;  /* 0x000016481e0075b4 */ /* 0x000fe80008019000 */
[----:B------:R2:W-:Y:S07]  /*4780*/  UTMALDG.4D [UR8], [UR30], desc[UR22] ;  /* 0x000016081e0075b4 */ /* 0x0005ee0008019000 */
[----:B------:R-:W-:Y:S01]  /*4790*/  UTMALDG.4D [UR64], [UR30], desc[UR22] ;  /* 0x000016401e0075b4 */ /* 0x000fe20008019000 */
[----:B-1----:R-:W-:Y:S01]  /*47a0*/  @P2 R2UR UR24, R11 ;  /* 0x000000000b1822ca */ /* 0x002fe200000e0000 */
[----:B------:R-:W-:Y:S01]  /*47b0*/  @P2 VIADD R11, R17, 0x25c00 ;  /* 0x00025c00110b2836 */ /* 0x000fe20000000000 */
[----:B------:R-:W-:Y:S04]  /*47c0*/  UMOV UR27, UR67 ;  /* 0x00000043001b7c82 */ /* 0x000fe80008000000 */
[----:B------:R-:W-:Y:S01]  /*47d0*/  @P2 R2UR UR56, R11 ;  /* 0x000000000b3822ca */ /* 0x000fe200000e0000 */
[----:B------:R-:W-:Y:S06]  /*47e0*/  @P2 VIADD R11, R17, 0x26000 ;  /* 0x00026000110b2836 */ /* 0x000fec0000000000 */
[----:B------:R1:W-:Y:S01]  /*47f0*/  UTMALDG.4D [UR24], [UR30], desc[UR22] ;  /* 0x000016181e0075b4 */ /* 0x0003e20008019000 */
[----:B--2---:R-:W-:Y:S01]  /*4800*/  @P2 R2UR UR8, R11 ;  /* 0x000000000b0822ca */ /* 0x004fe200000e0000 */
[----:B------:R-:W-:Y:S01]  /*4810*/  UMOV UR11, UR59 ;  /* 0x0000003b000b7c82 */ /* 0x000fe20008000000 */
[----:B------:R-:W-:Y:S03]  /*4820*/  @P2 VIADD R11, R17, 0x26400 ;  /* 0x00026400110b2836 */ /* 0x000fe60000000000 */
[----:B------:R-:W-:Y:S02]  /*4830*/  UTMALDG.4D [UR56], [UR30], desc[UR22] ;  /* 0x000016381e0075b4 */ /* 0x000fe40008019000 */
[----:B------:R-:W-:Y:S01]  /*4840*/  @P2 R2UR UR48, R11 ;  /* 0x000000000b3022ca */ /* 0x000fe200000e0000 */
[----:B------:R-:W-:Y:S05]  /*4850*/  @P2 VIADD R11, R17, 0x26800 ;  /* 0x00026800110b2836 */ /* 0x000fea0000000000 */
        /* <DEDUP_REMOVED lines=15> */
[----:B------:R4:W-:Y:S01]  /*4950*/  UTMALDG.4D [UR32], [UR30], desc[UR22] ;  /* 0x000016201e0075b4 */ /* 0x0009e20008019000 */
[----:B-1----:R-:W-:Y:S01]  /*4960*/  @P2 R2UR UR24, R11 ;  /* 0x000000000b1822ca */ /* 0x002fe200000e0000 */
[C---:B------:R-:W-:Y:S01]  /*4970*/  @P2 VIADD R11, R17.reuse, 0x27c00 ;  /* 0x00027c00110b2836 */ /* 0x040fe20000000000 */
[----:B------:R-:W-:Y:S01]  /*4980*/  UMOV UR27, UR35 ;  /* 0x00000023001b7c82 */ /* 0x000fe20008000000 */
[----:B------:R-:W-:Y:S03]  /*4990*/  @P2 VIADD R17, R17, 0x28000 ;  /* 0x0002800011112836 */ /* 0x000fe60000000000 */
[----:B------:R-:W-:Y:S01]  /*49a0*/  @P2 R2UR UR16, R11 ;  /* 0x000000000b1022ca */ /* 0x000fe200000e0000 */
[----:B------:R-:W-:Y:S04]  /*49b0*/  IMAD.U32 R11, RZ, RZ, UR4 ;  /* 0x00000004ff0b7e24 */ /* 0x000fe8000f8e00ff */
[----:B------:R-:W-:Y:S02]  /*49c0*/  VIADD R14, R11, 0x1 ;  /* 0x000000010b0e7836 */ /* 0x000fe40000000000 */
[----:B------:R4:W-:Y:S01]  /*49d0*/  UTMALDG.4D [UR24], [UR30], desc[UR22] ;  /* 0x000016181e0075b4 */ /* 0x0009e20008019000 */
[----:B--2---:R-:W-:Y:S01]  /*49e0*/  @P2 R2UR UR8, R17 ;  /* 0x00000000110822ca */ /* 0x004fe200000e0000 */
[----:B------:R-:W-:Y:S01]  /*49f0*/  IMAD.U32 R17, RZ, RZ, UR5 ;  /* 0x00000005ff117e24 */ /* 0x000fe2000f8e00ff */
[----:B------:R-:W-:Y:S03]  /*4a00*/  UMOV UR11, UR19 ;  /* 0x00000013000b7c82 */ /* 0x000fe60008000000 */
[----:B------:R4:W-:Y:S01]  /*4a10*/  UTMALDG.4D [UR16], [UR30], desc[UR22] ;  /* 0x000016101e0075b4 */ /* 0x0009e20008019000 */
[----:B------:R-:W-:Y:S05]  /*4a20*/  VIADD R17, R17, 0x1 ;  /* 0x0000000111117836 */ /* 0x000fea0000000000 */
[C---:B------:R-:W-:Y:S02]  /*4a30*/  ISETP.NE.AND P1, PT, R17.reuse, R16, PT ;  /* 0x000000101100720c */ /* 0x040fe40003f25270 */
[----:B------:R4:W-:Y:S02]  /*4a40*/  UTMALDG.4D [UR8], [UR30], desc[UR22] ;  /* 0x000016081e0075b4 */ /* 0x0009e40008019000 */
[----:B------:R-:W-:Y:S04]  /*4a50*/  SEL R17, R17, RZ, P1 ;  /* 0x000000ff11117207 */ /* 0x000fe80000800000 */
[----:B------:R-:W-:Y:S01]  /*4a60*/  R2UR UR5, R17 ;  /* 0x00000000110572ca */ /* 0x000fe200000e0000 */
[----:B------:R-:W-:Y:S04]  /*4a70*/  VIADD R17, R20, 0x1 ;  /* 0x0000000114117836 */ /* 0x000fe80000000000 */
[----:B------:R-:W-:Y:S01]  /*4a80*/  @P1 IMAD R14, RZ, RZ, UR4 ;  /* 0x00000004ff0e1e24 */ /* 0x000fe2000f8e02ff */
[----:B------:R-:W-:Y:S04]  /*4a90*/  ISETP.NE.AND P1, PT, R8, R7, PT ;  /* 0x000000070800720c */ /* 0x000fe80003f25270 */
[C---:B------:R-:W-:Y:S03]  /*4aa0*/  ISETP.NE.AND P2, PT, R14.reuse, R15, PT ;  /* 0x0000000f0e00720c */ /* 0x040fe60003f45270 */
[----:B------:R-:W-:Y:S01]  /*4ab0*/  IMAD.U32 R11, RZ, RZ, UR5 ;  /* 0x00000005ff0b7e24 */ /* 0x000fe2000f8e00ff */
[----:B------:R-:W-:Y:S04]  /*4ac0*/  SEL R14, R14, RZ, P2 ;  /* 0x000000ff0e0e7207 */ /* 0x000fe80001000000 */
[----:B------:R-:W-:Y:S05]  /*4ad0*/  R2UR UR4, R14 ;  /* 0x000000000e0472ca */ /* 0x000fea00000e0000 */
[----:B------:R-:W-:Y:S04]  /*4ae0*/  @P2 IMAD.MOV R17, RZ, RZ, R20 ;  /* 0x000000ffff112224 */ /* 0x000fe800078e0214 */
[----:B------:R-:W-:Y:S04]  /*4af0*/  IMAD.MOV.U32 R20, RZ, RZ, R17 ;  /* 0x000000ffff147224 */ /* 0x000fe800078e0011 */
[----:B------:R-:W-:Y:S01]  /*4b00*/  IMAD.U32 R14, RZ, RZ, UR4 ;  /* 0x00000004ff0e7e24 */ /* 0x000fe2000f8e00ff */
[----:B----4-:R-:W-:Y:S06]  /*4b10*/  @P1 BRA `(.L_x_22) ;  /* 0xffffffe0001c1947 */ /* 0x010fec000383ffff */
.L_x_17:
[----:B------:R-:W-:Y:S01]  /*4b20*/  LEA R15, R85, R0, 0x3 ;  /* 0x00000000550f7211 */ /* 0x000fe200078e18ff */
[----:B------:R1:W-:Y:S01]  /*4b30*/  @!P0 SYNCS.ARRIVE.TRANS64.A1T0 RZ, [R0+URZ+0x78], RZ ;  /* 0x000078ff00ff89a7 */ /* 0x0003e200081000ff */
[----:B------:R-:W-:Y:S01]  /*4b40*/  SHF.L.U32 R8, R10, 0x1f, RZ ;  /* 0x0000001f0a087819 */ /* 0x000fe200000006ff */
[----:B------:R-:W-:-:S03]  /*4b50*/  UISETP.GE.AND UP0, UPT, UR14, 0x1, UPT ;  /* 0x000000010e00788c */ /* 0x000fc6000bf06270 */
[----:B------:R1:W4:Y:S06]  /*4b60*/  SYNCS.PHASECHK.TRANS64.TRYWAIT P2, [R15+URZ+0x18], R8 ;  /* 0x000018080f0075a7 */ /* 0x00032c00080411ff */
[----:B------:R-:W-:Y:S05]  /*4b70*/  BRA.U !UP0, `(.L_x_23) ;  /* 0x0000003508687547 */ /* 0x000fea000b800000 */
[----:B-----5:R-:W2:Y:S01]  /*4b80*/  LDC.64 R32, c[0x0][0x480] ;  /* 0x00012000ff207b82 */ /* 0x020ea20000000a00 */
[C---:B------:R-:W-:Y:S01]  /*4b90*/  VIADD R56, R19.reuse, 0x10 ;  /* 0x0000001013387836 */ /* 0x040fe20000000000 */
[C---:B------:R-:W-:Y:S01]  /*4ba0*/  IADD3 R42, PT, PT, R19.reuse, 0x48, RZ ;  /* 0x00000048132a7810 */ /* 0x040fe20007ffe0ff */
[C---:B------:R-:W-:Y:S01]  /*4bb0*/  VIADD R57, R19.reuse, 0x8 ;  /* 0x0000000813397836 */ /* 0x040fe20000000000 */
[C---:B------:R-:W-:Y:S01]  /*4bc0*/  IADD3 R50, PT, PT, R19.reuse, 0x28, RZ ;  /* 0x0000002813327810 */ /* 0x040fe20007ffe0ff */
[C---:B------:R-:W-:Y:S01]  /*4bd0*/  VIADD R46, R19.reuse, 0x38 ;  /* 0x00000038132e7836 */ /* 0x040fe20000000000 */
[C---:B------:R-:W-:Y:S01]  /*4be0*/  IADD3 R34, PT, PT, R19.reuse, 0x68, RZ ;  /* 0x0000006813227810 */ /* 0x040fe20007ffe0ff */
[C---:B------:R-:W-:Y:S01]  /*4bf0*/  VIADD R55, R19.reuse, 0x18 ;  /* 0x0000001813377836 */ /* 0x040fe20000000000 */
[----:B------:R-:W1:Y:S01]  /*4c00*/  LDC.64 R28, c[0x0][0x488] ;  /* 0x00012200ff1c7b82 */ /* 0x000e620000000a00 */
[C---:B------:R-:W-:Y:S01]  /*4c10*/  VIADD R17, R19.reuse, 0x78 ;  /* 0x0000007813117836 */ /* 0x040fe20000000000 */
[----:B------:R-:W-:Y:S01]  /*4c20*/  R2UR UR45, R80 ;  /* 0x00000000502d72ca */ /* 0x000fe200000e0000 */
[----:B------:R-:W-:-:S02]  /*4c30*/  VIADD R54, R19, 0x20 ;  /* 0x0000002013367836 */ /* 0x000fc40000000000 */
[C---:B------:R-:W-:Y:S02]  /*4c40*/  VIADD R48, R19.reuse, 0x30 ;  /* 0x0000003013307836 */ /* 0x040fe40000000000 */
[C---:B------:R-:W-:Y:S02]  /*4c50*/  VIADD R44, R19.reuse, 0x40 ;  /* 0x00000040132c7836 */ /* 0x040fe40000000000 */
[C---:B------:R-:W-:Y:S02]  /*4c60*/  VIADD R40, R19.reuse, 0x50 ;  /* 0x0000005013287836 */ /* 0x040fe40000000000 */
[C---:B------:R-:W-:Y:S02]  /*4c70*/  VIADD R38, R19.reuse, 0x58 ;  /* 0x0000005813267836 */ /* 0x040fe40000000000 */
[C---:B------:R-:W-:Y:S02]  /*4c80*/  VIADD R36, R19.reuse, 0x60 ;  /* 0x0000006013247836 */ /* 0x040fe40000000000 */
[----:B------:R-:W-:Y:S01]  /*4c90*/  VIADD R18, R19, 0x70 ;  /* 0x0000007013127836 */ /* 0x000fe20000000000 */
[----:B--2---:R-:W-:Y:S01]  /*4ca0*/  ISETP.NE.AND P0, PT, R32, 0x1, PT ;  /* 0x000000012000780c */ /* 0x004fe20003f05270 */
[----:B------:R-:W-:Y:S01]  /*4cb0*/  IMAD.HI.U32 R47, R56, R33, RZ ;  /* 0x00000021382f7227 */ /* 0x000fe200078e00ff */
[----:B------:R-:W-:-:S02]  /*4cc0*/  UIADD3 UR39, UPT, UPT, UR45, 0x18, URZ ;  /* 0x000000182d277890 */ /* 0x000fc4000fffe0ff */
[----:B------:R-:W-:Y:S01]  /*4cd0*/  UIADD3 UR38, UPT, UPT, UR45, 0x20, URZ ;  /* 0x000000202d267890 */ /* 0x000fe2000fffe0ff */
[-C--:B------:R-:W-:Y:S01]  /*4ce0*/  IMAD.HI.U32 R59, R57, R33.reuse, RZ ;  /* 0x00000021393b7227 */ /* 0x080fe200078e00ff */
[----:B------:R-:W-:Y:S01]  /*4cf0*/  UIADD3 UR46, UPT, UPT, UR45, 0x38, URZ ;  /* 0x000000382d2e7890 */ /* 0x000fe2000fffe0ff */
[-C--:B-1----:R-:W-:Y:S02]  /*4d00*/  SHF.R.U32.HI R47, RZ, R28.reuse, R47 ;  /* 0x0000001cff2f7219 */ /* 0x082fe4000001162f */
[----:B------:R-:W-:Y:S01]  /*4d10*/  IMAD.HI.U32 R37, R46, R33, RZ ;  /* 0x000000212e257227 */ /* 0x000fe200078e00ff */
[-C--:B------:R-:W-:Y:S01]  /*4d20*/  SHF.R.U32.HI R8, RZ, R28.reuse, R59 ;  /* 0x0000001cff087219 */ /* 0x080fe2000001163b */
[----:B------:R-:W-:Y:S01]  /*4d30*/  UIADD3 UR34, UPT, UPT, UR45, 0x8, URZ ;  /* 0x000000082d227890 */ /* 0x000fe2000fffe0ff */
[----:B------:R-:W-:Y:S01]  /*4d40*/  SEL R47, R56, R47, !P0 ;  /* 0x0000002f382f7207 */ /* 0x000fe20004000000 */
[-C--:B------:R-:W-:Y:S01]  /*4d50*/  IMAD.HI.U32 R49, R55, R33.reuse, RZ ;  /* 0x0000002137317227 */ /* 0x080fe200078e00ff */
[-C--:B------:R-:W-:Y:S01]  /*4d60*/  SHF.R.U32.HI R37, RZ, R28.reuse, R37 ;  /* 0x0000001cff257219 */ /* 0x080fe20000011625 */
[----:B------:R-:W-:Y:S01]  /*4d70*/  UIADD3 UR41, UPT, UPT, UR45, 0x28, URZ ;  /* 0x000000282d297890 */ /* 0x000fe2000fffe0ff */
[----:B------:R-:W-:Y:S01]  /*4d80*/  R2UR UR43, R47 ;  /* 0x000000002f2b72ca */ /* 0x000fe200000e0000 */
[-C--:B------:R-:W-:Y:S01]  /*4d90*/  IMAD.HI.U32 R31, R42, R33.reuse, RZ ;  /* 0x000000212a1f7227 */ /* 0x080fe200078e00ff */
[----:B------:R-:W-:Y:S01]  /*4da0*/  SHF.R.U32.HI R16, RZ, R28, R49 ;  /* 0x0000001cff107219 */ /* 0x000fe20000011631 */
[----:B------:R-:W-:Y:S01]  /*4db0*/  UIADD3 UR32, UPT, UPT, UR45, 0x10, URZ ;  /* 0x000000102d207890 */ /* 0x000fe2000fffe0ff */
[----:B------:R-:W-:Y:S01]  /*4dc0*/  SEL R49, R57, R8, !P0 ;  /* 0x0000000839317207 */ /* 0x000fe20004000000 */
[----:B------:R-:W-:Y:S01]  /*4dd0*/  IMAD.HI.U32 R45, R17, R33, RZ ;  /* 0x00000021112d7227 */ /* 0x000fe200078e00ff */
[----:B------:R-:W-:Y:S01]  /*4de0*/  SEL R37, R46, R37, !P0 ;  /* 0x000000252e257207 */ /* 0x000fe20004000000 */
[----:B------:R-:W-:Y:S01]  /*4df0*/  UIADD3 UR47, UPT, UPT, UR45, 0x30, URZ ;  /* 0x000000302d2f7890 */ /* 0x000fe2000fffe0ff */
[----:B------:R-:W-:Y:S01]  /*4e00*/  R2UR UR44, R49 ;  /* 0x00000000312c72ca */ /* 0x000fe200000e0000 */
        /* <DEDUP_REMOVED lines=23> */
[----:B------:R-:W-:-:S03]  /*4f80*/  SHF.R.U32.HI R23, RZ, R28, R23 ;  /* 0x0000001cff177219 */ /* 0x000fc60000011617 */
[----:B------:R-:W-:Y:S01]  /*4f90*/  IMAD.HI.U32 R21, R34, R33, RZ ;  /* 0x0000002122157227 */ /* 0x000fe200078e00ff */
[-C--:B------:R-:W-:Y:S02]  /*4fa0*/  SHF.R.U32.HI R27, RZ, R28.reuse, R27 ;  /* 0x0000001cff1b7219 */ /* 0x080fe4000001161b */
[----:B------:R-:W-:Y:S01]  /*4fb0*/  SEL R60, R38, R23, !P0 ;  /* 0x00000017263c7207 */ /* 0x000fe20004000000 */
[----:B------:R-:W-:Y:S01]  /*4fc0*/  IMAD.HI.U32 R53, R19, R33, RZ ;  /* 0x0000002113357227 */ /* 0x000fe200078e00ff */
[-C--:B------:R-:W-:Y:S02]  /*4fd0*/  SHF.R.U32.HI R21, RZ, R28.reuse, R21 ;  /* 0x0000001cff157219 */ /* 0x080fe40000011615 */
[----:B------:R-:W-:Y:S01]  /*4fe0*/  SEL R27, R36, R27, !P0 ;  /* 0x0000001b241b7207 */ /* 0x000fe20004000000 */
[----:B------:R-:W-:Y:S01]  /*4ff0*/  IMAD.HI.U32 R15, R18, R33, RZ ;  /* 0x00000021120f7227 */ /* 0x000fe200078e00ff */
[-C--:B------:R-:W-:Y:S02]  /*5000*/  SHF.R.U32.HI R33, RZ, R28.reuse, R31 ;  /* 0x0000001cff217219 */ /* 0x080fe4000001161f */
[----:B------:R-:W-:Y:S01]  /*5010*/  IADD3 R31, PT, PT, -R47, RZ, RZ ;  /* 0x000000ff2f1f7210 */ /* 0x000fe20007ffe1ff */
[----:B------:R-:W-:Y:S01]  /*5020*/  IMAD.MOV R16, RZ, RZ, -R45 ;  /* 0x000000ffff107224 */ /* 0x000fe200078e0a2d */
[-C--:B------:R-:W-:Y:S01]  /*5030*/  SHF.R.U32.HI R52, RZ, R28.reuse, R53 ;  /* 0x0000001cff347219 */ /* 0x080fe20000011635 */
[----:B------:R-:W-:Y:S01]  /*5040*/  IMAD.MOV R22, RZ, RZ, -R49 ;  /* 0x000000ffff167224 */ /* 0x000fe200078e0a31 */
[----:B------:R-:W-:Y:S01]  /*5050*/  SHF.R.U32.HI R15, RZ, R28, R15 ;  /* 0x0000001cff0f7219 */ /* 0x000fe2000001160f */
[----:B------:R-:W-:Y:S01]  /*5060*/  IMAD R56, R32, R31, R56 ;  /* 0x0000001f20387224 */ /* 0x000fe200078e0238 */
[----:B------:R-:W-:Y:S01]  /*5070*/  SEL R28, R40, R25, !P0 ;  /* 0x00000019281c7207 */ /* 0x000fe20004000000 */
[----:B------:R-:W-:Y:S01]  /*5080*/  IMAD.MOV R31, RZ, RZ, -R37 ;  /* 0x000000ffff1f7224 */ /* 0x000fe200078e0a25 */
[----:B------:R-:W-:Y:S01]  /*5090*/  IADD3 R53, PT, PT, -R39, RZ, RZ ;  /* 0x000000ff27357210 */ /* 0x000fe20007ffe1ff */
[----:B------:R-:W-:Y:S01]  /*50a0*/  IMAD R55, R32, R16, R55 ;  /* 0x0000001020377224 */ /* 0x000fe200078e0237 */
[----:B------:R-:W-:Y:S01]  /*50b0*/  SEL R16, R34, R21, !P0 ;  /* 0x0000001522107207 */ /* 0x000fe20004000000 */
[----:B------:R-:W-:Y:S01]  /*50c0*/  IMAD R46, R32, R31, R46 ;  /* 0x0000001f202e7224 */ /* 0x000fe200078e022e */
[----:B------:R-:W-:Y:S01]  /*50d0*/  IADD3 R31, PT, PT, -R28, RZ, RZ ;  /* 0x000000ff1c1f7210 */ /* 0x000fe20007ffe1ff */
[----:B------:R-:W-:Y:S01]  /*50e0*/  IMAD.MOV R23, RZ, RZ, -R27 ;  /* 0x000000ffff177224 */ /* 0x000fe200078e0a1b */
[----:B------:R-:W-:Y:S01]  /*50f0*/  SEL R33, R42, R33, !P0 ;  /* 0x000000212a217207 */ /* 0x000fe20004000000 */
[C---:B------:R-:W-:Y:S01]  /*5100*/  IMAD R57, R32.reuse, R22, R57 ;  /* 0x0000001620397224 */ /* 0x040fe200078e0239 */
[----:B------:R-:W-:Y:S01]  /*5110*/  SEL R52, R19, R52, !P0 ;  /* 0x0000003413347207 */ /* 0x000fe20004000000 */
[----:B------:R-:W-:Y:S01]  /*5120*/  IMAD R40, R32, R31, R40 ;  /* 0x0000001f20287224 */ /* 0x000fe200078e0228 */
[----:B------:R-:W-:Y:S01]  /*5130*/  SEL R15, R18, R15, !P0 ;  /* 0x0000000f120f7207 */ /* 0x000fe20004000000 */
[----:B------:R-:W-:Y:S01]  /*5140*/  IMAD.MOV R31, RZ, RZ, -R16 ;  /* 0x000000ffff1f7224 */ /* 0x000fe200078e0a10 */
[----:B------:R-:W-:Y:S01]  /*5150*/  ISETP.NE.AND P0, PT, R29, 0x1, PT ;  /* 0x000000011d00780c */ /* 0x000fe20003f05270 */
[----:B------:R-:W-:Y:S01]  /*5160*/  IMAD R36, R32, R23, R36 ;  /* 0x0000001720247224 */ /* 0x000fe200078e0224 */
[----:B------:R-:W-:Y:S01]  /*5170*/  R2UR UR30, R52 ;  /* 0x00000000341e72ca */ /* 0x000fe200000e0000 */
[C---:B------:R-:W-:Y:S01]  /*5180*/  IMAD R34, R32.reuse, R31, R34 ;  /* 0x0000001f20227224 */ /* 0x040fe200078e0222 */
[----:B------:R-:W1:Y:S01]  /*5190*/  LDC.64 R22, c[0x0][0x4d0] ;  /* 0x00013400ff167b82 */ /* 0x000e620000000a00 */
[----:B------:R-:W-:Y:S01]  /*51a0*/  IMAD R48, R32, R53, R48 ;  /* 0x0000003520307224 */ /* 0x000fe200078e0230 */
[----:B------:R-:W-:Y:S01]  /*51b0*/  R2UR UR12, R36 ;  /* 0x00000000240c72ca */ /* 0x000fe200000e0000 */
[----:B------:R-:W-:Y:S01]  /*51c0*/  IMAD.MOV R53, RZ, RZ, -R33 ;  /* 0x000000ffff357224 */ /* 0x000fe200078e0a21 */
[----:B------:R-:W-:Y:S01]  /*51d0*/  IADD3 R58, PT, PT, -R52, RZ, RZ ;  /* 0x000000ff343a7210 */ /* 0x000fe20007ffe1ff */
[----:B------:R-:W-:Y:S01]  /*51e0*/  IMAD.MOV R25, RZ, RZ, -R60 ;  /* 0x000000ffff197224 */ /* 0x000fe200078e0a3c */
[----:B------:R-:W-:Y:S01]  /*51f0*/  R2UR UR20, R46 ;  /* 0x000000002e1472ca */ /* 0x000fe200000e0000 */
[C---:B------:R-:W-:Y:S01]  /*5200*/  IMAD R42, R32.reuse, R53, R42 ;  /* 0x00000035202a7224 */ /* 0x040fe200078e022a */
[----:B------:R-:W2:Y:S01]  /*5210*/  LDC.64 R30, c[0x0][0x490] ;  /* 0x00012400ff1e7b82 */ /* 0x000ea20000000a00 */
[----:B------:R-:W-:Y:S01]  /*5220*/  IMAD.MOV R61, RZ, RZ, -R43 ;  /* 0x000000ffff3d7224 */ /* 0x000fe200078e0a2b */
[----:B------:R-:W-:Y:S01]  /*5230*/  VOTEU.ANY UP0, P0 ;  /* 0x0000000000ff7886 */ /* 0x000fe20000000100 */
[----:B------:R-:W-:Y:S01]  /*5240*/  IMAD R38, R32, R25, R38 ;  /* 0x0000001920267224 */ /* 0x000fe200078e0226 */
[----:B------:R-:W-:Y:S01]  /*5250*/  R2UR UR17, R42 ;  /* 0x000000002a1172ca */ /* 0x000fe200000e0000 */
[----:B------:R-:W-:Y:S01]  /*5260*/  IMAD R54, R32, R61, R54 ;  /* 0x0000003d20367224 */ /* 0x000fe200078e0236 */
[----:B------:R-:W-:Y:S01]  /*5270*/  R2UR UR24, R56 ;  /* 0x00000000381872ca */ /* 0x000fe200000e0000 */
[----:B------:R-:W-:Y:S01]  /*5280*/  IMAD.MOV R59, RZ, RZ, -R41 ;  /* 0x000000ffff3b7224 */ /* 0x000fe200078e0a29 */
[----:B------:R-:W3:Y:S01]  /*5290*/  LDC.64 R24, c[0x0][0x4b0] ;  /* 0x00012c00ff187b82 */ /* 0x000ee20000000a00 */
[----:B------:R-:W-:Y:S01]  /*52a0*/  IMAD.MOV R53, RZ, RZ, -R15 ;  /* 0x000000ffff357224 */ /* 0x000fe200078e0a0f */
[----:B------:R-:W-:Y:S01]  /*52b0*/  R2UR UR7, R54 ;  /* 0x00000000360772ca */ /* 0x000fe200000e0000 */
[----:B------:R-:W-:Y:S01]  /*52c0*/  IMAD R50, R32, R59, R50 ;  /* 0x0000003b20327224 */ /* 0x000fe200078e0232 */
[----:B------:R-:W-:Y:S01]  /*52d0*/  R2UR UR13, R38 ;  /* 0x00000000260d72ca */ /* 0x000fe200000e0000 */
[----:B------:R-:W-:Y:S01]  /*52e0*/  IMAD.MOV R59, RZ, RZ, -R35 ;  /* 0x000000ffff3b7224 */ /* 0x000fe200078e0a23 */
[----:B------:R-:W-:Y:S01]  /*52f0*/  R2UR UR11, R34 ;  /* 0x00000000220b72ca */ /* 0x000fe200000e0000 */
[----:B------:R-:W-:Y:S01]  /*5300*/  IMAD.MOV R21, RZ, RZ, -R8 ;  /* 0x000000ffff157224 */ /* 0x000fe200078e0a08 */
[----:B-1----:R-:W-:Y:S01]  /*5310*/  R2UR UR22, R22 ;  /* 0x00000000161672ca */ /* 0x002fe200000e0000 */
[C---:B------:R-:W-:Y:S01]  /*5320*/  IMAD R44, R32.reuse, R59, R44 ;  /* 0x0000003b202c7224 */ /* 0x040fe200078e022c */
[----:B------:R-:W-:Y:S01]  /*5330*/  R2UR UR5, R23 ;  /* 0x00000000170572ca */ /* 0x000fe200000e0000 */
[----:B------:R-:W-:Y:S01]  /*5340*/  IMAD R58, R32, R58, R19 ;  /* 0x0000003a203a7224 */ /* 0x000fe200078e0213 */
[----:B------:R-:W-:Y:S01]  /*5350*/  R2UR UR4, R50 ;  /* 0x00000000320472ca */ /* 0x000fe200000e0000 */
[----:B------:R-:W-:Y:S01]  /*5360*/  IMAD R53, R32, R53, R18 ;  /* 0x0000003520357224 */ /* 0x000fe200078e0212 */
[----:B------:R-:W-:Y:S01]  /*5370*/  R2UR UR21, R48 ;  /* 0x00000000301572ca */ /* 0x000fe200000e0000 */
[----:B------:R-:W-:Y:S01]  /*5380*/  IMAD R21, R32, R21, R17 ;  /* 0x0000001520157224 */ /* 0x000fe200078e0211 */
[----:B------:R-:W-:Y:S01]  /*5390*/  R2UR UR26, R58 ;  /* 0x000000003a1a72ca */ /* 0x000fe200000e0000 */
[----:B--2---:R-:W-:Y:S01]  /*53a0*/  IMAD.HI.U32 R42, R52, R30, RZ ;  /* 0x0000001e342a7227 */ /* 0x004fe200078e00ff */
[----:B------:R-:W-:-:S02]  /*53b0*/  R2UR UR18, R44 ;  /* 0x000000002c1272ca */ /* 0x000fc400000e0000 */
[----:B------:R-:W-:Y:S01]  /*53c0*/  R2UR UR16, R40 ;  /* 0x00000000281072ca */ /* 0x000fe200000e0000 */
[-C--:B------:R-:W-:Y:S01]  /*53d0*/  IMAD.HI.U32 R54, R33, R30.reuse, RZ ;  /* 0x0000001e21367227 */ /* 0x080fe200078e00ff */
[-C--:B------:R-:W-:Y:S02]  /*53e0*/  SHF.R.U32.HI R42, RZ, R31.reuse, R42 ;  /* 0x0000001fff2a7219 */ /* 0x080fe4000001162a */
[----:B---3--:R-:W-:Y:S01]  /*53f0*/  R2UR UR6, R25 ;  /* 0x00000000190672ca */ /* 0x008fe200000e0000 */
[-C--:B------:R-:W-:Y:S01]  /*5400*/  IMAD.HI.U32 R22, R28, R30.reuse, RZ ;  /* 0x0000001e1c167227 */ /* 0x080fe200078e00ff */
[----:B------:R-:W-:Y:S02]  /*5410*/  R2UR UR28, R42 ;  /* 0x000000002a1c72ca */ /* 0x000fe400000e0000 */
[-C--:B------:R-:W-:Y:S01]  /*5420*/  SHF.R.U32.HI R23, RZ, R31.reuse, R54 ;  /* 0x0000001fff177219 */ /* 0x080fe20000011636 */
[----:B------:R-:W-:Y:S01]  /*5430*/  IMAD.HI.U32 R36, R45, R30, RZ ;  /* 0x0000001e2d247227 */ /* 0x000fe200078e00ff */
[----:B------:R-:W-:-:S02]  /*5440*/  SHF.R.U32.HI R22, RZ, R31, R22 ;  /* 0x0000001fff167219 */ /* 0x000fc40000011616 */
[----:B------:R-:W-:Y:S01]  /*5450*/  R2UR UR29, R23 ;  /* 0x00000000171d72ca */ /* 0x000fe200000e0000 */
[-C--:B------:R-:W-:Y:S01]  /*5460*/  IMAD.HI.U32 R46, R15, R30.reuse, RZ ;  /* 0x0000001e0f2e7227 */ /* 0x080fe200078e00ff */
[-C--:B------:R-:W-:Y:S02]  /*5470*/  SHF.R.U32.HI R36, RZ, R31.reuse, R36 ;  /* 0x0000001fff247219 */ /* 0x080fe40000011624 */
[----:B------:R-:W-:Y:S01]  /*5480*/  R2UR UR27, R22 ;  /* 0x00000000161b72ca */ /* 0x000fe200000e0000 */
[-C--:B------:R-:W-:Y:S01]  /*5490*/  IMAD.HI.U32 R32, R41, R30.reuse, RZ ;  /* 0x0000001e29207227 */ /* 0x080fe200078e00ff */
[----:B------:R-:W-:Y:S02]  /*54a0*/  R2UR UR35, R36 ;  /* 0x00000000242372ca */ /* 0x000fe400000e0000 */
[-C--:B------:R-:W-:Y:S01]  /*54b0*/  SHF.R.U32.HI R17, RZ, R31.reuse, R46 ;  /* 0x0000001fff117219 */ /* 0x080fe2000001162e */
[----:B------:R-:W-:Y:S01]  /*54c0*/  IMAD.U32 R23, RZ, RZ, UR39 ;  /* 0x00000027ff177e24 */ /* 0x000fe2000f8e00ff */
[----:B------:R-:W-:Y:S01]  /*54d0*/  R2UR UR39, R45 ;  /* 0x000000002d2772ca */ /* 0x000fe200000e0000 */
[----:B------:R-:W-:Y:S01]  /*54e0*/  IMAD.U32 R22, RZ, RZ, UR38 ;  /* 0x00000026ff167e24 */ /* 0x000fe2000f8e00ff */
[----:B------:R-:W-:Y:S01]  /*54f0*/  USEL UR38, UR30, UR28, !UP0 ;  /* 0x0000001c1e267287 */ /* 0x000fe2000c000000 */
[----:B------:R-:W-:Y:S01]  /*5500*/  IMAD.HI.U32 R38, R47, R30, RZ ;  /* 0x0000001e2f267227 */ /* 0x000fe200078e00ff */
[----:B------:R-:W-:-:S02]  /*5510*/  SHF.R.U32.HI R32, RZ, R31, R32 ;  /* 0x0000001fff207219 */ /* 0x000fc40000011620 */
[----:B------:R-:W-:Y:S01]  /*5520*/  R2UR UR28, R17 ;  /* 0x00000000111c72ca */ /* 0x000fe200000e0000 */
[-C--:B------:R-:W-:Y:S01]  /*5530*/  IMAD.HI.U32 R18, R16, R30.reuse, RZ ;  /* 0x0000001e10127227 */ /* 0x080fe200078e00ff */
[-C--:B------:R-:W-:Y:S02]  /*5540*/  SHF.R.U32.HI R38, RZ, R31.reuse, R38 ;  /* 0x0000001fff267219 */ /* 0x080fe40000011626 */
[----:B------:R-:W-:Y:S01]  /*5550*/  R2UR UR23, R24 ;  /* 0x00000000181772ca */ /* 0x000fe200000e0000 */
[-C--:B------:R-:W-:Y:S01]  /*5560*/  IMAD.HI.U32 R56, R37, R30.reuse, RZ ;  /* 0x0000001e25387227 */ /* 0x080fe200078e00ff */
[-C--:B------:R-:W-:Y:S02]  /*5570*/  SHF.R.U32.HI R18, RZ, R31.reuse, R18 ;  /* 0x0000001fff127219 */ /* 0x080fe40000011612 */
[----:B------:R-:W-:Y:S01]  /*5580*/  R2UR UR31, R32 ;  /* 0x00000000201f72ca */ /* 0x000fe200000e0000 */
[----:B------:R-:W-:Y:S01]  /*5590*/  IMAD.HI.U32 R58, R39, R30, RZ ;  /* 0x0000001e273a7227 */ /* 0x000fe200078e00ff */
[----:B------:R-:W-:-:S02]  /*55a0*/  SHF.R.U32.HI R25, RZ, R31, R56 ;  /* 0x0000001fff197219 */ /* 0x000fc40000011638 */
[----:B------:R-:W-:Y:S01]  /*55b0*/  R2UR UR9, R21 ;  /* 0x00000000150972ca */ /* 0x000fe200000e0000 */
[-C--:B------:R-:W-:Y:S01]  /*55c0*/  IMAD.HI.U32 R50, R60, R30.reuse, RZ ;  /* 0x0000001e3c327227 */ /* 0x080fe200078e00ff */
[----:B------:R-:W-:Y:S02]  /*55d0*/  R2UR UR42, R38 ;  /* 0x00000000262a72ca */ /* 0x000fe400000e0000 */
[----:B------:R-:W-:Y:S01]  /*55e0*/  R2UR UR30, R18 ;  /* 0x00000000121e72ca */ /* 0x000fe200000e0000 */
[-C--:B------:R-:W-:Y:S01]  /*55f0*/  IMAD.HI.U32 R34, R43, R30.reuse, RZ ;  /* 0x0000001e2b227227 */ /* 0x080fe200078e00ff */
[-C--:B------:R-:W-:Y:S01]  /*5600*/  SHF.R.U32.HI R21, RZ, R31.reuse, R50 ;  /* 0x0000001fff157219 */ /* 0x080fe20000011632 */
[----:B------:R-:W-:Y:S01]  /*5610*/  UIMAD UR24, UR24, UR23, UR22 ;  /* 0x00000017181872a4 */ /* 0x000fe2000f8e0216 */
[----:B------:R-:W-:Y:S01]  /*5620*/  R2UR UR33, R25 ;  /* 0x00000000192172ca */ /* 0x000fe200000e0000 */
[----:B------:R-:W-:Y:S01]  /*5630*/  IMAD.U32 R59, RZ, RZ, UR38 ;  /* 0x00000026ff3b7e24 */ /* 0x000fe2000f8e00ff */
[-C--:B------:R-:W-:Y:S01]  /*5640*/  SHF.R.U32.HI R34, RZ, R31.reuse, R34 ;  /* 0x0000001fff227219 */ /* 0x080fe20000011622 */
[----:B------:R-:W-:Y:S01]  /*5650*/  IMAD R17, RZ, RZ, -UR38 ;  /* 0x80000026ff117e24 */ /* 0x000fe2000f8e02ff */
[----:B------:R-:W-:Y:S01]  /*5660*/  R2UR UR38, R41 ;  /* 0x00000000292672ca */ /* 0x000fe200000e0000 */
[-C--:B------:R-:W-:Y:S01]  /*5670*/  IMAD.HI.U32 R40, R49, R30.reuse, RZ ;  /* 0x0000001e31287227 */ /* 0x080fe200078e00ff */
[----:B------:R-:W-:Y:S01]  /*5680*/  R2UR UR40, R34 ;  /* 0x00000000222872ca */ /* 0x000fe200000e0000 */
[----:B------:R-:W-:Y:S01]  /*5690*/  USEL UR42, UR43, UR42, !UP0 ;  /* 0x0000002a2b2a7287 */ /* 0x000fe2000c000000 */
[----:B------:R-:W-:Y:S01]  /*56a0*/  R2UR UR25, R57 ;  /* 0x00000000391972ca */ /* 0x000fe200000e0000 */
[-C--:B------:R-:W-:Y:S01]  /*56b0*/  IMAD.HI.U32 R24, R35, R30.reuse, RZ ;  /* 0x0000001e23187227 */ /* 0x080fe200078e00ff */
[-C--:B------:R-:W-:Y:S01]  /*56c0*/  SHF.R.U32.HI R40, RZ, R31.reuse, R40 ;  /* 0x0000001fff287219 */ /* 0x080fe20000011628 */
[----:B------:R-:W-:Y:S01]  /*56d0*/  UIMAD UR26, UR26, UR23, UR22 ;  /* 0x000000171a1a72a4 */ /* 0x000fe2000f8e0216 */
[----:B------:R-:W-:Y:S01]  /*56e0*/  R2UR UR8, R55 ;  /* 0x00000000370872ca */ /* 0x000fe200000e0000 */
[-C--:B------:R-:W-:Y:S01]  /*56f0*/  IMAD.HI.U32 R48, R27, R30.reuse, RZ ;  /* 0x0000001e1b307227 */ /* 0x080fe200078e00ff */
[----:B------:R-:W-:Y:S01]  /*5700*/  R2UR UR19, R40 ;  /* 0x00000000281372ca */ /* 0x000fe200000e0000 */
[----:B------:R-:W-:Y:S01]  /*5710*/  UIADD3 UR43, UPT, UPT, UR45, 0x68, URZ ;  /* 0x000000682d2b7890 */ /* 0x000fe2000fffe0ff */
[----:B------:R-:W-:Y:S01]  /*5720*/  IADD3 R32, PT, PT, RZ, -UR42, RZ ;  /* 0x8000002aff207c10 */ /* 0x000fe2000fffe0ff */
[----:B------:R-:W-:Y:S01]  /*5730*/  IMAD.HI.U32 R44, R8, R30, RZ ;  /* 0x0000001e082c7227 */ /* 0x000fe200078e00ff */
[-C--:B------:R-:W-:Y:S01]  /*5740*/  SHF.R.U32.HI R30, RZ, R31.reuse, R58 ;  /* 0x0000001fff1e7219 */ /* 0x080fe2000001163a */
[----:B------:R-:W-:Y:S01]  /*5750*/  USEL UR31, UR38, UR31, !UP0 ;  /* 0x0000001f261f7287 */ /* 0x000fe2000c000000 */
[-C--:B------:R-:W-:Y:S01]  /*5760*/  SHF.R.U32.HI R19, RZ, R31.reuse, R48 ;  /* 0x0000001fff137219 */ /* 0x080fe20000011630 */
[----:B------:R-:W-:Y:S01]  /*5770*/  IMAD.U32 R18, RZ, RZ, UR46 ;  /* 0x0000002eff127e24 */ /* 0x000fe2000f8e00ff */
[----:B------:R-:W-:Y:S01]  /*5780*/  USEL UR46, UR39, UR35, !UP0 ;  /* 0x00000023272e7287 */ /* 0x000fe2000c000000 */
[----:B------:R-:W-:Y:S01]  /*5790*/  IMAD.U32 R25, RZ, RZ, UR34 ;  /* 0x00000022ff197e24 */ /* 0x000fe2000f8e00ff */
[----:B------:R-:W-:Y:S01]  /*57a0*/  R2UR UR36, R30 ;  /* 0x000000001e2472ca */ /* 0x000fe200000e0000 */
[----:B------:R-:W-:Y:S01]  /*57b0*/  IMAD.U32 R48, RZ, RZ, UR31 ;  /* 0x0000001fff307e24 */ /* 0x000fe2000f8e00ff */
[----:B------:R-:W-:Y:S01]  /*57c0*/  R2UR UR34, R21 ;  /* 0x00000000152272ca */ /* 0x000fe200000e0000 */
[----:B------:R-:W-:Y:S01]  /*57d0*/  IMAD R47, R29, R32, R47 ;  /* 0x000000201d2f7224 */ /* 0x000fe200078e022f */
[----:B------:R-:W-:Y:S01]  /*57e0*/  R2UR UR39, R39 ;  /* 0x00000000272772ca */ /* 0x000fe200000e0000 */
[----:B------:R-:W-:Y:S01]  /*57f0*/  IMAD R30, RZ, RZ, -UR46 ;  /* 0x8000002eff1e7e24 */ /* 0x000fe2000f8e02ff */
[----:B------:R-:W-:Y:S01]  /*5800*/  MOV R21, UR41 ;  /* 0x0000002900157c02 */ /* 0x000fe20008000f00 */
[----:B------:R-:W-:Y:S01]  /*5810*/  USEL UR44, UR44, UR19, !UP0 ;  /* 0x000000132c2c7287 */ /* 0x000fe2000c000000 */
[----:B------:R-:W-:Y:S01]  /*5820*/  R2UR UR41, R43 ;  /* 0x000000002b2972ca */ /* 0x000fe200000e0000 */
[----:B------:R-:W-:Y:S01]  /*5830*/  IMAD R45, R29, R30, R45 ;  /* 0x0000001e1d2d7224 */ /* 0x000fe200078e022d */
[----:B------:R-:W-:Y:S01]  /*5840*/  R2UR UR35, R37 ;  /* 0x00000000252372ca */ /* 0x000fe200000e0000 */
[----:B------:R-:W-:Y:S01]  /*5850*/  IMAD R30, RZ, RZ, -UR31 ;  /* 0x8000001fff1e7e24 */ /* 0x000fe2000f8e02ff */
[----:B------:R-:W-:Y:S01]  /*5860*/  R2UR UR31, R33 ;  /* 0x00000000211f72ca */ /* 0x000fe200000e0000 */
[----:B------:R-:W-:Y:S01]  /*5870*/  UIMAD UR25, UR25, UR23, UR22 ;  /* 0x00000017191972a4 */ /* 0x000fe2000f8e0216 */
[-C--:B------:R-:W-:Y:S01]  /*5880*/  SHF.R.U32.HI R24, RZ, R31.reuse, R24 ;  /* 0x0000001fff187219 */ /* 0x080fe20000011618 */
[----:B------:R-:W-:Y:S01]  /*5890*/  IMAD R34, RZ, RZ, -UR44 ;  /* 0x8000002cff227e24 */ /* 0x000fe2000f8e02ff */
[----:B------:R-:W-:Y:S01]  /*58a0*/  SHF.R.U32.HI R31, RZ, R31, R44 ;  /* 0x0000001fff1f7219 */ /* 0x000fe2000001162c */
[----:B------:R-:W-:Y:S01]  /*58b0*/  USEL UR39, UR39, UR36, !UP0 ;  /* 0x0000002427277287 */ /* 0x000fe2000c000000 */
[----:B------:R-:W-:Y:S01]  /*58c0*/  R2UR UR36, R28 ;  /* 0x000000001c2472ca */ /* 0x000fe200000e0000 */
[----:B------:R-:W-:Y:S01]  /*58d0*/  UIADD3 UR38, UPT, UPT, UR45, 0x40, URZ ;  /* 0x000000402d267890 */ /* 0x000fe2000fffe0ff */
[----:B------:R-:W-:Y:S01]  /*58e0*/  R2UR UR19, R31 ;  /* 0x000000001f1372ca */ /* 0x000fe200000e0000 */
[----:B------:R-:W-:Y:S01]  /*58f0*/  USEL UR40, UR41, UR40, !UP0 ;  /* 0x0000002829287287 */ /* 0x000fe2000c000000 */
[C---:B------:R-:W-:Y:S01]  /*5900*/  IMAD R52, R29.reuse, R17, R52 ;  /* 0x000000111d347224 */ /* 0x040fe200078e0234 */
[----:B------:R-:W-:Y:S01]  /*5910*/  USEL UR33, UR35, UR33, !UP0 ;  /* 0x0000002123217287 */ /* 0x000fe2000c000000 */
[----:B------:R-:W-:Y:S01]  /*5920*/  R2UR UR35, R60 ;  /* 0x000000003c2372ca */ /* 0x000fe200000e0000 */
[----:B------:R-:W-:Y:S01]  /*5930*/  IMAD.U32 R46, RZ, RZ, UR39 ;  /* 0x00000027ff2e7e24 */ /* 0x000fe2000f8e00ff */
[----:B------:R-:W-:Y:S01]  /*5940*/  MOV R17, UR38 ;  /* 0x0000002600117c02 */ /* 0x000fe20008000f00 */
[----:B------:R-:W-:Y:S01]  /*5950*/  IMAD R32, RZ, RZ, -UR40 ;  /* 0x80000028ff207e24 */ /* 0x000fe2000f8e02ff */
[----:B------:R-:W-:Y:S01]  /*5960*/  R2UR UR37, R24 ;  /* 0x00000000182572ca */ /* 0x000fe200000e0000 */
[----:B------:R-:W-:Y:S01]  /*5970*/  IMAD R49, R29, R34, R49 ;  /* 0x000000221d317224 */ /* 0x000fe200078e0231 */
[----:B------:R-:W-:Y:S01]  /*5980*/  R2UR UR38, R35 ;  /* 0x00000000232672ca */ /* 0x000fe200000e0000 */
[----:B------:R-:W-:Y:S01]  /*5990*/  IMAD R43, R29, R32, R43 ;  /* 0x000000201d2b7224 */ /* 0x000fe200078e022b */
[----:B------:R-:W-:Y:S01]  /*59a0*/  USEL UR36, UR36, UR27, !UP0 ;  /* 0x0000001b24247287 */ /* 0x000fe2000c000000 */
[----:B------:R-:W-:Y:S01]  /*59b0*/  IMAD R32, RZ, RZ, -UR39 ;  /* 0x80000027ff207e24 */ /* 0x000fe2000f8e02ff */
[----:B------:R-:W-:Y:S01]  /*59c0*/  USEL UR39, UR31, UR29, !UP0 ;  /* 0x0000001d1f277287 */ /* 0x000fe2000c000000 */
[----:B------:R-:W-:Y:S01]  /*59d0*/  R2UR UR29, R15 ;  /* 0x000000000f1d72ca */ /* 0x000fe200000e0000 */
[C---:B------:R-:W-:Y:S01]  /*59e0*/  IMAD R41, R29.reuse, R30, R41 ;  /* 0x0000001e1d297224 */ /* 0x040fe200078e0229 */
[----:B------:R-:W-:Y:S01]  /*59f0*/  R2UR UR27, R8 ;  /* 0x00000000081b72ca */ /* 0x000fe200000e0000 */
[----:B------:R-:W-:Y:S01]  /*5a00*/  USEL UR34, UR35, UR34, !UP0 ;  /* 0x0000002223227287 */ /* 0x000fe2000c000000 */
[----:B------:R-:W-:Y:S01]  /*5a10*/  MOV R24, UR32 ;  /* 0x0000002000187c02 */ /* 0x000fe20008000f00 */
[----:B------:R-:W-:Y:S01]  /*5a20*/  IMAD R30, RZ, RZ, -UR33 ;  /* 0x80000021ff1e7e24 */ /* 0x000fe2000f8e02ff */
[----:B------:R-:W-:Y:S01]  /*5a30*/  MOV R44, UR33 ;  /* 0x00000021002c7c02 */ /* 0x000fe20008000f00 */
[----:B------:R-:W-:Y:S01]  /*5a40*/  IMAD R39, R29, R32, R39 ;  /* 0x000000201d277224 */ /* 0x000fe200078e0227 */
[----:B------:R-:W-:Y:S01]  /*5a50*/  R2UR UR32, R19 ;  /* 0x00000000132072ca */ /* 0x000fe200000e0000 */
[----:B------:R-:W-:Y:S01]  /*5a60*/  IMAD R54, RZ, RZ, -UR34 ;  /* 0x80000022ff367e24 */ /* 0x000fe2000f8e02ff */
[----:B------:R-:W-:Y:S01]  /*5a70*/  R2UR UR33, R27 ;  /* 0x000000001b2172ca */ /* 0x000fe200000e0000 */
[----:B------:R-:W-:Y:S01]  /*5a80*/  USEL UR37, UR38, UR37, !UP0 ;  /* 0x0000002526257287 */ /* 0x000fe2000c000000 */
[----:B------:R-:W-:Y:S01]  /*5a90*/  R2UR UR31, R16 ;  /* 0x00000000101f72ca */ /* 0x000fe200000e0000 */
[----:B------:R-:W-:Y:S01]  /*5aa0*/  USEL UR28, UR29, UR28, !UP0 ;  /* 0x0000001c1d1c7287 */ /* 0x000fe2000c000000 */
[C---:B------:R-:W-:Y:S01]  /*5ab0*/  IMAD R60, R29.reuse, R54, R60 ;  /* 0x000000361d3c7224 */ /* 0x040fe200078e023c */
[----:B------:R-:W-:Y:S01]  /*5ac0*/  USEL UR27, UR27, UR19, !UP0 ;  /* 0x000000131b1b7287 */ /* 0x000fe2000c000000 */
[----:B------:R-:W-:Y:S01]  /*5ad0*/  IMAD R37, R29, R30, R37 ;  /* 0x0000001e1d257224 */ /* 0x000fe200078e0225 */
[----:B------:R-:W-:Y:S01]  /*5ae0*/  R2UR UR10, R53 ;  /* 0x00000000350a72ca */ /* 0x000fe200000e0000 */
[----:B------:R-:W-:Y:S01]  /*5af0*/  IMAD R32, RZ, RZ, -UR37 ;  /* 0x80000025ff207e24 */ /* 0x000fe2000f8e02ff */
[----:B------:R-:W-:Y:S01]  /*5b00*/  MOV R57, UR44 ;  /* 0x0000002c00397c02 */ /* 0x000fe20008000f00 */
[----:B------:R-:W-:Y:S01]  /*5b10*/  IMAD R56, RZ, RZ, -UR28 ;  /* 0x8000001cff387e24 */ /* 0x000fe2000f8e02ff */
[----:B------:R-:W-:Y:S01]  /*5b20*/  MOV R40, UR39 ;  /* 0x0000002700287c02 */ /* 0x000fe20008000f00 */
[----:B------:R-:W-:Y:S01]  /*5b30*/  IMAD R54, RZ, RZ, -UR27 ;  /* 0x8000001bff367e24 */ /* 0x000fe2000f8e02ff */
[----:B------:R-:W-:Y:S01]  /*5b40*/  USEL UR32, UR33, UR32, !UP0 ;  /* 0x0000002021207287 */ /* 0x000fe2000c000000 */
[C---:B------:R-:W-:Y:S01]  /*5b50*/  IMAD R15, R29.reuse, R56, R15 ;  /* 0x000000381d0f7224 */ /* 0x040fe200078e020f */
[----:B------:R-:W-:Y:S01]  /*5b60*/  MOV R56, UR25 ;  /* 0x0000001900387c02 */ /* 0x000fe20008000f00 */
[----:B------:R-:W-:Y:S01]  /*5b70*/  IMAD R8, R29, R54, R8 ;  /* 0x000000361d087224 */ /* 0x000fe200078e0208 */
[----:B------:R-:W-:Y:S01]  /*5b80*/  UIMAD UR25, UR8, UR23, UR22 ;  /* 0x00000017081972a4 */ /* 0x000fe2000f8e0216 */
[----:B------:R-:W-:Y:S01]  /*5b90*/  IMAD.U32 R54, RZ, RZ, UR24 ;  /* 0x00000018ff367e24 */ /* 0x000fe2000f8e00ff */
[----:B------:R-:W-:Y:S01]  /*5ba0*/  UIMAD UR24, UR7, UR23, UR22 ;  /* 0x00000017071872a4 */ /* 0x000fe2000f8e0216 */
[----:B------:R-:W-:Y:S01]  /*5bb0*/  R2UR UR8, R52 ;  /* 0x00000000340872ca */ /* 0x000fe200000e0000 */
[----:B------:R-:W-:Y:S01]  /*5bc0*/  IMAD R30, RZ, RZ, -UR39 ;  /* 0x80000027ff1e7e24 */ /* 0x000fe2000f8e02ff */
[----:B------:R-:W-:Y:S01]  /*5bd0*/  R2UR UR7, R49 ;  /* 0x00000000310772ca */ /* 0x000fe200000e0000 */
[----:B------:R-:W-:Y:S01]  /*5be0*/  IMAD.U32 R52, RZ, RZ, UR25 ;  /* 0x00000019ff347e24 */ /* 0x000fe2000f8e00ff */
[----:B------:R-:W-:Y:S01]  /*5bf0*/  UIMAD UR25, UR4, UR23, UR22 ;  /* 0x00000017041972a4 */ /* 0x000fe2000f8e0216 */
[----:B------:R-:W-:Y:S01]  /*5c00*/  IMAD.U32 R49, RZ, RZ, UR24 ;  /* 0x00000018ff317e24 */ /* 0x000fe2000f8e00ff */
[----:B------:R-:W-:Y:S01]  /*5c10*/  UIMAD UR24, UR21, UR23, UR22 ;  /* 0x00000017151872a4 */ /* 0x000fe2000f8e0216 */
[----:B------:R-:W-:Y:S01]  /*5c20*/  R2UR UR4, R47 ;  /* 0x000000002f0472ca */ /* 0x000fe200000e0000 */
[----:B------:R-:W-:Y:S01]  /*5c30*/  IMAD R35, R29, R32, R35 ;  /* 0x000000201d237224 */ /* 0x000fe200078e0223 */
[----:B------:R-:W-:Y:S01]  /*5c40*/  R2UR UR21, R45 ;  /* 0x000000002d1572ca */ /* 0x000fe200000e0000 */
[----:B------:R-:W-:Y:S01]  /*5c50*/  IMAD R33, R29, R30, R33 ;  /* 0x0000001e1d217224 */ /* 0x000fe200078e0221 */
[----:B------:R-:W-:Y:S01]  /*5c60*/  MOV R47, UR25 ;  /* 0x00000019002f7c02 */ /* 0x000fe20008000f00 */
[----:B------:R-:W-:Y:S01]  /*5c70*/  IMAD.U32 R45, RZ, RZ, UR24 ;  /* 0x00000018ff2d7e24 */ /* 0x000fe2000f8e00ff */
[----:B------:R-:W-:Y:S01]  /*5c80*/  UIMAD UR25, UR20, UR23, UR22 ;  /* 0x00000017141972a4 */ /* 0x000fe2000f8e0216 */
[----:B------:R-:W-:Y:S01]  /*5c90*/  R2UR UR20, R43 ;  /* 0x000000002b1472ca */ /* 0x000fe200000e0000 */
[----:B------:R-:W-:Y:S01]  /*5ca0*/  UIMAD UR24, UR18, UR23, UR22 ;  /* 0x00000017121872a4 */ /* 0x000fe2000f8e0216 */
[----:B------:R-:W-:Y:S01]  /*5cb0*/  R2UR UR18, R41 ;  /* 0x00000000291272ca */ /* 0x000fe200000e0000 */
[----:B------:R-:W-:Y:S01]  /*5cc0*/  USEL UR30, UR31, UR30, !UP0 ;  /* 0x0000001e1f1e7287 */ /* 0x000fe2000c000000 */
[----:B------:R-:W-:Y:S01]  /*5cd0*/  IADD3 R30, PT, PT, RZ, -UR32, RZ ;  /* 0x80000020ff1e7c10 */ /* 0x000fe2000fffe0ff */
[----:B------:R-:W-:Y:S01]  /*5ce0*/  IMAD.U32 R43, RZ, RZ, UR25 ;  /* 0x00000019ff2b7e24 */ /* 0x000fe2000f8e00ff */
[----:B------:R-:W-:Y:S01]  /*5cf0*/  UIMAD UR25, UR17, UR23, UR22 ;  /* 0x00000017111972a4 */ /* 0x000fe2000f8e0216 */
[----:B------:R-:W-:Y:S01]  /*5d00*/  IMAD.U32 R41, RZ, RZ, UR24 ;  /* 0x00000018ff297e24 */ /* 0x000fe2000f8e00ff */
[----:B------:R-:W-:Y:S01]  /*5d10*/  UIMAD UR24, UR16, UR23, UR22 ;  /* 0x00000017101872a4 */ /* 0x000fe2000f8e0216 */
[----:B------:R-:W-:Y:S01]  /*5d20*/  R2UR UR17, R39 ;  /* 0x00000000271172ca */ /* 0x000fe200000e0000 */
[----:B------:R-:W-:Y:S01]  /*5d30*/  IMAD R27, R29, R30, R27 ;  /* 0x0000001e1d1b7224 */ /* 0x000fe200078e021b */
[----:B------:R-:W-:Y:S01]  /*5d40*/  R2UR UR16, R37 ;  /* 0x00000000251072ca */ /* 0x000fe200000e0000 */
[----:B------:R-:W-:Y:S01]  /*5d50*/  IMAD R31, RZ, RZ, -UR36 ;  /* 0x80000024ff1f7e24 */ /* 0x000fe2000f8e02ff */
[----:B------:R-:W-:Y:S01]  /*5d60*/  MOV R39, UR25 ;  /* 0x0000001900277c02 */ /* 0x000fe20008000f00 */
[----:B------:R-:W-:Y:S01]  /*5d70*/  IMAD.U32 R37, RZ, RZ, UR24 ;  /* 0x00000018ff257e24 */ /* 0x000fe2000f8e00ff */
[----:B------:R-:W-:Y:S01]  /*5d80*/  UIMAD UR25, UR13, UR23, UR22 ;  /* 0x000000170d1972a4 */ /* 0x000fe2000f8e0216 */
[----:B------:R-:W-:Y:S01]  /*5d90*/  R2UR UR13, R35 ;  /* 0x00000000230d72ca */ /* 0x000fe200000e0000 */
[----:B------:R-:W-:Y:S01]  /*5da0*/  UIMAD UR24, UR12, UR23, UR22 ;  /* 0x000000170c1872a4 */ /* 0x000fe2000f8e0216 */
[----:B------:R-:W-:Y:S01]  /*5db0*/  R2UR UR12, R33 ;  /* 0x00000000210c72ca */ /* 0x000fe200000e0000 */
[----:B------:R-:W-:Y:S01]  /*5dc0*/  IMAD R58, RZ, RZ, -UR30 ;  /* 0x8000001eff3a7e24 */ /* 0x000fe2000f8e02ff */
[----:B------:R-:W-:Y:S01]  /*5dd0*/  UIMAD UR21, UR21, UR6, UR5 ;  /* 0x00000006151572a4 */ /* 0x000fe2000f8e0205 */
[----:B------:R-:W-:Y:S01]  /*5de0*/  IMAD.U32 R35, RZ, RZ, UR25 ;  /* 0x00000019ff237e24 */ /* 0x000fe2000f8e00ff */
[----:B------:R-:W-:Y:S01]  /*5df0*/  UIMAD UR25, UR11, UR23, UR22 ;  /* 0x000000170b1972a4 */ /* 0x000fe2000f8e0216 */
[----:B------:R-:W-:Y:S01]  /*5e00*/  IMAD.U32 R33, RZ, RZ, UR24 ;  /* 0x00000018ff217e24 */ /* 0x000fe2000f8e00ff */
[----:B------:R-:W-:Y:S01]  /*5e10*/  UIMAD UR24, UR10, UR23, UR22 ;  /* 0x000000170a1872a4 */ /* 0x000fe2000f8e0216 */
[C---:B------:R-:W-:Y:S01]  /*5e20*/  IMAD R31, R29.reuse, R31, R28 ;  /* 0x0000001f1d1f7224 */ /* 0x040fe200078e021c */
[----:B------:R-:W-:Y:S01]  /*5e30*/  UIMAD UR23, UR9, UR23, UR22 ;  /* 0x00000017091772a4 */ /* 0x000fe2000f8e0216 */
[----:B------:R-:W-:Y:S01]  /*5e40*/  IMAD R16, R29, R58, R16 ;  /* 0x0000003a1d107224 */ /* 0x000fe200078e0210 */
[----:B------:R-:W-:Y:S01]  /*5e50*/  UIMAD UR22, UR8, UR6, UR5 ;  /* 0x00000006081672a4 */ /* 0x000fe2000f8e0205 */
[----:B------:R-:W-:Y:S01]  /*5e60*/  R2UR UR9, R27 ;  /* 0x000000001b0972ca */ /* 0x000fe200000e0000 */
[----:B------:R-:W-:Y:S01]  /*5e70*/  UIMAD UR20, UR20, UR6, UR5 ;  /* 0x00000006141472a4 */ /* 0x000fe2000f8e0205 */
[----:B------:R-:W-:Y:S01]  /*5e80*/  R2UR UR11, R31 ;  /* 0x000000001f0b72ca */ /* 0x000fe200000e0000 */
[----:B------:R-:W-:Y:S01]  /*5e90*/  IMAD.U32 R27, RZ, RZ, UR23 ;  /* 0x00000017ff1b7e24 */ /* 0x000fe2000f8e00ff */
[----:B------:R-:W-:Y:S01]  /*5ea0*/  UIMAD UR23, UR7, UR6, UR5 ;  /* 0x00000006071772a4 */ /* 0x000fe2000f8e0205 */
[----:B------:R-:W-:Y:S01]  /*5eb0*/  IMAD.U32 R75, RZ, RZ, UR22 ;  /* 0x00000016ff4b7e24 */ /* 0x000fe2000f8e00ff */
[----:B------:R-:W-:Y:S01]  /*5ec0*/  UIMAD UR22, UR4, UR6, UR5 ;  /* 0x00000006041672a4 */ /* 0x000fe2000f8e0205 */
[----:B------:R-:W-:Y:S01]  /*5ed0*/  R2UR UR7, R15 ;  /* 0x000000000f0772ca */ /* 0x000fe200000e0000 */
[----:B------:R-:W-:Y:S01]  /*5ee0*/  UIMAD UR18, UR18, UR6, UR5 ;  /* 0x00000006121272a4 */ /* 0x000fe2000f8e0205 */
[----:B------:R-:W-:Y:S01]  /*5ef0*/  R2UR UR4, R8 ;  /* 0x00000000080472ca */ /* 0x000fe200000e0000 */
[----:B------:R-:W1:Y:S01]  /*5f00*/  LDC R15, c[0x0][0x38c] ;  /* 0x0000e300ff0f7b82 */ /* 0x000e620000000800 */
[----:B------:R-:W-:Y:S01]  /*5f10*/  R2UR UR10, R60 ;  /* 0x000000003c0a72ca */ /* 0x000fe200000e0000 */
[----:B------:R-:W-:Y:S01]  /*5f20*/  UIMAD UR17, UR17, UR6, UR5 ;  /* 0x00000006111172a4 */ /* 0x000fe2000f8e0205 */
[----:B------:R-:W-:Y:S01]  /*5f30*/  R2UR UR8, R16 ;  /* 0x00000000100872ca */ /* 0x000fe200000e0000 */
[----:B------:R-:W-:Y:S01]  /*5f40*/  UIMAD UR16, UR16, UR6, UR5 ;  /* 0x00000006101072a4 */ /* 0x000fe2000f8e0205 */
[----:B------:R-:W-:Y:S01]  /*5f50*/  IMAD.U32 R19, RZ, RZ, UR47 ;  /* 0x0000002fff137e24 */ /* 0x000fe2000f8e00ff */
[----:B------:R-:W-:Y:S01]  /*5f60*/  UIMAD UR13, UR13, UR6, UR5 ;  /* 0x000000060d0d72a4 */ /* 0x000fe2000f8e0205 */
[----:B------:R-:W-:Y:S01]  /*5f70*/  IMAD.U32 R55, RZ, RZ, UR42 ;  /* 0x0000002aff377e24 */ /* 0x000fe2000f8e00ff */
[----:B------:R-:W2:Y:S01]  /*5f80*/  LDC R8, c[0x0][0x390] ;  /* 0x0000e400ff087b82 */ /* 0x000ea20000000800 */
[----:B------:R-:W-:Y:S01]  /*5f90*/  UIMAD UR12, UR12, UR6, UR5 ;  /* 0x000000060c0c72a4 */ /* 0x000fe2000f8e0205 */
[----:B------:R-:W-:Y:S01]  /*5fa0*/  IMAD.U32 R53, RZ, RZ, UR46 ;  /* 0x0000002eff357e24 */ /* 0x000fe2000f8e00ff */
        /* <DEDUP_REMOVED lines=34> */
[----:B------:R-:W-:Y:S02]  /*61d0*/  VIADD R7, R7, UR14 ;  /* 0x0000000e07077c36 */ /* 0x000fe40008000000 */
[----:B-1----:R-:W-:-:S07]  /*61e0*/  IMAD.U32 R16, RZ, RZ, UR14 ;  /* 0x0000000eff107e24 */ /* 0x002fce000f8e00ff */
.L_x_28:
[----:B------:R-:W-:Y:S01]  /*61f0*/  @!P5 IMAD.MOV.U32 R77, RZ, RZ, 0x10000 ;  /* 0x00010000ff4dd424 */ /* 0x000fe200078e00ff */
[----:B------:R-:W-:Y:S02]  /*6200*/  R2UR UR5, R85 ;  /* 0x00000000550572ca */ /* 0x000fe400000e0000 */
[----:B------:R-:W-:Y:S11]  /*6210*/  R2UR UR4, R0 ;  /* 0x00000000000472ca */ /* 0x000ff600000e0000 */
[----:B------:R-:W-:Y:S02]  /*6220*/  @!UPT UIADD3 URZ, UPT, UPT, URZ, URZ, URZ ;  /* 0x000000fffffff290 */ /* 0x000fe4000fffe0ff */
[----:B------:R-:W-:Y:S06]  /*6230*/  ULEA UR4, UR5, UR4, 0x3 ;  /* 0x0000000405047291 */ /* 0x000fec000f8e18ff */
[----:B------:R-:W-:Y:S01]  /*6240*/  IMAD.U32 R81, RZ, RZ, UR4 ;  /* 0x00000004ff517e24 */ /* 0x000fe2000f8e00ff */
[----:B----4-:R-:W-:Y:S06]  /*6250*/  @P2 BRA `(.L_x_24) ;  /* 0x0000000000102947 */ /* 0x010fec0003800000 */
[----:B------:R-:W-:Y:S02]  /*6260*/  R2UR UR4, R81 ;  /* 0x00000000510472ca */ /* 0x000fe400000e0000 */
[----:B------:R-:W-:Y:S11]  /*6270*/  SHF.L.U32 R79, R10, 0x1f, RZ ;  /* 0x0000001f0a4f7819 */ /* 0x000ff600000006ff */
[----:B------:R-:W1:Y:S02]  /*6280*/  SYNCS.PHASECHK.TRANS64.TRYWAIT P0, [UR4+0x18], R79 ;  /* 0x0000184fff0075a7 */ /* 0x000e640008001104 */
[----:B-1----:R-:W-:Y:S05]  /*6290*/  @!P0 BRA `(.L_x_25) ;  /* 0x000000ac00dc8947 */ /* 0x002fea0003800000 */
.L_x_24:
[----:B------:R-:W-:Y:S01]  /*62a0*/  R2UR UR4, R81 ;  /* 0x00000000510472ca */ /* 0x000fe200000e0000 */
[----:B------:R-:W-:Y:S11]  /*62b0*/  BSSY.RECONVERGENT B0, `(.L_x_26) ;  /* 0x0000005000007945 */ /* 0x000ff60003800200 */
[----:B------:R-:W-:Y:S01]  /*62c0*/  @!UPT UIADD3 URZ, UPT, UPT, URZ, URZ, URZ ;  /* 0x000000fffffff290 */ /* 0x000fe2000fffe0ff */
[----:B------:R3:W-:Y:S01]  /*62d0*/  @!P5 SYNCS.ARRIVE.TRANS64 RZ, [UR4], R77 ;  /* 0x0000004dffffd9a7 */ /* 0x0007e20008000004 */
[----:B------:R-:W-:Y:S05]  /*62e0*/  @P4 BRA `(.L_x_27) ;  /* 0x0000000000044947 */ /* 0x000fea0003800000 */
[----:B------:R-:W-:Y:S05]  /*62f0*/  BPT.TRAP 0x1 ;  /* 0x000000040000795c */ /* 0x000fea0000300000 */
.L_x_27:
[----:B------:R-:W-:Y:S05]  /*6300*/  BSYNC.RECONVERGENT B0 ;  /* 0x0000000000007941 */ /* 0x000fea0003800200 */
.L_x_26:
[----:B------:R-:W-:Y:S02]  /*6310*/  ELECT P1, URZ, PT ;  /* 0x0000000000ff782f */ /* 0x000fe40003820000 */
[----:B------:R-:W-:Y:S01]  /*6320*/  R2UR UR38, R14 ;  /* 0x000000000e2672ca */ /* 0x000fe200000e0000 */
[----:B------:R-:W4:Y:S01]  /*6330*/  LDCU.64 UR6, c[0x0][0x4b8] ;  /* 0x00009700ff0677ac */ /* 0x000f220008000a00 */
[----:B------:R-:W-:Y:S01]  /*6340*/  R2UR UR39, R11 ;  /* 0x000000000b2772ca */ /* 0x000fe200000e0000 */
[----:B------:R-:W-:Y:S01]  /*6350*/  VIADD R82, R85, 0x1 ;  /* 0x0000000155527836 */ /* 0x000fe20000000000 */
[----:B------:R-:W-:Y:S01]  /*6360*/  R2UR UR25, R81 ;  /* 0x00000000511972ca */ /* 0x000fe200000e0000 */
[----:B------:R-:W4:Y:S01]  /*6370*/  LDCU.64 UR4, c[0x0][0x4d8] ;  /* 0x00009b00ff0477ac */ /* 0x000f220008000a00 */
[----:B------:R-:W-:Y:S02]  /*6380*/  R2UR UR27, R58 ;  /* 0x000000003a1b72ca */ /* 0x000fe400000e0000 */
[----:B------:R-:W-:Y:S01]  /*6390*/  R2UR UR28, R75 ;  /* 0x000000004b1c72ca */ /* 0x000fe200000e0000 */
[----:B------:R-:W-:Y:S01]  /*63a0*/  UMOV UR22, 0x0 ;  /* 0x0000000000167882 */ /* 0x000fe20000000000 */
[----:B------:R-:W-:Y:S01]  /*63b0*/  R2UR UR29, R59 ;  /* 0x000000003b1d72ca */ /* 0x000fe200000e0000 */
[----:B------:R-:W-:Y:S01]  /*63c0*/  UMOV UR23, 0x10000000 ;  /* 0x1000000000177882 */ /* 0x000fe20000000000 */
[----:B------:R-:W-:Y:S01]  /*63d0*/  @P1 IADD3 R14, P0, PT, R12, 0x80, RZ ;  /* 0x000000800c0e1810 */ /* 0x000fe20007f1e0ff */
[----:B------:R-:W-:Y:S01]  /*63e0*/  @P1 IMAD.SHL.U32 R81, R20, 0x40, RZ ;  /* 0x0000004014511824 */ /* 0x000fe200078e00ff */
[----:B-1----:R-:W-:Y:S01]  /*63f0*/  MOV.SPILL R79, UR59 ;  /* 0x0000003b004f7c02 */ /* 0x002fe20009000f00 */
[----:B------:R-:W-:Y:S01]  /*6400*/  UMOV UR76, UR39 ;  /* 0x00000027004c7c82 */ /* 0x000fe20008000000 */
[----:B------:R-:W-:Y:S01]  /*6410*/  @P1 R2UR UR9, R14 ;  /* 0x000000000e0912ca */ /* 0x000fe200000e0000 */
[--C-:B------:R-:W-:Y:S01]  /*6420*/  @P1 IMAD.X R11, RZ, RZ, R13.reuse, P0 ;  /* 0x000000ffff0b1224 */ /* 0x100fe200000e060d */
[----:B------:R-:W-:Y:S01]  /*6430*/  ISETP.NE.AND P0, PT, R82, 0x3, PT ;  /* 0x000000035200780c */ /* 0x000fe20003f05270 */
[----:B------:R-:W-:Y:S01]  /*6440*/  UMOV UR77, UR38 ;  /* 0x00000026004d7c82 */ /* 0x000fe20008000000 */
[----:B------:R-:W-:Y:S01]  /*6450*/  @P1 R2UR UR26, R81 ;  /* 0x00000000511a12ca */ /* 0x000fe200000e0000 */
[----:B------:R-:W-:Y:S01]  /*6460*/  UMOV UR68, UR39 ;  /* 0x0000002700447c82 */ /* 0x000fe20008000000 */
[----:B------:R-:W-:Y:S01]  /*6470*/  @P1 R2UR UR8, R11 ;  /* 0x000000000b0812ca */ /* 0x000fe200000e0000 */
[--C-:B------:R-:W-:Y:S01]  /*6480*/  @P1 IMAD R11, R85, 0x8000, R0.reuse ;  /* 0x00008000550b1824 */ /* 0x100fe200078e0200 */
[----:B----4-:R-:W-:Y:S01]  /*6490*/  UIMAD UR4, UR39, UR6, UR4 ;  /* 0x00000006270472a4 */ /* 0x010fe2000f8e0204 */
[----:B------:R-:W-:Y:S01]  /*64a0*/  SEL R81, RZ, 0x1, P0 ;  /* 0x00000001ff517807 */ /* 0x000fe20000000000 */
[----:B------:R-:W-:Y:S01]  /*64b0*/  UIMAD UR5, UR38, UR7, UR5 ;  /* 0x00000007260572a4 */ /* 0x000fe2000f8e0205 */
[C---:B------:R-:W-:Y:S01]  /*64c0*/  @P1 VIADD R14, R11.reuse, 0x8400 ;  /* 0x000084000b0e1836 */ /* 0x040fe20000000000 */
[----:B------:R-:W-:Y:S01]  /*64d0*/  UMOV UR6, UR29 ;  /* 0x0000001d00067c82 */ /* 0x000fe20008000000 */
[----:B------:R-:W-:Y:S01]  /*64e0*/  IMAD.U32 R84, RZ, RZ, UR9 ;  /* 0x00000009ff547e24 */ /* 0x000fe2000f8e00ff */
[----:B------:R-:W-:Y:S01]  /*64f0*/  LOP3.LUT R10, R10, R81, RZ, 0x3c, !PT ;  /* 0x000000510a0a7212 */ /* 0x000fe200078e3cff */
[----:B------:R-:W-:Y:S01]  /*6500*/  UMOV UR7, UR28 ;  /* 0x0000001c00077c82 */ /* 0x000fe20008000000 */
[----:B------:R-:W-:Y:S01]  /*6510*/  @P1 R2UR UR24, R14 ;  /* 0x000000000e1812ca */ /* 0x000fe200000e0000 */
[----:B------:R-:W-:Y:S01]  /*6520*/  @P1 VIADD R14, R11, 0x8800 ;  /* 0x000088000b0e1836 */ /* 0x000fe20000000000 */
[----:B------:R-:W-:Y:S01]  /*6530*/  @P1 R2UR UR20, R84 ;  /* 0x00000000541412ca */ /* 0x000fe200000e0000 */
[----:B------:R-:W-:Y:S01]  /*6540*/  IMAD.U32 R85, RZ, RZ, UR8 ;  /* 0x00000008ff557e24 */ /* 0x000fe2000f8e00ff */
[----:B------:R-:W-:Y:S01]  /*6550*/  UPRMT UR8, UR4, 0x40, UR5 ;  /* 0x0000004004087896 */ /* 0x000fe20008000005 */
[----:B------:R-:W-:Y:S01]  /*6560*/  SHF.L.U32 R83, R10, 0x1f, RZ ;  /* 0x0000001f0a537819 */ /* 0x000fe200000006ff */
[----:B------:R-:W-:Y:S01]  /*6570*/  UMOV UR69, UR38 ;  /* 0x0000002600457c82 */ /* 0x000fe20008000000 */
[----:B------:R-:W-:Y:S01]  /*6580*/  UMOV UR5, UR26 ;  /* 0x0000001a00057c82 */ /* 0x000fe20008000000 */
[----:B------:R-:W-:Y:S01]  /*6590*/  @P1 R2UR UR21, R85 ;  /* 0x00000000551512ca */ /* 0x000fe200000e0000 */
[----:B------:R-:W-:Y:S01]  /*65a0*/  UPRMT UR16, UR8, 0x5410, URZ ;  /* 0x0000541008107896 */ /* 0x000fe200080000ff */
[----:B------:R-:W-:Y:S01]  /*65b0*/  SEL R85, R82, RZ, P0 ;  /* 0x000000ff52557207 */ /* 0x000fe20000000000 */
[----:B------:R-:W-:Y:S01]  /*65c0*/  UMOV UR4, UR25 ;  /* 0x0000001900047c82 */ /* 0x000fe20008000000 */
[----:B------:R-:W-:Y:S01]  /*65d0*/  UMOV UR8, UR27 ;  /* 0x0000001b00087c82 */ /* 0x000fe20008000000 */
[----:B------:R-:W-:Y:S01]  /*65e0*/  R2UR UR59, R56 ;  /* 0x00000000383b72ca */ /* 0x000fe200000e0000 */
[----:B------:R-:W-:Y:S01]  /*65f0*/  UMOV UR57, UR4 ;  /* 0x0000000400397c82 */ /* 0x000fe20008000000 */
[----:B------:R-:W-:Y:S01]  /*6600*/  IMAD R86, R85, 0x8, R0 ;  /* 0x0000000855567824 */ /* 0x000fe200078e0200 */
[----:B------:R-:W-:Y:S01]  /*6610*/  R2UR UR60, R74 ;  /* 0x000000004a3c72ca */ /* 0x000fe200000e0000 */
[----:B------:R-:W-:Y:S01]  /*6620*/  UMOV UR58, UR5 ;  /* 0x00000005003a7c82 */ /* 0x000fe20008000000 */
[----:B------:R-:W-:Y:S01]  /*6630*/  R2UR UR61, R57 ;  /* 0x00000000393d72ca */ /* 0x000fe200000e0000 */
[----:B------:R1:W4:Y:S01]  /*6640*/  SYNCS.PHASECHK.TRANS64.TRYWAIT P2, [R86+URZ+0x18], R83 ;  /* 0x00001853560075a7 */ /* 0x00032200080411ff */
[----:B------:R-:W-:Y:S01]  /*6650*/  R2UR UR52, R73 ;  /* 0x00000000493472ca */ /* 0x000fe200000e0000 */
[----:B------:R5:W-:Y:S01]  /*6660*/  UTMALDG.4D.IM2COL [UR24], [UR20], UR16 ;  /* 0x00000018140073b4 */ /* 0x000be20008058010 */
[----:B---3--:R-:W-:Y:S01]  /*6670*/  MOV.SPILL R77, UR51 ;  /* 0x00000033004d7c02 */ /* 0x008fe20009000f00 */
[----:B------:R-:W-:Y:S01]  /*6680*/  UMOV UR49, UR4 ;  /* 0x0000000400317c82 */ /* 0x000fe20008000000 */
[----:B------:R-:W-:Y:S01]  /*6690*/  R2UR UR51, R54 ;  /* 0x00000000363372ca */ /* 0x000fe200000e0000 */
        /* <DEDUP_REMOVED lines=21> */
[----:B------:R-:W-:Y:S02]  /*67f0*/  @P1 IADD3 R81, P0, PT, R12, 0x180, RZ ;  /* 0x000001800c511810 */ /* 0x000fe40007f1e0ff */
[----:B-----5:R-:W-:Y:S01]  /*6800*/  @P1 R2UR UR24, R14 ;  /* 0x000000000e1812ca */ /* 0x020fe200000e0000 */
[----:B------:R-:W-:Y:S01]  /*6810*/  UIADD3 UR26, UPT, UPT, UR5, 0x20, URZ ;  /* 0x00000020051a7890 */ /* 0x000fe2000fffe0ff */
[C---:B------:R-:W-:Y:S01]  /*6820*/  @P1 VIADD R14, R11.reuse, 0x8c00 ;  /* 0x00008c000b0e1836 */ /* 0x040fe20000000000 */
[----:B------:R-:W-:Y:S01]  /*6830*/  UMOV UR25, UR4 ;  /* 0x0000000400197c82 */ /* 0x000fe20008000000 */
[----:B------:R-:W-:Y:S01]  /*6840*/  UMOV UR27, UR8 ;  /* 0x00000008001b7c82 */ /* 0x000fe20008000000 */
[----:B------:R-:W-:Y:S01]  /*6850*/  UMOV UR28, UR7 ;  /* 0x00000007001c7c82 */ /* 0x000fe20008000000 */
[----:B------:R-:W-:Y:S01]  /*6860*/  UMOV UR29, UR6 ;  /* 0x00000006001d7c82 */ /* 0x000fe20008000000 */
[----:B------:R-:W-:Y:S01]  /*6870*/  @P1 R2UR UR56, R14 ;  /* 0x000000000e3812ca */ /* 0x000fe200000e0000 */
[----:B------:R-:W-:Y:S01]  /*6880*/  UMOV UR10, UR26 ;  /* 0x0000001a000a7c82 */ /* 0x000fe20008000000 */
[C---:B------:R-:W-:Y:S01]  /*6890*/  @P1 VIADD R14, R11.reuse, 0x9000 ;  /* 0x000090000b0e1836 */ /* 0x040fe20000000000 */
[----:B------:R-:W-:Y:S01]  /*68a0*/  UMOV UR8, UR59 ;  /* 0x0000003b00087c82 */ /* 0x000fe20008000000 */
[----:B------:R-:W-:Y:S01]  /*68b0*/  UMOV UR7, UR60 ;  /* 0x0000003c00077c82 */ /* 0x000fe20008000000 */
[----:B------:R-:W-:Y:S01]  /*68c0*/  UMOV UR6, UR61 ;  /* 0x0000003d00067c82 */ /* 0x000fe20008000000 */
[----:B------:R3:W-:Y:S07]  /*68d0*/  UTMALDG.4D.IM2COL [UR24], [UR20], UR16 ;  /* 0x00000018140073b4 */ /* 0x0007ee0008058010 */
[----:B------:R5:W-:Y:S01]  /*68e0*/  UTMALDG.4D.IM2COL [UR56], [UR20], UR16 ;  /* 0x00000038140073b4 */ /* 0x000be20008058010 */
[----:B---3--:R-:W-:Y:S01]  /*68f0*/  @P1 R2UR UR24, R14 ;  /* 0x000000000e1812ca */ /* 0x008fe200000e0000 */
[C---:B------:R-:W-:Y:S01]  /*6900*/  @P1 VIADD R14, R11.reuse, 0x9400 ;  /* 0x000094000b0e1836 */ /* 0x040fe20000000000 */
[----:B------:R-:W-:Y:S01]  /*6910*/  UMOV UR27, UR8 ;  /* 0x00000008001b7c82 */ /* 0x000fe20008000000 */
[----:B------:R-:W-:Y:S01]  /*6920*/  UMOV UR28, UR7 ;  /* 0x00000007001c7c82 */ /* 0x000fe20008000000 */
[----:B------:R-:W-:Y:S01]  /*6930*/  UMOV UR29, UR6 ;  /* 0x00000006001d7c82 */ /* 0x000fe20008000000 */
[----:B------:R-:W-:Y:S01]  /*6940*/  UMOV UR7, UR52 ;  /* 0x0000003400077c82 */ /* 0x000fe20008000000 */
[----:B------:R-:W-:Y:S01]  /*6950*/  @P1 R2UR UR48, R14 ;  /* 0x000000000e3012ca */ /* 0x000fe200000e0000 */
[----:B------:R-:W-:Y:S01]  /*6960*/  @P1 VIADD R14, R11, 0x9800 ;  /* 0x000098000b0e1836 */ /* 0x000fe20000000000 */
[----:B------:R-:W-:Y:S01]  /*6970*/  UMOV UR12, UR7 ;  /* 0x00000007000c7c82 */ /* 0x000fe20008000000 */
[----:B-----5:R-:W-:Y:S01]  /*6980*/  R2UR UR59, R49 ;  /* 0x00000000313b72ca */ /* 0x020fe200000e0000 */
[----:B------:R-:W-:Y:S01]  /*6990*/  UMOV UR6, UR53 ;  /* 0x0000003500067c82 */ /* 0x000fe20008000000 */
[----:B------:R-:W-:Y:S01]  /*69a0*/  R2UR UR60, R71 ;  /* 0x00000000473c72ca */ /* 0x000fe200000e0000 */
[----:B------:R-:W-:Y:S01]  /*69b0*/  UMOV UR13, UR6 ;  /* 0x00000006000d7c82 */ /* 0x000fe20008000000 */
[----:B------:R3:W-:Y:S01]  /*69c0*/  UTMALDG.4D.IM2COL [UR24], [UR20], UR16 ;  /* 0x00000018140073b4 */ /* 0x0007e20008058010 */
[----:B------:R-:W-:Y:S01]  /*69d0*/  @P1 R2UR UR8, R14 ;  /* 0x000000000e0812ca */ /* 0x000fe200000e0000 */
[C---:B------:R-:W-:Y:S01]  /*69e0*/  @P1 VIADD R14, R11.reuse, 0x9c00 ;  /* 0x00009c000b0e1836 */ /* 0x040fe20000000000 */
[----:B------:R-:W-:Y:S01]  /*69f0*/  R2UR UR61, R50 ;  /* 0x00000000323d72ca */ /* 0x000fe200000e0000 */
[----:B------:R-:W-:Y:S01]  /*6a00*/  UMOV UR7, UR44 ;  /* 0x0000002c00077c82 */ /* 0x000fe20008000000 */
[----:B------:R-:W-:Y:S02]  /*6a10*/  UMOV UR6, UR45 ;  /* 0x0000002d00067c82 */ /* 0x000fe40008000000 */
[----:B------:R-:W-:Y:S01]  /*6a20*/  @P1 R2UR UR40, R14 ;  /* 0x000000000e2812ca */ /* 0x000fe200000e0000 */
[----:B------:R5:W-:Y:S01]  /*6a30*/  UTMALDG.4D.IM2COL [UR48], [UR20], UR16 ;  /* 0x00000030140073b4 */ /* 0x000be20008058010 */
[C---:B------:R-:W-:Y:S05]  /*6a40*/  @P1 VIADD R14, R11.reuse, 0xa000 ;  /* 0x0000a0000b0e1836 */ /* 0x040fea0000000000 */
[----:B------:R2:W-:Y:S06]  /*6a50*/  UTMALDG.4D.IM2COL [UR8], [UR20], UR16 ;  /* 0x00000008140073b4 */ /* 0x0005ec0008058010 */
        /* <DEDUP_REMOVED lines=9> */
[----:B-----5:R-:W-:Y:S02]  /*6af0*/  R2UR UR51, R47 ;  /* 0x000000002f3372ca */ /* 0x020fe400000e0000 */
[----:B------:R-:W-:Y:S02]  /*6b00*/  R2UR UR52, R70 ;  /* 0x00000000463472ca */ /* 0x000fe400000e0000 */
[----:B------:R-:W-:Y:S01]  /*6b10*/  R2UR UR53, R48 ;  /* 0x00000000303572ca */ /* 0x000fe200000e0000 */
[----:B--2---:R-:W-:Y:S01]  /*6b20*/  UMOV UR8, UR43 ;  /* 0x0000002b00087c82 */ /* 0x004fe20008000000 */
        /* <DEDUP_REMOVED lines=15> */
[C---:B------:R-:W-:Y:S01]  /*6c20*/  @P1 VIADD R14, R11.reuse, 0xb000 ;  /* 0x0000b0000b0e1836 */ /* 0x040fe20000000000 */
[----:B------:R-:W-:Y:S01]  /*6c30*/  UMOV UR6, UR53 ;  /* 0x0000003500067c82 */ /* 0x000fe20008000000 */
[----:B------:R3:W-:Y:S10]  /*6c40*/  UTMALDG.4D.IM2COL [UR8], [UR20], UR16 ;  /* 0x00000008140073b4 */ /* 0x0007f40008058010 */
[----:B------:R5:W-:Y:S01]  /*6c50*/  UTMALDG.4D.IM2COL [UR48], [UR20], UR16 ;  /* 0x00000030140073b4 */ /* 0x000be20008058010 */
[----:B--2---:R-:W-:Y:S01]  /*6c60*/  @P1 R2UR UR24, R14 ;  /* 0x000000000e1812ca */ /* 0x004fe200000e0000 */
[C---:B------:R-:W-:Y:S01]  /*6c70*/  @P1 VIADD R14, R11.reuse, 0xb400 ;  /* 0x0000b4000b0e1836 */ /* 0x040fe20000000000 */
        /* <DEDUP_REMOVED lines=29> */
[----:B-1----:R-:W-:Y:S01]  /*6e50*/  @P1 R2UR UR24, R14 ;  /* 0x000000000e1812ca */ /* 0x002fe200000e0000 */
[C---:B------:R-:W-:Y:S01]  /*6e60*/  @P1 VIADD R14, R11.reuse, 0xc400 ;  /* 0x0000c4000b0e1836 */ /* 0x040fe20000000000 */
        /* <DEDUP_REMOVED lines=96> */
[----:B------:R-:W-:Y:S02]  /*7470*/  R2UR UR6, R80 ;  /* 0x00000000500672ca */ /* 0x000fe400000e0000 */
        /* <DEDUP_REMOVED lines=18> */
[C---:B------:R-:W-:Y:S01]  /*75a0*/  @P1 VIADD R14, R11.reuse, 0xfc00 ;  /* 0x0000fc000b0e1836 */ /* 0x040fe20000000000 */
[----:B------:R-:W-:Y:S04]  /*75b0*/  UMOV UR7, UR45 ;  /* 0x0000002d00077c82 */ /* 0x000fe80008000000 */
[----:B------:R-:W-:Y:S01]  /*75c0*/  @P1 R2UR UR40, R14 ;  /* 0x000000000e2812ca */ /* 0x000fe200000e0000 */
[----:B------:R-:W-:Y:S01]  /*75d0*/  @P1 VIADD R14, R11, 0x10000 ;  /* 0x000100000b0e1836 */ /* 0x000fe20000000000 */
[----:B------:R3:W-:Y:S11]  /*75e0*/  UTMALDG.4D.IM2COL [UR8], [UR20], UR16 ;  /* 0x00000008140073b4 */ /* 0x0007f60008058010 */
[----:B------:R5:W-:Y:S01]  /*75f0*/  UTMALDG.4D.IM2COL [UR40], [UR20], UR16 ;  /* 0x00000028140073b4 */ /* 0x000be20008058010 */
[----:B-1----:R-:W-:Y:S01]  /*7600*/  @P1 R2UR UR24, R14 ;  /* 0x000000000e1812ca */ /* 0x002fe200000e0000 */
[----:B------:R-:W-:Y:S01]  /*7610*/  @P1 IMAD.X R14, RZ, RZ, R13, P0 ;  /* 0x000000ffff0e1224 */ /* 0x000fe200000e060d */
[----:B------:R-:W-:Y:S01]  /*7620*/  UMOV UR29, UR7 ;  /* 0x00000007001d7c82 */ /* 0x000fe20008000000 */
[----:B--2---:R-:W-:Y:S01]  /*7630*/  R2UR UR51, R25 ;  /* 0x00000000193372ca */ /* 0x004fe200000e0000 */
[----:B------:R-:W-:Y:S01]  /*7640*/  UMOV UR52, UR39 ;  /* 0x0000002700347c82 */ /* 0x000fe20008000000 */
[----:B------:R-:W-:Y:S01]  /*7650*/  UMOV UR53, UR38 ;  /* 0x0000002600357c82 */ /* 0x000fe20008000000 */
[----:B---3--:R-:W-:Y:S01]  /*7660*/  UMOV UR9, UR43 ;  /* 0x0000002b00097c82 */ /* 0x008fe20008000000 */
[----:B------:R-:W-:Y:S01]  /*7670*/  UMOV UR8, UR44 ;  /* 0x0000002c00087c82 */ /* 0x000fe20008000000 */
[----:B------:R-:W-:Y:S01]  /*7680*/  UMOV UR27, UR9 ;  /* 0x00000009001b7c82 */ /* 0x000fe20008000000 */
[----:B------:R-:W-:Y:S01]  /*7690*/  UMOV UR28, UR8 ;  /* 0x00000008001c7c82 */ /* 0x000fe20008000000 */
[----:B------:R-:W-:Y:S03]  /*76a0*/  @P1 R2UR UR9, R81 ;  /* 0x00000000510912ca */ /* 0x000fe600000e0000 */
[----:B------:R1:W-:Y:S01]  /*76b0*/  UTMALDG.4D.IM2COL [UR24], [UR20], UR16 ;  /* 0x00000018140073b4 */ /* 0x0003e20008058010 */
[----:B------:R-:W-:Y:S01]  /*76c0*/  @P1 R2UR UR8, R14 ;  /* 0x000000000e0812ca */ /* 0x000fe200000e0000 */
[C---:B------:R-:W-:Y:S01]  /*76d0*/  @P1 VIADD R14, R11.reuse, 0x20400 ;  /* 0x000204000b0e1836 */ /* 0x040fe20000000000 */
[----:B------:R-:W-:Y:S01]  /*76e0*/  UMOV UR11, UR6 ;  /* 0x00000006000b7c82 */ /* 0x000fe20008000000 */
[----:B------:R-:W-:Y:S01]  /*76f0*/  UMOV UR12, UR39 ;  /* 0x00000027000c7c82 */ /* 0x000fe20008000000 */
[----:B------:R-:W-:Y:S01]  /*7700*/  UMOV UR13, UR38 ;  /* 0x00000026000d7c82 */ /* 0x000fe20008000000 */
[----:B------:R-:W-:Y:S01]  /*7710*/  UMOV UR10, UR5 ;  /* 0x00000005000a7c82 */ /* 0x000fe20008000000 */
[----:B-----5:R-:W-:Y:S01]  /*7720*/  R2UR UR43, R24 ;  /* 0x00000000182b72ca */ /* 0x020fe200000e0000 */
[----:B------:R-:W-:Y:S01]  /*7730*/  UMOV UR44, UR39 ;  /* 0x00000027002c7c82 */ /* 0x000fe20008000000 */
[----:B------:R-:W-:Y:S01]  /*7740*/  UMOV UR45, UR38 ;  /* 0x00000026002d7c82 */ /* 0x000fe20008000000 */
[----:B------:R-:W-:Y:S01]  /*7750*/  IMAD.U32 R82, RZ, RZ, UR9 ;  /* 0x00000009ff527e24 */ /* 0x000fe2000f8e00ff */
[----:B------:R-:W-:Y:S03]  /*7760*/  UMOV UR9, UR4 ;  /* 0x0000000400097c82 */ /* 0x000fe60008000000 */
[----:B------:R-:W-:Y:S01]  /*7770*/  IMAD.U32 R83, RZ, RZ, UR8 ;  /* 0x00000008ff537e24 */ /* 0x000fe2000f8e00ff */
[----:B------:R-:W-:Y:S01]  /*7780*/  @P1 R2UR UR8, R14 ;  /* 0x000000000e0812ca */ /* 0x000fe200000e0000 */
[----:B------:R-:W-:Y:S01]  /*7790*/  @P1 VIADD R14, R11, 0x20800 ;  /* 0x000208000b0e1836 */ /* 0x000fe20000000000 */
[----:B------:R-:W-:Y:S02]  /*77a0*/  @P1 R2UR UR30, R82 ;  /* 0x00000000521e12ca */ /* 0x000fe400000e0000 */
[----:B------:R-:W-:Y:S11]  /*77b0*/  @P1 R2UR UR31, R83 ;  /* 0x00000000531f12ca */ /* 0x000ff600000e0000 */
[----:B------:R-:W-:Y:S02]  /*77c0*/  @!UPT UIADD3 URZ, UPT, UPT, URZ, URZ, URZ ;  /* 0x000000fffffff290 */ /* 0x000fe4000fffe0ff */
[----:B------:R2:W-:Y:S01]  /*77d0*/  UTMALDG.4D [UR8], [UR30], desc[UR22] ;  /* 0x000016081e0075b4 */ /* 0x0005e20008019000 */
[----:B-1----:R-:W-:Y:S01]  /*77e0*/  @P1 R2UR UR24, R14 ;  /* 0x000000000e1812ca */ /* 0x002fe200000e0000 */
        /* <DEDUP_REMOVED lines=8> */
[----:B------:R-:W-:Y:S04]  /*7870*/  UMOV UR6, UR51 ;  /* 0x0000003300067c82 */ /* 0x000fe80008000000 */
[----:B------:R1:W-:Y:S06]  /*7880*/  UTMALDG.4D [UR24], [UR30], desc[UR22] ;  /* 0x000016181e0075b4 */ /* 0x0003ec0008019000 */
[----:B------:R3:W-:Y:S01]  /*7890*/  UTMALDG.4D [UR48], [UR30], desc[UR22] ;  /* 0x000016301e0075b4 */ /* 0x0007e20008019000 */
[----:B--2---:R-:W-:Y:S01]  /*78a0*/  @P1 R2UR UR8, R14 ;  /* 0x000000000e0812ca */ /* 0x004fe200000e0000 */
[----:B------:R-:W-:Y:S01]  /*78b0*/  UMOV UR11, UR6 ;  /* 0x00000006000b7c82 */ /* 0x000fe20008000000 */
[----:B------:R-:W-:Y:S01]  /*78c0*/  UMOV UR10, UR26 ;  /* 0x0000001a000a7c82 */ /* 0x000fe20008000000 */
[C---:B------:R-:W-:Y:S01]  /*78d0*/  @P1 VIADD R14, R11.reuse, 0x21400 ;  /* 0x000214000b0e1836 */ /* 0x040fe20000000000 */
[----:B------:R-:W-:Y:S04]  /*78e0*/  UMOV UR6, UR43 ;  /* 0x0000002b00067c82 */ /* 0x000fe80008000000 */
[----:B------:R-:W-:Y:S01]  /*78f0*/  @P1 R2UR UR40, R14 ;  /* 0x000000000e2812ca */ /* 0x000fe200000e0000 */
[C---:B------:R-:W-:Y:S04]  /*7900*/  @P1 VIADD R14, R11.reuse, 0x21800 ;  /* 0x000218000b0e1836 */ /* 0x040fe80000000000 */
[----:B------:R2:W-:Y:S01]  /*7910*/  UTMALDG.4D [UR8], [UR30], desc[UR22] ;  /* 0x000016081e0075b4 */ /* 0x0005e20008019000 */
[----:B-1----:R-:W-:Y:S07]  /*7920*/  @P1 R2UR UR24, R14 ;  /* 0x000000000e1812ca */ /* 0x002fee00000e0000 */
[----:B------:R1:W-:Y:S01]  /*7930*/  UTMALDG.4D [UR40], [UR30], desc[UR22] ;  /* 0x000016281e0075b4 */ /* 0x0003e20008019000 */
[C---:B------:R-:W-:Y:S01]  /*7940*/  @P1 VIADD R14, R11.reuse, 0x21c00 ;  /* 0x00021c000b0e1836 */ /* 0x040fe20000000000 */
[----:B------:R-:W-:Y:S01]  /*7950*/  UMOV UR27, UR6 ;  /* 0x00000006001b7c82 */ /* 0x000fe20008000000 */
[----:B------:R-:W-:Y:S03]  /*7960*/  UMOV UR6, UR59 ;  /* 0x0000003b00067c82 */ /* 0x000fe60008000000 */
[----:B------:R-:W-:Y:S01]  /*7970*/  @P1 R2UR UR56, R14 ;  /* 0x000000000e3812ca */ /* 0x000fe200000e0000 */
[C---:B------:R-:W-:Y:S01]  /*7980*/  @P1 VIADD R14, R11.reuse, 0x22000 ;  /* 0x000220000b0e1836 */ /* 0x040fe20000000000 */
[----:B---3--:R-:W-:Y:S01]  /*7990*/  R2UR UR51, R22 ;  /* 0x00000000163372ca */ /* 0x008fe200000e0000 */
[----:B------:R3:W-:Y:S10]  /*79a0*/  UTMALDG.4D [UR24], [UR30], desc[UR22] ;  /* 0x000016181e0075b4 */ /* 0x0007f40008019000 */
[----:B------:R5:W-:Y:S01]  /*79b0*/  UTMALDG.4D [UR56], [UR30], desc[UR22] ;  /* 0x000016381e0075b4 */ /* 0x000be20008019000 */
[----:B--2---:R-:W-:Y:S01]  /*79c0*/  @P1 R2UR UR8, R14 ;  /* 0x000000000e0812ca */ /* 0x004fe200000e0000 */
[----:B------:R-:W-:Y:S01]  /*79d0*/  UMOV UR11, UR6 ;  /* 0x00000006000b7c82 */ /* 0x000fe20008000000 */
[C---:B------:R-:W-:Y:S01]  /*79e0*/  @P1 VIADD R14, R11.reuse, 0x22400 ;  /* 0x000224000b0e1836 */ /* 0x040fe20000000000 */
[----:B------:R-:W-:Y:S04]  /*79f0*/  UMOV UR6, UR51 ;  /* 0x0000003300067c82 */ /* 0x000fe80008000000 */
[----:B------:R-:W-:Y:S01]  /*7a00*/  @P1 R2UR UR48, R14 ;  /* 0x000000000e3012ca */ /* 0x000fe200000e0000 */
[----:B------:R-:W-:Y:S01]  /*7a10*/  @P1 VIADD R14, R11, 0x22800 ;  /* 0x000228000b0e1836 */ /* 0x000fe20000000000 */
[----:B-1----:R-:W-:Y:S04]  /*7a20*/  R2UR UR43, R21 ;  /* 0x00000000152b72ca */ /* 0x002fe800000e0000 */
[----:B------:R1:W-:Y:S01]  /*7a30*/  UTMALDG.4D [UR8], [UR30], desc[UR22] ;  /* 0x000016081e0075b4 */ /* 0x0003e20008019000 */
[----:B---3--:R-:W-:Y:S06]  /*7a40*/  @P1 R2UR UR24, R14 ;  /* 0x000000000e1812ca */ /* 0x008fec00000e0000 */
[----:B------:R2:W-:Y:S01]  /*7a50*/  UTMALDG.4D [UR48], [UR30], desc[UR22] ;  /* 0x000016301e0075b4 */ /* 0x0005e20008019000 */
[C---:B------:R-:W-:Y:S01]  /*7a60*/  @P1 VIADD R14, R11.reuse, 0x22c00 ;  /* 0x00022c000b0e1836 */ /* 0x040fe20000000000 */
[----:B------:R-:W-:Y:S01]  /*7a70*/  UMOV UR27, UR6 ;  /* 0x00000006001b7c82 */ /* 0x000fe20008000000 */
[----:B------:R-:W-:Y:S03]  /*7a80*/  UMOV UR6, UR43 ;  /* 0x0000002b00067c82 */ /* 0x000fe60008000000 */
[----:B------:R-:W-:Y:S01]  /*7a90*/  @P1 R2UR UR40, R14 ;  /* 0x000000000e2812ca */ /* 0x000fe200000e0000 */
[----:B------:R-:W-:Y:S01]  /*7aa0*/  @P1 VIADD R14, R11, 0x23000 ;  /* 0x000230000b0e1836 */ /* 0x000fe20000000000 */
[----:B-----5:R-:W-:Y:S01]  /*7ab0*/  R2UR UR59, R19 ;  /* 0x00000000133b72ca */ /* 0x020fe200000e0000 */
[----:B------:R3:W-:Y:S10]  /*7ac0*/  UTMALDG.4D [UR24], [UR30], desc[UR22] ;  /* 0x000016181e0075b4 */ /* 0x0007f40008019000 */
[----:B------:R5:W-:Y:S01]  /*7ad0*/  UTMALDG.4D [UR40], [UR30], desc[UR22] ;  /* 0x000016281e0075b4 */ /* 0x000be20008019000 */
[----:B-1----:R-:W-:Y:S01]  /*7ae0*/  @P1 R2UR UR8, R14 ;  /* 0x000000000e0812ca */ /* 0x002fe200000e0000 */
[----:B------:R-:W-:Y:S01]  /*7af0*/  UMOV UR11, UR6 ;  /* 0x00000006000b7c82 */ /* 0x000fe20008000000 */
[C---:B------:R-:W-:Y:S01]  /*7b00*/  @P1 VIADD R14, R11.reuse, 0x23400 ;  /* 0x000234000b0e1836 */ /* 0x040fe20000000000 */
[----:B------:R-:W-:Y:S04]  /*7b10*/  UMOV UR6, UR59 ;  /* 0x0000003b00067c82 */ /* 0x000fe80008000000 */
[----:B------:R-:W-:Y:S01]  /*7b20*/  @P1 R2UR UR56, R14 ;  /* 0x000000000e3812ca */ /* 0x000fe200000e0000 */
[C---:B------:R-:W-:Y:S01]  /*7b30*/  @P1 VIADD R14, R11.reuse, 0x23800 ;  /* 0x000238000b0e1836 */ /* 0x040fe20000000000 */
[----:B--2---:R-:W-:Y:S04]  /*7b40*/  R2UR UR51, R18 ;  /* 0x00000000123372ca */ /* 0x004fe800000e0000 */
        /* <DEDUP_REMOVED lines=16> */
[----:B------:R-:W-:Y:S01]  /*7c50*/  @P1 VIADD R14, R11, 0x24800 ;  /* 0x000248000b0e1836 */ /* 0x000fe20000000000 */
[----:B--2---:R-:W-:Y:S04]  /*7c60*/  R2UR.FILL UR59, R79 ;  /* 0x000000004f3b72ca */ /* 0x004fe800004e0000 */
[----:B------:R1:W-:Y:S01]  /*7c70*/  UTMALDG.4D [UR8], [UR30], desc[UR22] ;  /* 0x000016081e0075b4 */ /* 0x0003e20008019000 */
[----:B---3--:R-:W-:Y:S06]  /*7c80*/  @P1 R2UR UR24, R14 ;  /* 0x000000000e1812ca */ /* 0x008fec00000e0000 */
[----:B------:R2:W-:Y:S01]  /*7c90*/  UTMALDG.4D [UR40], [UR30], desc[UR22] ;  /* 0x000016281e0075b4 */ /* 0x0005e20008019000 */
[C---:B------:R-:W-:Y:S01]  /*7ca0*/  @P1 VIADD R14, R11.reuse, 0x24c00 ;  /* 0x00024c000b0e1836 */ /* 0x040fe20000000000 */
[----:B------:R-:W-:Y:S04]  /*7cb0*/  UMOV UR27, UR6 ;  /* 0x00000006001b7c82 */ /* 0x000fe80008000000 */
[----:B------:R-:W-:Y:S01]  /*7cc0*/  @P1 R2UR UR72, R14 ;  /* 0x000000000e4812ca */ /* 0x000fe200000e0000 */
[----:B------:R-:W-:Y:S01]  /*7cd0*/  @P1 VIADD R14, R11, 0x25000 ;  /* 0x000250000b0e1836 */ /* 0x000fe20000000000 */
[----:B-----5:R-:W-:Y:S01]  /*7ce0*/  R2UR.FILL UR51, R77 ;  /* 0x000000004d3372ca */ /* 0x020fe200004e0000 */
[----:B------:R3:W-:Y:S10]  /*7cf0*/  UTMALDG.4D [UR24], [UR30], desc[UR22] ;  /* 0x000016181e0075b4 */ /* 0x0007f40008019000 */
[----:B------:R-:W-:Y:S01]  /*7d00*/  UTMALDG.4D [UR72], [UR30], desc[UR22] ;  /* 0x000016481e0075b4 */ /* 0x000fe20008019000 */
[----:B-1----:R-:W-:Y:S01]  /*7d10*/  @P1 R2UR UR8, R14 ;  /* 0x000000000e0812ca */ /* 0x002fe200000e0000 */
[----:B------:R-:W-:Y:S01]  /*7d20*/  UMOV UR11, UR75 ;  /* 0x0000004b000b7c82 */ /* 0x000fe20008000000 */
[C---:B------:R-:W-:Y:S05]  /*7d30*/  @P1 VIADD R14, R11.reuse, 0x25400 ;  /* 0x000254000b0e1836 */ /* 0x040fea0000000000 */
[----:B------:R-:W-:Y:S01]  /*7d40*/  @P1 R2UR UR64, R14 ;  /* 0x000000000e4012ca */ /* 0x000fe200000e0000 */
[C---:B------:R-:W-:Y:S01]  /*7d50*/  @P1 VIADD R14, R11.reuse, 0x25800 ;  /* 0x000258000b0e1836 */ /* 0x040fe20000000000 */
[----:B--2---:R-:W-:Y:S01]  /*7d60*/  R2UR.FILL UR43, R76 ;  /* 0x000000004c2b72ca */ /* 0x004fe200004e0000 */
[----:B------:R-:W-:Y:S03]  /*7d70*/  VIADD R76, R20, 0x1 ;  /* 0x00000001144c7836 */ /* 0x000fe60000000000 */
[----:B------:R1:W-:Y:S01]  /*7d80*/  UTMALDG.4D [UR8], [UR30], desc[UR22] ;  /* 0x000016081e0075b4 */ /* 0x0003e20008019000 */
[----:B---3--:R-:W-:Y:S06]  /*7d90*/  @P1 R2UR UR24, R14 ;  /* 0x000000000e1812ca */ /* 0x008fec00000e0000 */
[----:B------:R-:W-:Y:S01]  /*7da0*/  UTMALDG.4D [UR64], [UR30], desc[UR22] ;  /* 0x000016401e0075b4 */ /* 0x000fe20008019000 */
[C---:B------:R-:W-:Y:S01]  /*7db0*/  @P1 VIADD R14, R11.reuse, 0x25c00 ;  /* 0x00025c000b0e1836 */ /* 0x040fe20000000000 */
[----:B------:R-:W-:Y:S04]  /*7dc0*/  UMOV UR27, UR67 ;  /* 0x00000043001b7c82 */ /* 0x000fe80008000000 */
[----:B------:R-:W-:Y:S01]  /*7dd0*/  @P1 R2UR UR56, R14 ;  /* 0x000000000e3812ca */ /* 0x000fe200000e0000 */
[C---:B------:R-:W-:Y:S01]  /*7de0*/  @P1 VIADD R14, R11.reuse, 0x26000 ;  /* 0x000260000b0e1836 */ /* 0x040fe20000000000 */
[----:B------:R2:W-:Y:S11]  /*7df0*/  UTMALDG.4D [UR24], [UR30], desc[UR22] ;  /* 0x000016181e0075b4 */ /* 0x0005f60008019000 */
[----:B------:R-:W-:Y:S01]  /*7e00*/  UTMALDG.4D [UR56], [UR30], desc[UR22] ;  /* 0x000016381e0075b4 */ /* 0x000fe20008019000 */
[----:B-1----:R-:W-:Y:S01]  /*7e10*/  @P1 R2UR UR8, R14 ;  /* 0x000000000e0812ca */ /* 0x002fe200000e0000 */
[----:B------:R-:W-:Y:S01]  /*7e20*/  UMOV UR11, UR59 ;  /* 0x0000003b000b7c82 */ /* 0x000fe20008000000 */
[C---:B------:R-:W-:Y:S05]  /*7e30*/  @P1 VIADD R14, R11.reuse, 0x26400 ;  /* 0x000264000b0e1836 */ /* 0x040fea0000000000 */
[----:B------:R-:W-:Y:S01]  /*7e40*/  @P1 R2UR UR48, R14 ;  /* 0x000000000e3012ca */ /* 0x000fe200000e0000 */
[C---:B------:R-:W-:Y:S05]  /*7e50*/  @P1 VIADD R14, R11.reuse, 0x26800 ;  /* 0x000268000b0e1836 */ /* 0x040fea0000000000 */
[----:B------:R1:W-:Y:S01]  /*7e60*/  UTMALDG.4D [UR8], [UR30], desc[UR22] ;  /* 0x000016081e0075b4 */ /* 0x0003e20008019000 */
[----:B--2---:R-:W-:Y:S06]  /*7e70*/  @P1 R2UR UR24, R14 ;  /* 0x000000000e1812ca */ /* 0x004fec00000e0000 */
        /* <DEDUP_REMOVED lines=14> */
[----:B------:R2:W-:Y:S01]  /*7f60*/  UTMALDG.4D [UR32], [UR30], desc[UR22] ;  /* 0x000016201e0075b4 */ /* 0x0005e20008019000 */
[C---:B------:R-:W-:Y:S01]  /*7f70*/  @P1 VIADD R14, R11.reuse, 0x27c00 ;  /* 0x00027c000b0e1836 */ /* 0x040fe20000000000 */
[----:B------:R-:W-:Y:S01]  /*7f80*/  UMOV UR27, UR35 ;  /* 0x00000023001b7c82 */ /* 0x000fe20008000000 */
[----:B------:R-:W-:Y:S03]  /*7f90*/  @P1 VIADD R11, R11, 0x28000 ;  /* 0x000280000b0b1836 */ /* 0x000fe60000000000 */
[----:B------:R-:W-:Y:S01]  /*7fa0*/  @P1 R2UR UR16, R14 ;  /* 0x000000000e1012ca */ /* 0x000fe200000e0000 */
[----:B------:R-:W-:Y:S04]  /*7fb0*/  IMAD.U32 R14, RZ, RZ, UR39 ;  /* 0x00000027ff0e7e24 */ /* 0x000fe8000f8e00ff */
[----:B------:R-:W-:Y:S01]  /*7fc0*/  VIADD R14, R14, 0x1 ;  /* 0x000000010e0e7836 */ /* 0x000fe20000000000 */
[----:B------:R2:W-:Y:S04]  /*7fd0*/  UTMALDG.4D [UR24], [UR30], desc[UR22] ;  /* 0x000016181e0075b4 */ /* 0x0005e80008019000 */
[C---:B------:R-:W-:Y:S03]  /*7fe0*/  ISETP.NE.AND P0, PT, R14.reuse, R15, PT ;  /* 0x0000000f0e00720c */ /* 0x040fe60003f05270 */
[----:B------:R2:W-:Y:S01]  /*7ff0*/  UTMALDG.4D [UR16], [UR30], desc[UR22] ;  /* 0x000016101e0075b4 */ /* 0x0005e20008019000 */
[----:B------:R-:W-:Y:S04]  /*8000*/  SEL R14, R14, RZ, P0 ;  /* 0x000000ff0e0e7207 */ /* 0x000fe80000000000 */
[----:B------:R-:W-:Y:S02]  /*8010*/  R2UR UR5, R14 ;  /* 0x000000000e0572ca */ /* 0x000fe400000e0000 */
[----:B-1----:R-:W-:Y:S01]  /*8020*/  @P1 R2UR UR8, R11 ;  /* 0x000000000b0812ca */ /* 0x002fe200000e0000 */
[----:B------:R-:W-:Y:S01]  /*8030*/  IMAD.U32 R11, RZ, RZ, UR38 ;  /* 0x00000026ff0b7e24 */ /* 0x000fe2000f8e00ff */
[----:B------:R-:W-:Y:S03]  /*8040*/  UMOV UR11, UR19 ;  /* 0x00000013000b7c82 */ /* 0x000fe60008000000 */
[----:B------:R-:W-:Y:S02]  /*8050*/  VIADD R11, R11, 0x1 ;  /* 0x000000010b0b7836 */ /* 0x000fe40000000000 */
[----:B------:R-:W-:Y:S01]  /*8060*/  @P0 IMAD R11, RZ, RZ, UR38 ;  /* 0x00000026ff0b0e24 */ /* 0x000fe2000f8e02ff */
[C---:B------:R-:W-:Y:S01]  /*8070*/  ISETP.GT.U32.AND P0, PT, R16.reuse, 0x1, PT ;  /* 0x000000011000780c */ /* 0x040fe20003f04070 */
[----:B------:R-:W-:Y:S03]  /*8080*/  VIADD R16, R16, 0xffffffff ;  /* 0xffffffff10107836 */ /* 0x000fe60000000000 */
[C---:B------:R-:W-:Y:S01]  /*8090*/  ISETP.NE.AND P1, PT, R11.reuse, R8, PT ;  /* 0x000000080b00720c */ /* 0x040fe20003f25270 */
[----:B------:R2:W-:Y:S03]  /*80a0*/  UTMALDG.4D [UR8], [UR30], desc[UR22] ;  /* 0x000016081e0075b4 */ /* 0x0005e60008019000 */
[----:B------:R-:W-:Y:S04]  /*80b0*/  SEL R11, R11, RZ, P1 ;  /* 0x000000ff0b0b7207 */ /* 0x000fe80000800000 */
[----:B------:R-:W-:Y:S01]  /*80c0*/  R2UR UR4, R11 ;  /* 0x000000000b0472ca */ /* 0x000fe200000e0000 */
[----:B------:R-:W-:Y:S04]  /*80d0*/  IMAD.U32 R11, RZ, RZ, UR5 ;  /* 0x00000005ff0b7e24 */ /* 0x000fe8000f8e00ff */
[----:B------:R-:W-:Y:S04]  /*80e0*/  @P1 IMAD.MOV R76, RZ, RZ, R20 ;  /* 0x000000ffff4c1224 */ /* 0x000fe800078e0214 */
[----:B------:R-:W-:Y:S04]  /*80f0*/  IMAD.MOV.U32 R20, RZ, RZ, R76 ;  /* 0x000000ffff147224 */ /* 0x000fe800078e004c */
[----:B------:R-:W-:Y:S01]  /*8100*/  IMAD.U32 R14, RZ, RZ, UR4 ;  /* 0x00000004ff0e7e24 */ /* 0x000fe2000f8e00ff */
[----:B--2-4-:R-:W-:Y:S06]  /*8110*/  @P0 BRA `(.L_x_28) ;  /* 0xffffffe000340947 */ /* 0x014fec000383ffff */
.L_x_23:
[----:B------:R-:W-:Y:S01]  /*8120*/  SHF.L.U32 R11, R9, 0x1f, RZ ;  /* 0x0000001f090b7819 */ /* 0x000fe200000006ff */
[----:B------:R-:W-:-:S03]  /*8130*/  NOP ;  /* 0x0000000000007918 */ /* 0x000fc60000000000 */
[----:B------:R-:W2:Y:S02]  /*8140*/  SYNCS.PHASECHK.TRANS64.TRYWAIT P0, [R0+URZ+0x80], R11 ;  /* 0x0000800b000075a7 */ /* 0x000ea400080011ff */
[----:B--2---:R-:W-:Y:S05]  /*8150*/  @!P0 BRA `(.L_x_29) ;  /* 0x00000090004c8947 */ /* 0x004fea0003800000 */
.L_x_160:
[----:B------:R-:W3:Y:S01]  /*8160*/  LDS.128 R16, [R0+0xc0] ;  /* 0x0000c00000107984 */ /* 0x000ee20000000c00 */
[----:B------:R-:W-:Y:S01]  /*8170*/  ISETP.GE.AND P0, PT, R26, 0x1, PT ;  /* 0x000000011a00780c */ /* 0x000fe20003f06270 */
[----:B-1----:R-:W-:Y:S01]  /*8180*/  VIADD R8, R0, 0x88 ;  /* 0x0000008800087836 */ /* 0x002fe20000000000 */
[----:B------:R-:W-:Y:S01]  /*8190*/  @!PT LDS RZ, [RZ] ;  /* 0x00000000fffff984 */ /* 0x000fe20000000800 */
[----:B------:R-:W-:Y:S01]  /*81a0*/  @!PT LDS RZ, [RZ] ;  /* 0x00000000fffff984 */ /* 0x000fe20000000800 */
[----:B------:R-:W-:Y:S01]  /*81b0*/  @!PT LDS RZ, [RZ] ;  /* 0x00000000fffff984 */ /* 0x000fe20000000800 */
[----:B------:R-:W-:Y:S01]  /*81c0*/  @!PT LDS RZ, [RZ] ;  /* 0x00000000fffff984 */ /* 0x000fe20000000800 */
[----:B------:R1:W-:Y:S06]  /*81d0*/  MEMBAR.ALL.CTA ;  /* 0x0000000000007992 */ /* 0x0003ec0000008000 */
[----:B-1----:R-:W1:Y:S01]  /*81e0*/  FENCE.VIEW.ASYNC.S ;  /* 0x00000000000073c6 */ /* 0x002e620000000000 */
[----:B------:R-:W-:-:S04]  /*81f0*/  PRMT R8, RZ, 0x654, R8 ;  /* 0x00000654ff087816 */ /* 0x000fc80000000008 */
[----:B-1----:R1:W-:Y:S01]  /*8200*/  SYNCS.ARRIVE.TRANS64.RED.A1T0 RZ, [R8+URZ], RZ ;  /* 0x000000ff08ff79a7 */ /* 0x0023e200081004ff */
[----:B---3--:R-:W-:-:S13]  /*8210*/  LOP3.LUT P3, RZ, R18, 0x1, RZ, 0xc0, !PT ;  /* 0x0000000112ff7812 */ /* 0x008fda000786c0ff */
[----:B------:R-:W-:Y:S02]  /*8220*/  @P3 MOV R5, R16 ;  /* 0x0000001000053202 */ /* 0x000fe40000000f00 */
[----:B------:R-:W-:Y:S01]  /*8230*/  @P3 LOP3.LUT R6, R17, 0xffff, RZ, 0xc0, !PT ;  /* 0x0000ffff11063812 */ /* 0x000fe200078ec0ff */
[----:B-1----:R-:W-:Y:S06]  /*8240*/  @!P0 BRA `(.L_x_30) ;  /* 0x0000000000b88947 */ /* 0x002fec0003800000 */
[----:B------:R-:W2:Y:S01]  /*8250*/  LDC.64 R16, c[0x0][0xb18] ;  /* 0x0002c600ff107b82 */ /* 0x000ea20000000a00 */
[----:B----4-:R-:W-:-:S07]  /*8260*/  ISETP.NE.AND P2, PT, R26, 0x1, PT ;  /* 0x000000011a00780c */ /* 0x010fce0003f45270 */
[----:B------:R-:W1:Y:S08]  /*8270*/  LDC.64 R18, c[0x0][0xb10] ;  /* 0x0002c400ff127b82 */ /* 0x000e700000000a00 */
[----:B------:R-:W3:Y:S08]  /*8280*/  LDC R8, c[0x0][0xb20] ;  /* 0x0002c800ff087b82 */ /* 0x000ef00000000800 */
[----:B------:R-:W4:Y:S01]  /*8290*/  LDC R20, c[0x0][0xb0c] ;  /* 0x0002c300ff147b82 */ /* 0x000f220000000800 */
[----:B--2---:R-:W-:Y:S01]  /*82a0*/  IMAD.HI.U32 R11, R4, R17, RZ ;  /* 0x00000011040b7227 */ /* 0x004fe200078e00ff */
[----:B------:R-:W-:-:S03]  /*82b0*/  ISETP.NE.AND P0, PT, R16, 0x1, PT ;  /* 0x000000011000780c */ /* 0x000fc60003f05270 */
[----:B------:R-:W-:-:S03]  /*82c0*/  IMAD.HI.U32 R17, R6, R17, RZ ;  /* 0x0000001106117227 */ /* 0x000fc600078e00ff */
[----:B------:R-:W2:Y:S01]  /*82d0*/  LDC.64 R14, c[0x0][0xb28] ;  /* 0x0002ca00ff0e7b82 */ /* 0x000ea20000000a00 */
[----:B-1----:R-:W-:-:S04]  /*82e0*/  IMAD.HI.U32 R22, R3, R18, RZ ;  /* 0x0000001203167227 */ /* 0x002fc800078e00ff */
[----:B------:R-:W-:Y:S01]  /*82f0*/  IMAD.HI.U32 R24, R5, R18, RZ ;  /* 0x0000001205187227 */ /* 0x000fe200078e00ff */
[----:B------:R-:W-:Y:S02]  /*8300*/  SHF.R.U32.HI R22, RZ, R19, R22 ;  /* 0x00000013ff167219 */ /* 0x000fe40000011616 */
[-C--:B---3--:R-:W-:Y:S02]  /*8310*/  SHF.R.U32.HI R11, RZ, R8.reuse, R11 ;  /* 0x00000008ff0b7219 */ /* 0x088fe4000001160b */
[----:B------:R-:W-:Y:S02]  /*8320*/  SHF.R.U32.HI R17, RZ, R8, R17 ;  /* 0x00000008ff117219 */ /* 0x000fe40000011611 */
[----:B------:R-:W-:Y:S02]  /*8330*/  SEL R11, R4, R11, !P0 ;  /* 0x0000000b040b7207 */ /* 0x000fe40004000000 */
[----:B------:R-:W-:Y:S02]  /*8340*/  SHF.R.U32.HI R24, RZ, R19, R24 ;  /* 0x00000013ff187219 */ /* 0x000fe40000011618 */
[----:B----4-:R-:W-:-:S02]  /*8350*/  ISETP.NE.AND P1, PT, R20, 0x1, PT ;  /* 0x000000011400780c */ /* 0x010fc40003f25270 */
[----:B------:R-:W-:Y:S02]  /*8360*/  SEL R17, R6, R17, !P0 ;  /* 0x0000001106117207 */ /* 0x000fe40004000000 */
[----:B------:R-:W-:Y:S02]  /*8370*/  SEL R21, R3, R22, !P1 ;  /* 0x0000001603157207 */ /* 0x000fe40004800000 */
[----:B------:R-:W-:Y:S01]  /*8380*/  SEL R19, R5, R24, !P1 ;  /* 0x0000001805137207 */ /* 0x000fe20004800000 */
[----:B--2---:R-:W-:-:S04]  /*8390*/  IMAD.HI.U32 R22, R11, R14, RZ ;  /* 0x0000000e0b167227 */ /* 0x004fc800078e00ff */
[----:B------:R-:W-:Y:S01]  /*83a0*/  IMAD.HI.U32 R18, R21, R14, RZ ;  /* 0x0000000e15127227 */ /* 0x000fe200078e00ff */
[----:B------:R-:W-:-:S04]  /*83b0*/  @P2 SHF.R.U32.HI R11, RZ, R15, R22 ;  /* 0x0000000fff0b2219 */ /* 0x000fc80000011616 */
        /* <DEDUP_REMOVED lines=8> */
[----:B------:R-:W-:-:S04]  /*8440*/  @!P0 IMAD.HI.U32 R14, R19, R14, RZ ;  /* 0x0000000e130e8227 */ /* 0x000fc800078e00ff */
[----:B------:R-:W-:Y:S01]  /*8450*/  IMAD.MOV R11, RZ, RZ, -R8 ;  /* 0x000000ffff0b7224 */ /* 0x000fe200078e0a08 */
[----:B------:R-:W-:Y:S02]  /*8460*/  @!P0 SHF.R.U32.HI R14, RZ, R15, R14 ;  /* 0x0000000fff0e8219 */ /* 0x000fe4000001160e */
[----:B------:R-:W-:Y:S01]  /*8470*/  IADD3 R15, PT, PT, -R17, RZ, RZ ;  /* 0x000000ff110f7210 */ /* 0x000fe20007ffe1ff */
[----:B------:R-:W-:Y:S01]  /*8480*/  IMAD R11, R26, R11, R17 ;  /* 0x0000000b1a0b7224 */ /* 0x000fe200078e0211 */
[----:B------:R-:W-:-:S03]  /*8490*/  @!P0 SEL R14, R19, R14, !P2 ;  /* 0x0000000e130e8207 */ /* 0x000fc60005000000 */
[----:B------:R-:W-:Y:S02]  /*84a0*/  IMAD R6, R16, R15, R6 ;  /* 0x0000000f10067224 */ /* 0x000fe400078e0206 */
[--C-:B------:R-:W-:Y:S02]  /*84b0*/  @!P0 IMAD.IADD R8, R8, 0x1, -R14.reuse ;  /* 0x0000000108088824 */ /* 0x100fe400078e0a0e */
[----:B------:R-:W-:Y:S01]  /*84c0*/  @!P0 IMAD R14, R11, R21, R14 ;  /* 0x000000150b0e8224 */ /* 0x000fe200078e020e */
[----:B------:R-:W-:Y:S01]  /*84d0*/  IADD3 R11, PT, PT, -R19, RZ, RZ ;  /* 0x000000ff130b7210 */ /* 0x000fe20007ffe1ff */
[----:B------:R-:W-:Y:S02]  /*84e0*/  @!P0 IMAD R17, R26, R8, R19 ;  /* 0x000000081a118224 */ /* 0x000fe400078e0213 */
[----:B------:R-:W-:Y:S02]  /*84f0*/  @!P0 IMAD.MOV.U32 R19, RZ, RZ, R14 ;  /* 0x000000ffff138224 */ /* 0x000fe400078e000e */
[----:B------:R-:W-:-:S02]  /*8500*/  IMAD R5, R20, R11, R5 ;  /* 0x0000000b14057224 */ /* 0x000fc400078e0205 */
[----:B------:R-:W-:Y:S02]  /*8510*/  IMAD R6, R17, R16, R6 ;  /* 0x0000001011067224 */ /* 0x000fe400078e0206 */
[----:B------:R-:W-:Y:S02]  /*8520*/  IMAD R5, R19, R20, R5 ;  /* 0x0000001413057224 */ /* 0x000fe400078e0205 */
.L_x_30:
[----:B------:R-:W1:Y:S02]  /*8530*/  LDCU UR4, c[0x0][0xb30] ;  /* 0x00016600ff0477ac */ /* 0x000e640008000800 */
[----:B-1----:R-:W-:-:S09]  /*8540*/  UISETP.NE.AND UP0, UPT, UR4, 0x1, UPT ;  /* 0x000000010400788c */ /* 0x002fd2000bf05270 */
[----:B------:R-:W-:Y:S05]  /*8550*/  BRA.U UP0, `(.L_x_31) ;  /* 0x0000000100407547 */ /* 0x000fea000b800000 */
[----:B------:R-:W1:Y:S08]  /*8560*/  LDC.64 R16, c[0x0][0xb10] ;  /* 0x0002c400ff107b82 */ /* 0x000e700000000a00 */
[----:B------:R-:W3:Y:S08]  /*8570*/  LDC.64 R14, c[0x0][0xb18] ;  /* 0x0002c600ff0e7b82 */ /* 0x000ef00000000a00 */
[----:B------:R-:W2:Y:S08]  /*8580*/  LDC R8, c[0x0][0xb20] ;  /* 0x0002c800ff087b82 */ /* 0x000eb00000000800 */
[----:B------:R-:W4:Y:S01]  /*8590*/  LDC R18, c[0x0][0xb0c] ;  /* 0x0002c300ff127b82 */ /* 0x000f220000000800 */
[----:B-1----:R-:W-:-:S05]  /*85a0*/  IMAD.HI.U32 R16, R5, R16, RZ ;  /* 0x0000001005107227 */ /* 0x002fca00078e00ff */
[----:B------:R-:W-:Y:S01]  /*85b0*/  SHF.R.U32.HI R16, RZ, R17, R16 ;  /* 0x00000011ff107219 */ /* 0x000fe20000011610 */
[----:B---3--:R-:W-:Y:S01]  /*85c0*/  IMAD.HI.U32 R15, R6, R15, RZ ;  /* 0x0000000f060f7227 */ /* 0x008fe200078e00ff */
[----:B------:R-:W-:-:S04]  /*85d0*/  ISETP.NE.AND P0, PT, R14, 0x1, PT ;  /* 0x000000010e00780c */ /* 0x000fc80003f05270 */
[----:B--2---:R-:W-:-:S04]  /*85e0*/  SHF.R.U32.HI R15, RZ, R8, R15 ;  /* 0x00000008ff0f7219 */ /* 0x004fc8000001160f */
[----:B------:R-:W-:Y:S02]  /*85f0*/  SEL R8, R6, R15, !P0 ;  /* 0x0000000f06087207 */ /* 0x000fe40004000000 */
[----:B----4-:R-:W-:-:S04]  /*8600*/  ISETP.NE.AND P1, PT, R18, 0x1, PT ;  /* 0x000000011200780c */ /* 0x010fc80003f25270 */
[----:B------:R-:W-:-:S05]  /*8610*/  SEL R11, R5, R16, !P1 ;  /* 0x00000010050b7207 */ /* 0x000fca0004800000 */
[----:B------:R-:W-:Y:S02]  /*8620*/  IMAD.IADD R15, R8, 0x1, -R11 ;  /* 0x00000001080f7824 */ /* 0x000fe400078e0a0b */
[----:B------:R-:W-:Y:S02]  /*8630*/  IMAD.IADD R11, R11, 0x1, -R8 ;  /* 0x000000010b0b7824 */ /* 0x000fe400078e0a08 */
[----:B------:R-:W-:Y:S02]  /*8640*/  IMAD R5, R15, R18, R5 ;  /* 0x000000120f057224 */ /* 0x000fe400078e0205 */
[----:B------:R-:W-:-:S07]  /*8650*/  IMAD R6, R11, R14, R6 ;  /* 0x0000000e0b067224 */ /* 0x000fce00078e0206 */
.L_x_31:
[----:B------:R-:W-:Y:S01]  /*8660*/  PLOP3.LUT P0, PT, PT, PT, PT, 0x80, 0x8 ;  /* 0x000000000008781c */ /* 0x000fe20003f0f070 */
[----:B------:R-:W-:Y:S01]  /*8670*/  IMAD.IADD R19, R5, 0x1, R78 ;  /* 0x0000000105137824 */ /* 0x000fe200078e024e */
[----:B------:R-:W-:Y:S01]  /*8680*/  LOP3.LUT R9, R9, 0x1, RZ, 0x3c, !PT ;  /* 0x0000000109097812 */ /* 0x000fe200078e3cff */
[----:B------:R-:W-:Y:S01]  /*8690*/  IMAD.MOV.U32 R8, RZ, RZ, R7 ;  /* 0x000000ffff087224 */ /* 0x000fe200078e0007 */
[----:B------:R-:W-:Y:S01]  /*86a0*/  IADD3 R16, PT, PT, R6, R51, RZ ;  /* 0x0000003306107210 */ /* 0x000fe20007ffe0ff */
[----:B------:R-:W-:Y:S08]  /*86b0*/  @P3 BRA `(.L_x_32) ;  /* 0xffffff8c00443947 */ /* 0x000ff0000383ffff */
[----:B------:R-:W-:Y:S01]  /*86c0*/  VIADD R2, R0, 0x18 ;  /* 0x0000001800027836 */ /* 0x000fe20000000000 */
[----:B--2---:R-:W-:Y:S01]  /*86d0*/  SHF.L.U32 R0, R10, 0x1f, RZ ;  /* 0x0000001f0a007819 */ /* 0x004fe200000006ff */
[C---:B------:R-:W-:Y:S02]  /*86e0*/  VIADD R5, R85.reuse, 0x1 ;  /* 0x0000000155057836 */ /* 0x040fe40000000000 */
[----:B------:R-:W-:-:S03]  /*86f0*/  IMAD R3, R85, 0x8, R2 ;  /* 0x0000000855037824 */ /* 0x000fc600078e0202 */
[C---:B------:R-:W-:Y:S01]  /*8700*/  ISETP.NE.AND P0, PT, R5.reuse, 0x3, PT ;  /* 0x000000030500780c */ /* 0x040fe20003f05270 */
[----:B------:R-:W1:Y:S03]  /*8710*/  SYNCS.PHASECHK.TRANS64.TRYWAIT P1, [R3+URZ], R0 ;  /* 0x00000000030075a7 */ /* 0x000e6600080211ff */
[----:B------:R-:W-:Y:S02]  /*8720*/  SEL R7, RZ, 0x1, P0 ;  /* 0x00000001ff077807 */ /* 0x000fe40000000000 */
[----:B------:R-:W-:Y:S02]  /*8730*/  SEL R5, R5, RZ, P0 ;  /* 0x000000ff05057207 */ /* 0x000fe40000000000 */
[----:B------:R-:W-:-:S03]  /*8740*/  LOP3.LUT R10, R10, R7, RZ, 0x3c, !PT ;  /* 0x000000070a0a7212 */ /* 0x000fc600078e3cff */
[----:B------:R-:W-:Y:S01]  /*8750*/  IMAD R4, R5, 0x8, R2 ;  /* 0x0000000805047824 */ /* 0x000fe200078e0202 */
[----:B------:R-:W-:Y:S01]  /*8760*/  SHF.L.U32 R7, R10, 0x1f, RZ ;  /* 0x0000001f0a077819 */ /* 0x000fe200000006ff */
[----:B-1----:R-:W-:Y:S06]  /*8770*/  @!P1 BRA `(.L_x_33) ;  /* 0x0000008800d89947 */ /* 0x002fec0003800000 */
.L_x_161:
[----:B------:R-:W2:Y:S01]  /*8780*/  SYNCS.PHASECHK.TRANS64.TRYWAIT P1, [R4+URZ], R7 ;  /* 0x00000007040075a7 */ /* 0x000ea200080211ff */
[----:B------:R-:W-:-:S05]  /*8790*/  VIADD R5, R5, 0x1 ;  /* 0x0000000105057836 */ /* 0x000fca0000000000 */
[----:B------:R-:W-:-:S04]  /*87a0*/  ISETP.NE.AND P0, PT, R5, 0x3, PT ;  /* 0x000000030500780c */ /* 0x000fc80003f05270 */
[----:B-1----:R-:W-:Y:S02]  /*87b0*/  SEL R3, RZ, 0x1, P0 ;  /* 0x00000001ff037807 */ /* 0x002fe40000000000 */
[----:B------:R-:W-:Y:S02]  /*87c0*/  SEL R5, R5, RZ, P0 ;  /* 0x000000ff05057207 */ /* 0x000fe40000000000 */
[----:B------:R-:W-:Y:S01]  /*87d0*/  LOP3.LUT R3, R10, R3, RZ, 0x3c, !PT ;  /* 0x000000030a037212 */ /* 0x000fe200078e3cff */
[----:B--2---:R-:W-:Y:S06]  /*87e0*/  @!P1 BRA `(.L_x_34) ;  /* 0x0000008800d09947 */ /* 0x004fec0003800000 */
.L_x_162:
[----:B------:R-:W-:Y:S02]  /*87f0*/  LEA R5, R5, R2, 0x3 ;  /* 0x0000000205057211 */ /* 0x000fe400078e18ff */
[----:B------:R-:W-:-:S07]  /*8800*/  SHF.L.U32 R0, R3, 0x1f, RZ ;  /* 0x0000001f03007819 */ /* 0x000fce00000006ff */
.L_x_35:
[----:B--2---:R2:W3:Y:S02]  /*8810*/  SYNCS.PHASECHK.TRANS64.TRYWAIT P0, [R5+URZ], R0 ;  /* 0x00000000050075a7 */ /* 0x0044e400080011ff */
[----:B---3--:R-:W-:Y:S05]  /*8820*/  @!P0 NANOSLEEP.SYNCS 0x989680 ;  /* 0x009896800000895d */ /* 0x008fea0003900000 */
[----:B------:R-:W3:Y:S02]  /*8830*/  @!P0 SYNCS.PHASECHK.TRANS64 P0, [R5+URZ], R0 ;  /* 0x00000000050085a7 */ /* 0x000ee400080010ff */
[----:B---3--:R-:W-:Y:S05]  /*8840*/  @P0 EXIT ;  /* 0x000000000000094d */ /* 0x008fea0003800000 */
[----:B------:R-:W-:Y:S05]  /*8850*/  BRA `(.L_x_35) ;  /* 0xfffffffc00ec7947 */ /* 0x000fea000383ffff */
.L_x_16:
[----:B------:R-:W-:-:S04]  /*8860*/  UISETP.NE.AND UP1, UPT, UR45, URZ, UPT ;  /* 0x000000ff2d00728c */ /* 0x000fc8000bf25270 */
[----:B------:R-:W-:-:S09]  /*8870*/  UISETP.NE.OR UP1, UPT, UR8, 0x1, UP1 ;  /* 0x000000010800788c */ /* 0x000fd20008f25670 */
[----:B------:R-:W-:Y:S05]  /*8880*/  BRA.U UP1, `(.L_x_36) ;  /* 0x0000000101b07547 */ /* 0x000fea000b800000 */
[----:B------:R-:W-:Y:S01]  /*8890*/  UMOV UR4, 0x400 ;  /* 0x0000040000047882 */ /* 0x000fe20000000000 */
[----:B------:R-:W-:Y:S01]  /*88a0*/  HFMA2 R3, -RZ, RZ, 0, 5.9604644775390625e-08 ;  /* 0x00000001ff037431 */ /* 0x000fe200000001ff */
[----:B------:R-:W-:Y:S01]  /*88b0*/  ULEA UR45, UR45, UR4, 0x18 ;  /* 0x000000042d2d7291 */ /* 0x000fe2000f8ec0ff */
[----:B------:R-:W-:Y:S01]  /*88c0*/  ISETP.NE.AND P0, PT, R0, RZ, PT ;  /* 0x000000ff0000720c */ /* 0x000fe20003f05270 */
[----:B------:R-:W-:Y:S02]  /*88d0*/  IMAD.MOV.U32 R8, RZ, RZ, RZ ;  /* 0x000000ffff087224 */ /* 0x000fe400078e00ff */
[----:B------:R-:W-:Y:S02]  /*88e0*/  UIADD3 UR6, UPT, UPT, UR45, 0x88, URZ ;  /* 0x000000882d067890 */ /* 0x000fe4000fffe0ff */
[----:B------:R-:W-:Y:S02]  /*88f0*/  UIADD3 UR7, UPT, UPT, UR45, 0x80, URZ ;  /* 0x000000802d077890 */ /* 0x000fe4000fffe0ff */
[----:B------:R-:W-:-:S12]  /*8900*/  UPRMT UR6, URZ, 0x654, UR6 ;  /* 0x00000654ff067896 */ /* 0x000fd80008000006 */
.L_x_39:
[----:B------:R-:W-:Y:S01]  /*8910*/  SHF.L.U32 R7, R3, 0x1f, RZ ;  /* 0x0000001f03077819 */ /* 0x000fe200000006ff */
[----:B------:R-:W-:Y:S02]  /*8920*/  IMAD.U32 R9, RZ, RZ, UR7 ;  /* 0x00000007ff097e24 */ /* 0x000fe4000f8e00ff */
[----:B------:R-:W-:Y:S01]  /*8930*/  @!P0 IMAD.MOV.U32 R5, RZ, RZ, 0x10 ;  /* 0x00000010ff058424 */ /* 0x000fe200078e00ff */
[----:B------:R-:W1:Y:S02]  /*8940*/  SYNCS.PHASECHK.TRANS64.TRYWAIT P1, [UR45+0x88], R7 ;  /* 0x00008807ff0075a7 */ /* 0x000e64000802112d */
[----:B------:R-:W-:-:S04]  /*8950*/  PRMT R9, R0, 0x654, R9 ;  /* 0x0000065400097816 */ /* 0x000fc80000000009 */
[----:B------:R-:W-:Y:S01]  /*8960*/  SEL R2, R9, R2, !P0 ;  /* 0x0000000209027207 */ /* 0x000fe20004000000 */
[----:B-1----:R-:W-:Y:S06]  /*8970*/  @!P1 BRA `(.L_x_37) ;  /* 0x0000008800809947 */ /* 0x002fec0003800000 */
.L_x_164:
[----:B------:R-:W-:Y:S01]  /*8980*/  UIADD3 UR4, UPT, UPT, UR45, 0xc0, URZ ;  /* 0x000000c02d047890 */ /* 0x000fe2000fffe0ff */
[----:B------:R2:W-:Y:S01]  /*8990*/  @!P0 SYNCS.ARRIVE.TRANS64.RED RZ, [R2+URZ], R5 ;  /* 0x0000000502ff89a7 */ /* 0x0005e200080004ff */
[----:B------:R-:W-:Y:S01]  /*89a0*/  UIADD3 UR5, UPT, UPT, UR45, 0x80, URZ ;  /* 0x000000802d057890 */ /* 0x000fe2000fffe0ff */
[----:B------:R-:W-:-:S08]  /*89b0*/  LOP3.LUT R3, R3, 0x1, RZ, 0x3c, !PT ;  /* 0x0000000103037812 */ /* 0x000fd000078e3cff */
[----:B------:R-:W-:Y:S06]  /*89c0*/  UGETNEXTWORKID.BROADCAST [UR4], [UR5] ;  /* 0x00000000040073ca */ /* 0x000fec0008000100 */
[----:B--2---:R-:W-:-:S04]  /*89d0*/  SHF.L.U32 R5, R8, 0x1f, RZ ;  /* 0x0000001f08057819 */ /* 0x004fc800000006ff */
[----:B------:R-:W2:Y:S02]  /*89e0*/  SYNCS.PHASECHK.TRANS64.TRYWAIT P1, [UR45+0x80], R5 ;  /* 0x00008005ff0075a7 */ /* 0x000ea4000802112d */
[----:B--2---:R-:W-:Y:S05]  /*89f0*/  @!P1 BRA `(.L_x_38) ;  /* 0x0000008800789947 */ /* 0x004fea0003800000 */
.L_x_166:
[----:B-1----:R-:W1:Y:S01]  /*8a00*/  LDS.128 R4, [UR45+0xc0] ;  /* 0x0000c02dff047984 */ /* 0x002e620008000c00 */
[----:B------:R-:W-:Y:S01]  /*8a10*/  LOP3.LUT R8, R8, 0x1, RZ, 0x3c, !PT ;  /* 0x0000000108087812 */ /* 0x000fe200078e3cff */
[----:B------:R-:W-:Y:S01]  /*8a20*/  @!PT LDS RZ, [RZ] ;  /* 0x00000000fffff984 */ /* 0x000fe20000000800 */
[----:B------:R-:W-:Y:S01]  /*8a30*/  @!PT LDS RZ, [RZ] ;  /* 0x00000000fffff984 */ /* 0x000fe20000000800 */
[----:B------:R-:W-:Y:S01]  /*8a40*/  @!PT LDS RZ, [RZ] ;  /* 0x00000000fffff984 */ /* 0x000fe20000000800 */
[----:B------:R-:W-:Y:S01]  /*8a50*/  @!PT LDS RZ, [RZ] ;  /* 0x00000000fffff984 */ /* 0x000fe20000000800 */
[----:B------:R2:W-:Y:S06]  /*8a60*/  MEMBAR.ALL.CTA ;  /* 0x0000000000007992 */ /* 0x0005ec0000008000 */
[----:B--2---:R-:W2:Y:S02]  /*8a70*/  FENCE.VIEW.ASYNC.S ;  /* 0x00000000000073c6 */ /* 0x004ea40000000000 */
[----:B--2---:R-:W-:Y:S01]  /*8a80*/  SYNCS.ARRIVE.TRANS64.RED.A1T0 RZ, [UR6], RZ ;  /* 0x000000ffffff79a7 */ /* 0x004fe20008100406 */
[----:B-1----:R-:W-:-:S13]  /*8a90*/  LOP3.LUT P1, RZ, R6, 0x1, RZ, 0xc0, !PT ;  /* 0x0000000106ff7812 */ /* 0x002fda000782c0ff */
[----:B------:R-:W-:Y:S05]  /*8aa0*/  @P1 BRA `(.L_x_39) ;  /* 0xfffffffc00981947 */ /* 0x000fea000383ffff */
[----:B------:R-:W-:-:S04]  /*8ab0*/  SHF.L.U32 R0, R3, 0x1f, RZ ;  /* 0x0000001f03007819 */ /* 0x000fc800000006ff */
[----:B------:R-:W1:Y:S02]  /*8ac0*/  SYNCS.PHASECHK.TRANS64 P0, [UR45+0x88], R0 ;  /* 0x00008800ff0075a7 */ /* 0x000e64000800102d */
[----:B-1----:R-:W-:Y:S05]  /*8ad0*/  @P0 EXIT ;  /* 0x000000000000094d */ /* 0x002fea0003800000 */
[----:B------:R-:W-:-:S07]  /*8ae0*/  MOV R0, UR45 ;  /* 0x0000002d00007c02 */ /* 0x000fce0008000f00 */
.L_x_40:
[----:B-1----:R-:W-:-:S04]  /*8af0*/  SHF.L.U32 R5, R3, 0x1f, RZ ;  /* 0x0000001f03057819 */ /* 0x002fc800000006ff */
[----:B------:R1:W2:Y:S03]  /*8b00*/  SYNCS.PHASECHK.TRANS64.TRYWAIT P0, [R0+URZ+0x88], R5 ;  /* 0x00008805000075a7 */ /* 0x0002a600080011ff */
[----:B--2---:R-:W-:Y:S05]  /*8b10*/  @!P0 NANOSLEEP.SYNCS 0x989680 ;  /* 0x009896800000895d */ /* 0x004fea0003900000 */
[----:B------:R-:W2:Y:S02]  /*8b20*/  @!P0 SYNCS.PHASECHK.TRANS64 P0, [R0+URZ+0x88], R5 ;  /* 0x00008805000085a7 */ /* 0x000ea400080010ff */
[----:B--2---:R-:W-:Y:S05]  /*8b30*/  @P0 EXIT ;  /* 0x000000000000094d */ /* 0x004fea0003800000 */
[----:B------:R-:W-:Y:S05]  /*8b40*/  BRA `(.L_x_40) ;  /* 0xfffffffc00e87947 */ /* 0x000fea000383ffff */
.L_x_36:
[----:B------:R-:W-:-:S09]  /*8b50*/  UISETP.NE.AND UP1, UPT, UR8, URZ, UPT ;  /* 0x000000ff0800728c */ /* 0x000fd2000bf25270 */
[----:B------:R-:W-:Y:S05]  /*8b60*/  BRA.U UP1, `(.L_x_41) ;  /* 0x0000000d01f47547 */ /* 0x000fea000b800000 */
[----:B------:R-:W-:Y:S01]  /*8b70*/  UMOV UR4, 0x40 ;  /* 0x0000004000047882 */ /* 0x000fe20000000000 */
[----:B------:R-:W-:Y:S01]  /*8b80*/  NOP ;  /* 0x0000000000007918 */ /* 0x000fe20000000000 */
[----:B------:R-:W-:Y:S01]  /*8b90*/  ULEA UR4, UR45, UR4, 0x18 ;  /* 0x000000042d047291 */ /* 0x000fe2000f8ec0ff */
[----:B------:R-:W-:Y:S02]  /*8ba0*/  UMOV UR5, 0x400 ;  /* 0x0000040000057882 */ /* 0x000fe40000000000 */
[----:B------:R-:W-:-:S06]  /*8bb0*/  ULEA UR45, UR45, UR5, 0x18 ;  /* 0x000000052d2d7291 */ /* 0x000fcc000f8ec0ff */
[----:B------:R-:W1:Y:S02]  /*8bc0*/  LDS.U8 R0, [UR4+0x1c] ;  /* 0x00001c04ff007984 */ /* 0x000e640008000000 */
[----:B-1----:R-:W-:-:S13]  /*8bd0*/  ISETP.NE.AND P0, PT, R0, RZ, PT ;  /* 0x000000ff0000720c */ /* 0x002fda0003f05270 */
[----:B------:R-:W-:Y:S05]  /*8be0*/  @P0 BRA `(.L_x_42) ;  /* 0x0000000000580947 */ /* 0x000fea0003800000 */
[----:B------:R-:W-:-:S13]  /*8bf0*/  ELECT P0, URZ, PT ;  /* 0x0000000000ff782f */ /* 0x000fda0003800000 */
[----:B------:R-:W-:Y:S05]  /*8c00*/  @!P0 BRA `(.L_x_43) ;  /* 0x0000000000608947 */ /* 0x000fea0003800000 */
[----:B------:R-:W-:Y:S01]  /*8c10*/  UMOV UR5, 0x10 ;  /* 0x0000001000057882 */ /* 0x000fe20000000000 */
[----:B------:R-:W-:Y:S01]  /*8c20*/  HFMA2 R0, -RZ, RZ, 0, 5.9604644775390625e-08 ;  /* 0x00000001ff007431 */ /* 0x000fe200000001ff */
[----:B------:R-:W-:-:S03]  /*8c30*/  MOV R2, 0xffff ;  /* 0x0000ffff00027802 */ /* 0x000fc60000000f00 */
[----:B------:R-:W-:Y:S04]  /*8c40*/  DEPBAR.LE SB1, 0x36 ;  /* 0x00009d800000791a */ /* 0x000fe80000000000 */
[----:B------:R-:W1:Y:S02]  /*8c50*/  UTCATOMSWS.FIND_AND_SET.ALIGN UP0, UR5, UR5 ;  /* 0x00000005000575e3 */ /* 0x000e640008000800 */
[----:B-1----:R-:W-:Y:S01]  /*8c60*/  MOV R3, UR5 ;  /* 0x0000000500037c02 */ /* 0x002fe20008000f00 */
[----:B------:R-:W-:Y:S06]  /*8c70*/  BRA.U UP0, `(.L_x_44) ;  /* 0x0000000100187547 */ /* 0x000fec000b800000 */
.L_x_45:
[----:B------:R-:W-:Y:S05]  /*8c80*/  NANOSLEEP 0x64 ;  /* 0x000000640000795d */ /* 0x000fea0003800000 */
[----:B------:R-:W-:-:S05]  /*8c90*/  UMOV UR5, 0x10 ;  /* 0x0000001000057882 */ /* 0x000fca0000000000 */
[----:B------:R-:W-:Y:S04]  /*8ca0*/  DEPBAR.LE SB1, 0x36 ;  /* 0x00009d800000791a */ /* 0x000fe80000000000 */
[----:B------:R-:W1:Y:S02]  /*8cb0*/  UTCATOMSWS.FIND_AND_SET.ALIGN UP0, UR5, UR5 ;  /* 0x00000005000575e3 */ /* 0x000e640008000800 */
[----:B-1----:R-:W-:Y:S01]  /*8cc0*/  MOV R3, UR5 ;  /* 0x0000000500037c02 */ /* 0x002fe20008000f00 */
[----:B------:R-:W-:Y:S05]  /*8cd0*/  BRA.U !UP0, `(.L_x_45) ;  /* 0xfffffffd08e87547 */ /* 0x000fea000b83ffff */
.L_x_44:
[-C--:B------:R-:W-:Y:S02]  /*8ce0*/  SHF.L.U32 R2, R2, R3.reuse, RZ ;  /* 0x0000000302027219 */ /* 0x080fe400000006ff */
[----:B------:R-:W-:Y:S01]  /*8cf0*/  SHF.L.U32 R0, R0, R3, RZ ;  /* 0x0000000300007219 */ /* 0x000fe200000006ff */
[----:B------:R-:W-:Y:S02]  /*8d00*/  IMAD.SHL.U32 R3, R3, 0x20, RZ ;  /* 0x0000002003037824 */ /* 0x000fe400078e00ff */
[----:B------:R1:W-:Y:S04]  /*8d10*/  ATOMS.OR RZ, [UR4+0x14], R2 ;  /* 0x00001402ffff798c */ /* 0x0003e8000b000004 */
[----:B------:R1:W-:Y:S04]  /*8d20*/  ATOMS.OR RZ, [UR4+0x18], R0 ;  /* 0x00001800ffff798c */ /* 0x0003e8000b000004 */
[----:B------:R1:W-:Y:S01]  /*8d30*/  STS [UR45+0xd0], R3 ;  /* 0x0000d003ff007988 */ /* 0x0003e2000800082d */
[----:B------:R-:W-:Y:S05]  /*8d40*/  BRA `(.L_x_43) ;  /* 0x0000000000107947 */ /* 0x000fea0003800000 */
.L_x_42:
[----:B------:R-:W-:Y:S02]  /*8d50*/  MOV R0, 0xffffffff ;  /* 0xffffffff00007802 */ /* 0x000fe40000000f00 */
[----:B------:R-:W-:-:S03]  /*8d60*/  MOV R2, 0x8d90 ;  /* 0x00008d9000027802 */ /* 0x000fc60000000f00 */
[----:B------:R1:W-:Y:S04]  /*8d70*/  STS [UR45+0xd0], R0 ;  /* 0x0000d000ff007988 */ /* 0x0003e8000800082d */
[----:B-1-3-5:R-:W-:Y:S05]  /*8d80*/  CALL.REL.NOINC `($__internal_1_$__cuda_sm10x_tcgen05_guardrail_trap_phase_invalid_during_alloc) ;  /* 0x0000009000387944 */ /* 0x02afea0003c00000 */
.L_x_43:
[----:B------:R-:W-:Y:S05]  /*8d90*/  WARPSYNC.ALL ;  /* 0x0000000000007948 */ /* 0x000fea0003800000 */
[----:B------:R-:W2:Y:S01]  /*8da0*/  S2UR UR6, SR_CgaCtaId ;  /* 0x00000000000679c3 */ /* 0x000ea20000008800 */
[----:B------:R-:W-:Y:S01]  /*8db0*/  UMOV UR4, 0x400 ;  /* 0x0000040000047882 */ /* 0x000fe20000000000 */
[----:B------:R-:W-:-:S06]  /*8dc0*/  NOP ;  /* 0x0000000000007918 */ /* 0x000fcc0000000000 */
[----:B------:R-:W-:Y:S06]  /*8dd0*/  BAR.ARV 0x6, 0xa0 ;  /* 0x0182800000007b1d */ /* 0x000fec0000002000 */
[----:B------:R-:W-:Y:S01]  /*8de0*/  IMAD.MOV.U32 R8, RZ, RZ, 0x1 ;  /* 0x00000001ff087424 */ /* 0x000fe200078e00ff */
[----:B------:R-:W-:Y:S01]  /*8df0*/  UMOV UR15, URZ ;  /* 0x000000ff000f7c82 */ /* 0x000fe20008000000 */
[----:B------:R-:W-:Y:S01]  /*8e00*/  UMOV UR14, URZ ;  /* 0x000000ff000e7c82 */ /* 0x000fe20008000000 */
[----:B------:R-:W-:Y:S01]  /*8e10*/  UMOV UR32, 0x0 ;  /* 0x0000000000207882 */ /* 0x000fe20000000000 */
[----:B------:R-:W-:Y:S01]  /*8e20*/  UMOV UR33, 0x8200910 ;  /* 0x0820091000217882 */ /* 0x000fe20000000000 */
[----:B------:R-:W-:Y:S01]  /*8e30*/  UMOV UR30, 0x0 ;  /* 0x00000000001e7882 */ /* 0x000fe20000000000 */
[----:B------:R-:W-:Y:S01]  /*8e40*/  UMOV UR31, 0x8200910 ;  /* 0x08200910001f7882 */ /* 0x000fe20000000000 */
[----:B------:R-:W-:Y:S01]  /*8e50*/  UMOV UR28, 0x0 ;  /* 0x00000000001c7882 */ /* 0x000fe20000000000 */
[----:B------:R-:W-:Y:S01]  /*8e60*/  UMOV UR29, 0x8200910 ;  /* 0x08200910001d7882 */ /* 0x000fe20000000000 */
[----:B------:R-:W-:Y:S01]  /*8e70*/  UMOV UR26, 0x0 ;  /* 0x00000000001a7882 */ /* 0x000fe20000000000 */
[----:B--2---:R-:W-:Y:S01]  /*8e80*/  ULEA UR6, UR6, UR4, 0x18 ;  /* 0x0000000406067291 */ /* 0x004fe2000f8ec0ff */
[----:B------:R-:W2:Y:S03]  /*8e90*/  LDCU.64 UR4, c[0x0][0x388] ;  /* 0x00007100ff0477ac */ /* 0x000ea60008000a00 */
[----:B------:R-:W-:-:S02]  /*8ea0*/  UIADD3 UR9, UPT, UPT, UR6, 0x8400, URZ ;  /* 0x0000840006097890 */ /* 0x000fc4000fffe0ff */
[----:B------:R-:W-:-:S03]  /*8eb0*/  UIADD3 UR10, UPT, UPT, UR6, 0x20400, URZ ;  /* 0x00020400060a7890 */ /* 0x000fc6000fffe0ff */
[----:B------:R-:W1:Y:S01]  /*8ec0*/  LDS R9, [UR6+0xd0] ;  /* 0x0000d006ff097984 */ /* 0x000e620008000800 */
[----:B------:R-:W-:Y:S02]  /*8ed0*/  USHF.R.U32.HI UR9, URZ, 0x4, UR9 ;  /* 0x00000004ff097899 */ /* 0x000fe40008011609 */
[----:B------:R-:W-:Y:S02]  /*8ee0*/  USHF.R.U32.HI UR10, URZ, 0x4, UR10 ;  /* 0x00000004ff0a7899 */ /* 0x000fe4000801160a */
[----:B------:R-:W-:Y:S02]  /*8ef0*/  ULOP3.LUT UR9, UR9, 0x3fff, URZ, 0xc0, !UPT ;  /* 0x00003fff09097892 */ /* 0x000fe4000f8ec0ff */
[----:B------:R-:W-:Y:S01]  /*8f00*/  ULOP3.LUT UR10, UR10, 0x3fff, URZ, 0xc0, !UPT ;  /* 0x00003fff0a0a7892 */ /* 0x000fe2000f8ec0ff */
[----:B------:R-:W-:Y:S01]  /*8f10*/  UMOV UR27, 0x8200910 ;  /* 0x08200910001b7882 */ /* 0x000fe20000000000 */
[----:B------:R-:W-:Y:S01]  /*8f20*/  UMOV UR24, 0x0 ;  /* 0x0000000000187882 */ /* 0x000fe20000000000 */
[----:B--2---:R-:W-:Y:S01]  /*8f30*/  UIADD3 UR7, UPT, UPT, UR4, 0x3f, URZ ;  /* 0x0000003f04077890 */ /* 0x004fe2000fffe0ff */
[----:B------:R-:W-:Y:S01]  /*8f40*/  UMOV UR25, 0x8200910 ;  /* 0x0820091000197882 */ /* 0x000fe20000000000 */
[----:B------:R-:W-:-:S02]  /*8f50*/  ULOP3.LUT UR9, UR9, 0x10000, URZ, 0xfc, !UPT ;  /* 0x0001000009097892 */ /* 0x000fc4000f8efcff */
[----:B------:R-:W-:Y:S02]  /*8f60*/  USHF.R.S32.HI UR4, URZ, 0x1f, UR7 ;  /* 0x0000001fff047899 */ /* 0x000fe40008011407 */
[----:B------:R-:W-:Y:S02]  /*8f70*/  ULOP3.LUT UR10, UR10, 0x10000, URZ, 0xfc, !UPT ;  /* 0x000100000a0a7892 */ /* 0x000fe4000f8efcff */
[----:B------:R-:W-:Y:S01]  /*8f80*/  ULEA.HI UR7, UR4, UR7, URZ, 0x6 ;  /* 0x0000000704077291 */ /* 0x000fe2000f8f30ff */
[----:B------:R-:W-:Y:S01]  /*8f90*/  UMOV UR22, 0x0 ;  /* 0x0000000000167882 */ /* 0x000fe20000000000 */
[----:B------:R-:W-:Y:S02]  /*8fa0*/  UMOV UR23, 0x8200910 ;  /* 0x0820091000177882 */ /* 0x000fe40000000000 */
[----:B------:R-:W-:Y:S01]  /*8fb0*/  USHF.R.S32.HI UR7, URZ, 0x6, UR7 ;  /* 0x00000006ff077899 */ /* 0x000fe20008011407 */
[----:B------:R-:W-:Y:S02]  /*8fc0*/  UMOV UR20, 0x0 ;  /* 0x0000000000147882 */ /* 0x000fe40000000000 */
[----:B------:R-:W2:Y:S01]  /*8fd0*/  LDCU UR4, c[0x0][0x390] ;  /* 0x00007200ff0477ac */ /* 0x000ea20008000800 */
[----:B------:R-:W-:-:S02]  /*8fe0*/  UIMAD UR7, UR7, UR5, URZ ;  /* 0x00000005070772a4 */ /* 0x000fc4000f8e02ff */
[----:B------:R-:W-:Y:S01]  /*8ff0*/  UIADD3 UR5, UPT, UPT, UR6, 0x88, URZ ;  /* 0x0000008806057890 */ /* 0x000fe2000fffe0ff */
[----:B------:R-:W-:Y:S01]  /*9000*/  UMOV UR21, 0x8200910 ;  /* 0x0820091000157882 */ /* 0x000fe20000000000 */
[----:B------:R-:W-:Y:S02]  /*9010*/  UMOV UR18, 0x0 ;  /* 0x0000000000127882 */ /* 0x000fe40000000000 */
[----:B------:R-:W-:Y:S01]  /*9020*/  UPRMT UR5, URZ, 0x654, UR5 ;  /* 0x00000654ff057896 */ /* 0x000fe20008000005 */
[----:B------:R-:W-:Y:S01]  /*9030*/  UMOV UR19, 0x8200910 ;  /* 0x0820091000137882 */ /* 0x000fe20000000000 */
[C---:B-1----:R-:W-:Y:S01]  /*9040*/  VIADD R3, R9.reuse, 0x80 ;  /* 0x0000008009037836 */ /* 0x042fe20000000000 */
[----:B------:R-:W-:-:S04]  /*9050*/  LOP3.LUT R2, R9, 0xffff, RZ, 0xc0, !PT ;  /* 0x0000ffff09027812 */ /* 0x000fc800078ec0ff */
[----:B------:R-:W-:Y:S01]  /*9060*/  LOP3.LUT R3, R3, 0xffff, RZ, 0xc0, !PT ;  /* 0x0000ffff03037812 */ /* 0x000fe200078ec0ff */
[----:B--2---:R-:W-:-:S04]  /*9070*/  UIMAD UR4, UR7, UR4, URZ ;  /* 0x00000004070472a4 */ /* 0x004fc8000f8e02ff */
[----:B------:R1:W-:Y:S01]  /*9080*/  STL.64 [R1], R2 ;  /* 0x0000000201007387 */ /* 0x0003e20000100a00 */
[----:B------:R-:W-:Y:S02]  /*9090*/  UIADD3 UR16, UPT, UPT, UR4, -0x1, URZ ;  /* 0xffffffff04107890 */ /* 0x000fe4000fffe0ff */
[----:B------:R-:W-:Y:S01]  /*90a0*/  UISETP.GE.AND UP2, UPT, UR4, 0x1, UPT ;  /* 0x000000010400788c */ /* 0x000fe2000bf46270 */
[----:B-1----:R-:W-:-:S10]  /*90b0*/  CS2R R2, SRZ ;  /* 0x0000000000027805 */ /* 0x002fd4000001ff00 */
.L_x_52:
[----:B-1----:R-:W-:-:S04]  /*90c0*/  SHF.L.U32 R5, R3, 0x1f, RZ ;  /* 0x0000001f03057819 */ /* 0x002fc800000006ff */
[----:B------:R-:W1:Y:S02]  /*90d0*/  SYNCS.PHASECHK.TRANS64.TRYWAIT P0, [UR6+0x80], R5 ;  /* 0x00008005ff0075a7 */ /* 0x000e640008001106 */
[----:B-12-4-:R-:W-:Y:S05]  /*90e0*/  @!P0 BRA `(.L_x_46) ;  /* 0x0000008000d48947 */ /* 0x016fea0003800000 */
.L_x_168:
[----:B-1----:R-:W1:Y:S01]  /*90f0*/  LDS.128 R4, [UR6+0xc0] ;  /* 0x0000c006ff047984 */ /* 0x002e620008000c00 */
[----:B------:R-:W-:Y:S01]  /*9100*/  ULEA UR8, UR15, UR6, 0x3 ;  /* 0x000000060f087291 */ /* 0x000fe2000f8e18ff */
[----:B------:R-:W-:Y:S01]  /*9110*/  SHF.L.U32 R0, R8, 0x1f, RZ ;  /* 0x0000001f08007819 */ /* 0x000fe200000006ff */
[----:B------:R-:W-:Y:S01]  /*9120*/  @!PT LDS RZ, [RZ] ;  /* 0x00000000fffff984 */ /* 0x000fe20000000800 */
[----:B------:R-:W-:Y:S01]  /*9130*/  @!PT LDS RZ, [RZ] ;  /* 0x00000000fffff984 */ /* 0x000fe20000000800 */
[----:B------:R-:W-:Y:S01]  /*9140*/  @!PT LDS RZ, [RZ] ;  /* 0x00000000fffff984 */ /* 0x000fe20000000800 */
[----:B------:R-:W-:Y:S01]  /*9150*/  @!PT LDS RZ, [RZ] ;  /* 0x00000000fffff984 */ /* 0x000fe20000000800 */
[----:B------:R2:W-:Y:S06]  /*9160*/  MEMBAR.ALL.CTA ;  /* 0x0000000000007992 */ /* 0x0005ec0000008000 */
[----:B--2---:R-:W2:Y:S02]  /*9170*/  FENCE.VIEW.ASYNC.S ;  /* 0x00000000000073c6 */ /* 0x004ea40000000000 */
[----:B--2---:R-:W-:Y:S01]  /*9180*/  SYNCS.ARRIVE.TRANS64.RED.A1T0 RZ, [UR5], RZ ;  /* 0x000000ffffff79a7 */ /* 0x004fe20008100405 */
[----:B------:R-:W2:Y:S01]  /*9190*/  SYNCS.PHASECHK.TRANS64.TRYWAIT P0, [UR8+0xa0], R0 ;  /* 0x0000a000ff0075a7 */ /* 0x000ea20008001108 */
[----:B-1----:R-:W-:Y:S01]  /*91a0*/  LOP3.LUT P3, RZ, R6, 0x1, RZ, 0xc0, !PT ;  /* 0x0000000106ff7812 */ /* 0x002fe2000786c0ff */
[----:B--2---:R-:W-:-:S12]  /*91b0*/  @!P0 BRA `(.L_x_47) ;  /* 0x0000008000b88947 */ /* 0x004fd80003800000 */
.L_x_170:
[----:B------:R-:W-:Y:S05]  /*91c0*/  BRA.U !UP2, `(.L_x_48) ;  /* 0x000000050a4c7547 */ /* 0x000fea000b800000 */
[----:B-1----:R-:W-:Y:S01]  /*91d0*/  IMAD.U32 R0, RZ, RZ, UR15 ;  /* 0x0000000fff007e24 */ /* 0x002fe2000f8e00ff */
[----:B------:R-:W-:-:S04]  /*91e0*/  ULEA UR4, UR14, UR6, 0x3 ;  /* 0x000000060e047291 */ /* 0x000fc8000f8e18ff */
[----:B------:R-:W-:Y:S02]  /*91f0*/  LEA R4, R0, R1, 0x2 ;  /* 0x0000000100047211 */ /* 0x000fe400078e10ff */
[----:B------:R-:W-:-:S04]  /*9200*/  SHF.L.U32 R0, R2, 0x1f, RZ ;  /* 0x0000001f02007819 */ /* 0x000fc800000006ff */
[----:B------:R-:W5:Y:S01]  /*9210*/  LDL R4, [R4] ;  /* 0x0000000004047983 */ /* 0x000f620000100800 */
[----:B------:R1:W2:Y:S01]  /*9220*/  SYNCS.PHASECHK.TRANS64.TRYWAIT P2, [UR4], R0 ;  /* 0x00000000ff0075a7 */ /* 0x0002a20008041104 */
[----:B------:R-:W-:Y:S01]  /*9230*/  UPLOP3.LUT UP3, UPT, UPT, UPT, UPT, 0x40, 0x4 ;  /* 0x000000000004789c */ /* 0x000fe20003f6e870 */
[----:B------:R-:W-:Y:S01]  /*9240*/  UMOV UR13, UR16 ;  /* 0x00000010000d7c82 */ /* 0x000fe20008000000 */
[----:B------:R-:W-:-:S09]  /*9250*/  UMOV UR12, UR14 ;  /* 0x0000000e000c7c82 */ /* 0x000fd20008000000 */
.L_x_51:
[----:B----4-:R-:W-:Y:S01]  /*9260*/  ULEA UR7, UR12, UR6, 0x3 ;  /* 0x000000060c077291 */ /* 0x010fe2000f8e18ff */
[----:B--2---:R-:W-:Y:S11]  /*9270*/  @P2 BRA `(.L_x_49) ;  /* 0x00000000000c2947 */ /* 0x004ff60003800000 */
[----:B------:R-:W-:Y:S04]  /*9280*/  SHF.L.U32 R5, R2, 0x1f, RZ ;  /* 0x0000001f02057819 */ /* 0x000fe800000006ff */
[----:B------:R-:W2:Y:S02]  /*9290*/  SYNCS.PHASECHK.TRANS64.TRYWAIT P0, [UR7], R5 ;  /* 0x00000005ff0075a7 */ /* 0x000ea40008001107 */
[----:B--2---:R-:W-:Y:S05]  /*92a0*/  @!P0 BRA `(.L_x_50) ;  /* 0x0000008000948947 */ /* 0x004fea0003800000 */
.L_x_49:
[----:B------:R-:W-:Y:S01]  /*92b0*/  UISETP.NE.AND UP0, UPT, UR13, URZ, UPT ;  /* 0x000000ff0d00728c */ /* 0x000fe2000bf05270 */
[----:B------:R-:W-:Y:S01]  /*92c0*/  PLOP3.LUT P2, PT, PT, PT, PT, 0x80, 0x8 ;  /* 0x000000000008781c */ /* 0x000fe20003f4f070 */
[----:B------:R-:W-:Y:S01]  /*92d0*/  UIADD3 UR14, UPT, UPT, UR12, 0x1, URZ ;  /* 0x000000010c0e7890 */ /* 0x000fe2000fffe0ff */
[----:B------:R-:W-:Y:S03]  /*92e0*/  ELECT P1, URZ, PT ;  /* 0x0000000000ff782f */ /* 0x000fe60003820000 */
[----:B------:R-:W-:Y:S01]  /*92f0*/  UISETP.NE.AND UP1, UPT, UR14, 0x3, UPT ;  /* 0x000000030e00788c */ /* 0x000fe2000bf25270 */
[----:B------:R-:W-:Y:S01]  /*9300*/  PLOP3.LUT P0, PT, PT, PT, UP0, 0x80, 0x8 ;  /* 0x000000000008781c */ /* 0x000fe20003f0f008 */
[----:B------:R-:W-:Y:S02]  /*9310*/  ULEA UR34, UR12, UR10, 0xb ;  /* 0x0000000a0c227291 */ /* 0x000fe4000f8e58ff */
[----:B------:R-:W-:Y:S02]  /*9320*/  USEL UR11, URZ, 0x1, UP1 ;  /* 0x00000001ff0b7887 */ /* 0x000fe40008800000 */
[----:B------:R-:W-:Y:S02]  /*9330*/  USEL UR14, UR14, URZ, UP1 ;  /* 0x000000ff0e0e7287 */ /* 0x000fe40008800000 */
[----:B------:R-:W-:Y:S02]  /*9340*/  ULEA UR36, UR12, UR9, 0xb ;  /* 0x000000090c247291 */ /* 0x000fe4000f8e58ff */
[----:B------:R-:W-:Y:S01]  /*9350*/  @UP0 ULEA UR4, UR14, UR6, 0x3 ;  /* 0x000000060e040291 */ /* 0x000fe2000f8e18ff */
[----:B------:R-:W-:Y:S01]  /*9360*/  LOP3.LUT R2, R2, UR11, RZ, 0x3c, !PT ;  /* 0x0000000b02027c12 */ /* 0x000fe2000f8e3cff */
[----:B------:R-:W-:Y:S02]  /*9370*/  UIADD3 UR46, UPT, UPT, UR34, 0x2, URZ ;  /* 0x00000002222e7890 */ /* 0x000fe4000fffe0ff */
[----:B------:R-:W-:Y:S01]  /*9380*/  UIADD3 UR40, UPT, UPT, UR36, 0x2, URZ ;  /* 0x0000000224287890 */ /* 0x000fe2000fffe0ff */
[----:B-1----:R-:W-:Y:S01]  /*9390*/  @P0 SHF.L.U32 R0, R2, 0x1f, RZ ;  /* 0x0000001f02000819 */ /* 0x002fe200000006ff */
[----:B------:R-:W-:Y:S02]  /*93a0*/  UIADD3 UR44, UPT, UPT, UR34, 0x4, URZ ;  /* 0x00000004222c7890 */ /* 0x000fe4000fffe0ff */
[----:B------:R-:W-:Y:S01]  /*93b0*/  UIADD3 UR38, UPT, UPT, UR36, 0x4, URZ ;  /* 0x0000000424267890 */ /* 0x000fe2000fffe0ff */
[----:B------:R4:W1:Y:S01]  /*93c0*/  @P0 SYNCS.PHASECHK.TRANS64.TRYWAIT P2, [UR4], R0 ;  /* 0x00000000ff0005a7 */ /* 0x0008620008041104 */
[----:B------:R-:W-:Y:S02]  /*93d0*/  ELECT P0, URZ, PT ;  /* 0x0000000000ff782f */ /* 0x000fe40003800000 */
[C---:B-----5:R-:W-:Y:S01]  /*93e0*/  @P1 R2UR.BROADCAST UR4, R4.reuse ;  /* 0x00000000040412ca */ /* 0x060fe200008e0000 */
[----:B------:R-:W-:Y:S10]  /*93f0*/  UIADD3 UR42, UPT, UPT, UR34, 0x6, URZ ;  /* 0x00000006222a7890 */ /* 0x000ff4000fffe0ff */
[C---:B------:R-:W-:Y:S02]  /*9400*/  @P0 R2UR.BROADCAST UR11, R4.reuse ;  /* 0x00000000040b02ca */ /* 0x040fe400008e0000 */
[----:B------:R-:W-:Y:S01]  /*9410*/  ELECT P0, URZ, PT ;  /* 0x0000000000ff782f */ /* 0x000fe20003800000 */
[----:B------:R-:W-:Y:S01]  /*9420*/  UIADD3 UR7, UPT, UPT, UR7, 0x18, URZ ;  /* 0x0000001807077890 */ /* 0x000fe2000fffe0ff */
[----:B------:R-:W-:Y:S01]  /*9430*/  UMOV UR35, 0x40004080 ;  /* 0x4000408000237882 */ /* 0x000fe20000000000 */
[----:B------:R-:W-:Y:S01]  /*9440*/  UMOV UR37, 0x40004080 ;  /* 0x4000408000257882 */ /* 0x000fe20000000000 */
[----:B------:R-:W-:Y:S01]  /*9450*/  UMOV UR47, 0x40004080 ;  /* 0x40004080002f7882 */ /* 0x000fe20000000000 */
[----:B------:R-:W-:Y:S01]  /*9460*/  UMOV UR41, 0x40004080 ;  /* 0x4000408000297882 */ /* 0x000fe20000000000 */
[----:B------:R-:W-:Y:S01]  /*9470*/  UMOV UR45, 0x40004080 ;  /* 0x40004080002d7882 */ /* 0x000fe20000000000 */
[----:B------:R-:W-:Y:S01]  /*9480*/  UMOV UR39, 0x40004080 ;  /* 0x4000408000277882 */ /* 0x000fe20000000000 */
[----:B------:R2:W-:Y:S01]  /*9490*/  UTCHMMA gdesc[UR36], gdesc[UR34], tmem[UR4], tmem[UR32], idesc[UR33], UP3 ;  /* 0x00ff2022240075ea */ /* 0x0005e20009800004 */
[----:B------:R-:W-:Y:S02]  /*94a0*/  UPLOP3.LUT UP3, UPT, UPT, UPT, UPT, 0x80, 0x8 ;  /* 0x000000000008789c */ /* 0x000fe40003f6f070 */
[----:B------:R3:W-:Y:S01]  /*94b0*/  UTCHMMA gdesc[UR40], gdesc[UR46], tmem[UR11], tmem[UR30], idesc[UR31], UPT ;  /* 0x00ff1e2e280075ea */ /* 0x0007e2000b80000b */
[----:B------:R-:W-:Y:S01]  /*94c0*/  UMOV UR43, 0x40004080 ;  /* 0x40004080002b7882 */ /* 0x000fe20000000000 */
[----:B------:R-:W-:Y:S01]  /*94d0*/  UMOV UR12, UR14 ;  /* 0x0000000e000c7c82 */ /* 0x000fe20008000000 */
[C---:B--2---:R-:W-:Y:S02]  /*94e0*/  @P0 R2UR.BROADCAST UR4, R4.reuse ;  /* 0x00000000040402ca */ /* 0x044fe400008e0000 */
[----:B------:R-:W-:Y:S11]  /*94f0*/  ELECT P0, URZ, PT ;  /* 0x0000000000ff782f */ /* 0x000ff60003800000 */
[----:B------:R-:W-:Y:S02]  /*9500*/  @!UPT UIADD3 URZ, UPT, UPT, URZ, URZ, URZ ;  /* 0x000000fffffff290 */ /* 0x000fe4000fffe0ff */
[C---:B---3--:R-:W-:Y:S01]  /*9510*/  @P0 R2UR.BROADCAST UR11, R4.reuse ;  /* 0x00000000040b02ca */ /* 0x048fe200008e0000 */
[----:B------:R-:W-:Y:S01]  /*9520*/  UIADD3 UR40, UPT, UPT, UR36, 0x6, URZ ;  /* 0x0000000624287890 */ /* 0x000fe2000fffe0ff */
[----:B------:R-:W-:Y:S01]  /*9530*/  ELECT P0, URZ, PT ;  /* 0x0000000000ff782f */ /* 0x000fe20003800000 */
[----:B------:R-:W-:Y:S01]  /*9540*/  UIADD3 UR46, UPT, UPT, UR34, 0x40, URZ ;  /* 0x00000040222e7890 */ /* 0x000fe2000fffe0ff */
[----:B------:R2:W-:Y:S09]  /*9550*/  UTCHMMA gdesc[UR38], gdesc[UR44], tmem[UR4], tmem[UR28], idesc[UR29], UPT ;  /* 0x00ff1c2c260075ea */ /* 0x0005f2000b800004 */
[----:B------:R3:W-:Y:S01]  /*9560*/  UTCHMMA gdesc[UR40], gdesc[UR42], tmem[UR11], tmem[UR26], idesc[UR27], UPT ;  /* 0x00ff1a2a280075ea */ /* 0x0007e2000b80000b */
[----:B--2---:R-:W-:Y:S01]  /*9570*/  UIADD3 UR38, UPT, UPT, UR36, 0x40, URZ ;  /* 0x0000004024267890 */ /* 0x004fe2000fffe0ff */
[C---:B------:R-:W-:Y:S02]  /*9580*/  @P0 R2UR.BROADCAST UR4, R4.reuse ;  /* 0x00000000040402ca */ /* 0x040fe400008e0000 */
[----:B------:R-:W-:Y:S11]  /*9590*/  ELECT P0, URZ, PT ;  /* 0x0000000000ff782f */ /* 0x000ff60003800000 */
[----:B------:R-:W-:Y:S02]  /*95a0*/  @!UPT UIADD3 URZ, UPT, UPT, URZ, URZ, URZ ;  /* 0x000000fffffff290 */ /* 0x000fe4000fffe0ff */
[C---:B---3--:R-:W-:Y:S01]  /*95b0*/  @P0 R2UR.BROADCAST UR11, R4.reuse ;  /* 0x00000000040b02ca */ /* 0x048fe200008e0000 */
[----:B------:R-:W-:Y:S02]  /*95c0*/  UIADD3 UR44, UPT, UPT, UR34, 0x42, URZ ;  /* 0x00000042222c7890 */ /* 0x000fe4000fffe0ff */
[----:B------:R-:W-:Y:S01]  /*95d0*/  UIADD3 UR42, UPT, UPT, UR36, 0x42, URZ ;  /* 0x00000042242a7890 */ /* 0x000fe2000fffe0ff */
[----:B------:R-:W-:Y:S01]  /*95e0*/  ELECT P0, URZ, PT ;  /* 0x0000000000ff782f */ /* 0x000fe20003800000 */
[----:B------:R-:W-:Y:S02]  /*95f0*/  UIADD3 UR40, UPT, UPT, UR34, 0x44, URZ ;  /* 0x0000004422287890 */ /* 0x000fe4000fffe0ff */
[----:B------:R-:W-:Y:S01]  /*9600*/  UIADD3 UR34, UPT, UPT, UR34, 0x46, URZ ;  /* 0x0000004622227890 */ /* 0x000fe2000fffe0ff */
[----:B------:R2:W-:Y:S05]  /*9610*/  UTCHMMA gdesc[UR38], gdesc[UR46], tmem[UR4], tmem[UR24], idesc[UR25], UPT ;  /* 0x00ff182e260075ea */ /* 0x0005ea000b800004 */
[----:B------:R3:W-:Y:S01]  /*9620*/  UTCHMMA gdesc[UR42], gdesc[UR44], tmem[UR11], tmem[UR22], idesc[UR23], UPT ;  /* 0x00ff162c2a0075ea */ /* 0x0007e2000b80000b */
[----:B--2---:R-:W-:Y:S03]  /*9630*/  UIADD3 UR38, UPT, UPT, UR36, 0x44, URZ ;  /* 0x0000004424267890 */ /* 0x004fe6000fffe0ff */
[C---:B------:R-:W-:Y:S02]  /*9640*/  @P0 R2UR.BROADCAST UR4, R4.reuse ;  /* 0x00000000040402ca */ /* 0x040fe400008e0000 */
[----:B------:R-:W-:Y:S11]  /*9650*/  ELECT P0, URZ, PT ;  /* 0x0000000000ff782f */ /* 0x000ff60003800000 */
[----:B------:R-:W-:Y:S02]  /*9660*/  @!UPT UIADD3 URZ, UPT, UPT, URZ, URZ, URZ ;  /* 0x000000fffffff290 */ /* 0x000fe4000fffe0ff */
[----:B---3--:R-:W-:Y:S01]  /*9670*/  @P0 R2UR.BROADCAST UR11, R4 ;  /* 0x00000000040b02ca */ /* 0x008fe200008e0000 */
[----:B------:R-:W-:Y:S01]  /*9680*/  UIADD3 UR36, UPT, UPT, UR36, 0x46, URZ ;  /* 0x0000004624247890 */ /* 0x000fe2000fffe0ff */
[----:B------:R2:W-:Y:S11]  /*9690*/  UTCHMMA gdesc[UR38], gdesc[UR40], tmem[UR4], tmem[UR20], idesc[UR21], UPT ;  /* 0x00ff1428260075ea */ /* 0x0005f6000b800004 */
[----:B------:R4:W-:Y:S01]  /*96a0*/  UTCHMMA gdesc[UR36], gdesc[UR34], tmem[UR11], tmem[UR18], idesc[UR19], UPT ;  /* 0x00ff1222240075ea */ /* 0x0009e2000b80000b */
[----:B------:R4:W-:Y:S01]  /*96b0*/  UTCBAR [UR7], URZ ;  /* 0x000000ff070073e9 */ /* 0x0009e200080000ff */
[----:B--2---:R-:W-:Y:S02]  /*96c0*/  UIADD3 UR4, UPT, UPT, UR13, 0x1, URZ ;  /* 0x000000010d047890 */ /* 0x004fe4000fffe0ff */
[----:B------:R-:W-:Y:S02]  /*96d0*/  UIADD3 UR13, UPT, UPT, UR13, -0x1, URZ ;  /* 0xffffffff0d0d7890 */ /* 0x000fe4000fffe0ff */
[----:B------:R-:W-:Y:S09]  /*96e0*/  UISETP.GT.U32.AND UP0, UPT, UR4, 0x1, UPT ;  /* 0x000000010400788c */ /* 0x000ff2000bf04070 */
[----:B-1----:R-:W-:Y:S05]  /*96f0*/  BRA.U UP0, `(.L_x_51) ;  /* 0xfffffff900d87547 */ /* 0x002fea000b83ffff */
.L_x_48:
[----:B------:R-:W-:Y:S01]  /*9700*/  UIADD3 UR15, UPT, UPT, UR15, 0x1, URZ ;  /* 0x000000010f0f7890 */ /* 0x000fe2000fffe0ff */
[----:B------:R-:W-:Y:S01]  /*9710*/  LOP3.LUT R3, R3, 0x1, RZ, 0x3c, !PT ;  /* 0x0000000103037812 */ /* 0x000fe200078e3cff */
[----:B------:R-:W-:Y:S02]  /*9720*/  UIADD3 UR8, UPT, UPT, UR8, 0x90, URZ ;  /* 0x0000009008087890 */ /* 0x000fe4000fffe0ff */
[----:B------:R-:W-:-:S04]  /*9730*/  UISETP.NE.AND UP0, UPT, UR15, 0x2, UPT ;  /* 0x000000020f00788c */ /* 0x000fc8000bf05270 */
[----:B------:R-:W-:Y:S02]  /*9740*/  USEL UR4, URZ, 0x1, UP0 ;  /* 0x00000001ff047887 */ /* 0x000fe40008000000 */
[----:B------:R-:W-:Y:S01]  /*9750*/  USEL UR15, UR15, URZ, UP0 ;  /* 0x000000ff0f0f7287 */ /* 0x000fe20008000000 */
[----:B------:R2:W-:Y:S03]  /*9760*/  UTCBAR [UR8], URZ ;  /* 0x000000ff080073e9 */ /* 0x0005e600080000ff */
[----:B------:R-:W-:Y:S01]  /*9770*/  LOP3.LUT R8, R8, UR4, RZ, 0x3c, !PT ;  /* 0x0000000408087c12 */ /* 0x000fe2000f8e3cff */
[----:B------:R-:W-:Y:S07]  /*9780*/  @P3 BRA `(.L_x_52) ;  /* 0xfffffff8004c3947 */ /* 0x000fee000383ffff */
[----:B------:R-:W3:Y:S01]  /*9790*/  S2UR UR4, SR_CgaCtaId ;  /* 0x00000000000479c3 */ /* 0x000ee20000008800 */
[----:B------:R-:W-:Y:S01]  /*97a0*/  ELECT P0, URZ, PT ;  /* 0x0000000000ff782f */ /* 0x000fe20003800000 */
[----:B-1--4-:R-:W-:Y:S01]  /*97b0*/  IMAD.MOV.U32 R0, RZ, RZ, 0x1 ;  /* 0x00000001ff007424 */ /* 0x012fe200078e00ff */
[----:B------:R-:W-:Y:S01]  /*97c0*/  UIADD3 UR6, UPT, UPT, UR6, 0xa0, URZ ;  /* 0x000000a006067890 */ /* 0x000fe2000fffe0ff */
[----:B------:R-:W-:Y:S01]  /*97d0*/  SHF.L.U32 R3, R8, 0x1f, RZ ;  /* 0x0000001f08037819 */ /* 0x000fe200000006ff */
[----:B------:R-:W-:-:S03]  /*97e0*/  UMOV UR5, 0x40 ;  /* 0x0000004000057882 */ /* 0x000fc60000000000 */
[----:B------:R-:W-:Y:S01]  /*97f0*/  UVIRTCOUNT.DEALLOC.SMPOOL 0x80 ;  /* 0x000000800000784c */ /* 0x000fe20000000000 */
[----:B---3--:R-:W-:Y:S02]  /*9800*/  ULEA UR4, UR4, UR5, 0x18 ;  /* 0x0000000504047291 */ /* 0x008fe4000f8ec0ff */
[----:B------:R-:W-:-:S07]  /*9810*/  ULEA UR5, UR15, UR6, 0x3 ;  /* 0x000000060f057291 */ /* 0x000fce000f8e18ff */
[----:B------:R1:W-:Y:S02]  /*9820*/  @P0 STS.U8 [UR4+0x1c], R0 ;  /* 0x00001c00ff000988 */ /* 0x0003e40008000004 */
[----:B------:R-:W3:Y:S02]  /*9830*/  SYNCS.PHASECHK.TRANS64.TRYWAIT P0, [UR5], R3 ;  /* 0x00000003ff0075a7 */ /* 0x000ee40008001105 */
[----:B-1-3--:R-:W-:Y:S05]  /*9840*/  @!P0 BRA `(.L_x_53) ;  /* 0x0000007c00448947 */ /* 0x00afea0003800000 */
.L_x_173:
[----:B------:R-:W-:-:S04]  /*9850*/  UIADD3 UR7, UPT, UPT, UR15, 0x1, URZ ;  /* 0x000000010f077890 */ /* 0x000fc8000fffe0ff */
[----:B------:R-:W-:-:S04]  /*9860*/  UISETP.NE.AND UP0, UPT, UR7, 0x2, UPT ;  /* 0x000000020700788c */ /* 0x000fc8000bf05270 */
[----:B------:R-:W-:Y:S02]  /*9870*/  USEL UR5, URZ, 0x1, UP0 ;  /* 0x00000001ff057887 */ /* 0x000fe40008000000 */
[----:B------:R-:W-:-:S04]  /*9880*/  USEL UR7, UR7, URZ, UP0 ;  /* 0x000000ff07077287 */ /* 0x000fc80008000000 */
[----:B------:R-:W-:Y:S01]  /*9890*/  ULEA UR7, UR7, UR6, 0x3 ;  /* 0x0000000607077291 */ /* 0x000fe2000f8e18ff */
[----:B-1----:R-:W-:-:S04]  /*98a0*/  LOP3.LUT R3, R8, UR5, RZ, 0x3c, !PT ;  /* 0x0000000508037c12 */ /* 0x002fc8000f8e3cff */
[----:B------:R-:W-:-:S04]  /*98b0*/  SHF.L.U32 R3, R3, 0x1f, RZ ;  /* 0x0000001f03037819 */ /* 0x000fc800000006ff */
[----:B------:R-:W1:Y:S02]  /*98c0*/  SYNCS.PHASECHK.TRANS64.TRYWAIT P0, [UR7], R3 ;  /* 0x00000003ff0075a7 */ /* 0x000e640008001107 */
[----:B-1----:R-:W-:Y:S05]  /*98d0*/  @!P0 BRA `(.L_x_54) ;  /* 0x0000007c00388947 */ /* 0x002fea0003800000 */
.L_x_175:
[----:B------:R-:W-:Y:S01]  /*98e0*/  NOP ;  /* 0x0000000000007918 */ /* 0x000fe20000000000 */
[----:B-1----:R-:W1:Y:S01]  /*98f0*/  LDS R0, [UR4+0x14] ;  /* 0x00001404ff007984 */ /* 0x002e620008000800 */
[----:B------:R-:W-:Y:S01]  /*9900*/  LOP3.LUT R2, R9, 0xffff, RZ, 0xc0, !PT ;  /* 0x0000ffff09027812 */ /* 0x000fe200078ec0ff */
[----:B------:R-:W-:Y:S02]  /*9910*/  IMAD.MOV.U32 R3, RZ, RZ, 0xffff ;  /* 0x0000ffffff037424 */ /* 0x000fe400078e00ff */
[----:B------:R-:W-:Y:S01]  /*9920*/  IMAD.MOV.U32 R5, RZ, RZ, 0x1 ;  /* 0x00000001ff057424 */ /* 0x000fe200078e00ff */
[----:B------:R-:W-:-:S04]  /*9930*/  SHF.R.U32.HI R2, RZ, 0x5, R2 ;  /* 0x00000005ff027819 */ /* 0x000fc80000011602 */
[-C--:B------:R-:W-:Y:S02]  /*9940*/  SHF.L.U32 R3, R3, R2.reuse, RZ ;  /* 0x0000000203037219 */ /* 0x080fe400000006ff */
[----:B------:R-:W-:Y:S02]  /*9950*/  SHF.L.U32 R5, R5, R2, RZ ;  /* 0x0000000205057219 */ /* 0x000fe400000006ff */
[----:B-1----:R-:W-:-:S04]  /*9960*/  LOP3.LUT R0, R0, R3, RZ, 0xc0, !PT ;  /* 0x0000000300007212 */ /* 0x002fc800078ec0ff */
[----:B------:R-:W-:-:S13]  /*9970*/  ISETP.NE.AND P0, PT, R0, R3, PT ;  /* 0x000000030000720c */ /* 0x000fda0003f05270 */
[----:B------:R-:W-:Y:S05]  /*9980*/  @P0 BRA `(.L_x_55) ;  /* 0x00000000005c0947 */ /* 0x000fea0003800000 */
[----:B------:R-:W1:Y:S02]  /*9990*/  LDS R0, [UR4+0x18] ;  /* 0x00001804ff007984 */ /* 0x000e640008000800 */
[----:B-1----:R-:W-:-:S04]  /*99a0*/  LOP3.LUT R0, R0, R5, RZ, 0xc0, !PT ;  /* 0x0000000500007212 */ /* 0x002fc800078ec0ff */
[----:B------:R-:W-:-:S13]  /*99b0*/  ISETP.NE.AND P0, PT, R0, R5, PT ;  /* 0x000000050000720c */ /* 0x000fda0003f05270 */
[----:B------:R-:W-:Y:S05]  /*99c0*/  @P0 BRA `(.L_x_56) ;  /* 0x0000000000400947 */ /* 0x000fea0003800000 */
[----:B--2---:R-:W-:Y:S01]  /*99d0*/  R2UR UR8, R3 ;  /* 0x00000000030872ca */ /* 0x004fe200000e0000 */
[----:B------:R-:W1:Y:S01]  /*99e0*/  S2R R2, SR_LANEID ;  /* 0x0000000000027919 */ /* 0x000e620000000000 */
[----:B------:R-:W-:Y:S01]  /*99f0*/  LOP3.LUT R5, RZ, R5, RZ, 0x33, !PT ;  /* 0x00000005ff057212 */ /* 0x000fe200078e33ff */
[----:B------:R-:W-:Y:S02]  /*9a00*/  VOTEU.ANY UR7, UPT, PT ;  /* 0x0000000000077886 */ /* 0x000fe400038e0100 */
[----:B------:R-:W-:Y:S01]  /*9a10*/  UFLO.U32 UR7, UR7 ;  /* 0x00000007000772bd */ /* 0x000fe200080e0000 */
[----:B------:R-:W2:Y:S07]  /*9a20*/  REDUX UR5, R5 ;  /* 0x00000000050573c4 */ /* 0x000eae0000000000 */
[----:B------:R-:W-:-:S06]  /*9a30*/  ULOP3.LUT UR8, URZ, UR8, URZ, 0x33, !UPT ;  /* 0x00000008ff087292 */ /* 0x000fcc000f8e33ff */
[----:B------:R-:W-:-:S04]  /*9a40*/  IMAD.U32 R0, RZ, RZ, UR8 ;  /* 0x00000008ff007e24 */ /* 0x000fc8000f8e00ff */
[----:B------:R-:W3:Y:S02]  /*9a50*/  REDUX UR6, R0 ;  /* 0x00000000000673c4 */ /* 0x000ee40000000000 */
[----:B------:R4:W-:Y:S01]  /*9a60*/  UTCATOMSWS.AND URZ, UR8 ;  /* 0x0000000800ff79e3 */ /* 0x0009e20008000000 */
[----:B-1----:R-:W-:Y:S01]  /*9a70*/  ISETP.EQ.U32.AND P0, PT, R2, UR7, PT ;  /* 0x0000000702007c0c */ /* 0x002fe2000bf02070 */
[----:B--2---:R-:W-:Y:S02]  /*9a80*/  IMAD.U32 R2, RZ, RZ, UR5 ;  /* 0x00000005ff027e24 */ /* 0x004fe4000f8e00ff */
[----:B---3--:R-:W-:-:S10]  /*9a90*/  IMAD.U32 R3, RZ, RZ, UR6 ;  /* 0x00000006ff037e24 */ /* 0x008fd4000f8e00ff */
[----:B------:R4:W-:Y:S04]  /*9aa0*/  @P0 ATOMS.AND RZ, [UR4+0x14], R3 ;  /* 0x00001403ffff098c */ /* 0x0009e8000a800004 */
[----:B------:R4:W-:Y:S01]  /*9ab0*/  @P0 ATOMS.AND RZ, [UR4+0x18], R2 ;  /* 0x00001802ffff098c */ /* 0x0009e2000a800004 */
[----:B------:R-:W-:Y:S05]  /*9ac0*/  BRA `(.L_x_57) ;  /* 0x0000000000147947 */ /* 0x000fea0003800000 */
.L_x_56:
[----:B------:R-:W-:Y:S02]  /*9ad0*/  MOV R2, 0x9af0 ;  /* 0x00009af000027802 */ /* 0x000fe40000000f00 */
[----:B--2--5:R-:W-:Y:S05]  /*9ae0*/  CALL.REL.NOINC `($__internal_0_$__cuda_sm10x_tcgen05_guardrail_trap_col_being_dealloced_not_returned_by_alloc) ;  /* 0x0000008000d47944 */ /* 0x024fea0003c00000 */
[----:B------:R-:W-:Y:S05]  /*9af0*/  BRA `(.L_x_57) ;  /* 0x0000000000087947 */ /* 0x000fea0003800000 */
.L_x_55:
[----:B------:R-:W-:Y:S02]  /*9b00*/  MOV R2, 0x9b20 ;  /* 0x00009b2000027802 */ /* 0x000fe40000000f00 */
[----:B--2--5:R-:W-:Y:S05]  /*9b10*/  CALL.REL.NOINC `($__internal_2_$__cuda_sm10x_tcgen05_guardrail_trap_unallocated_columns_being_dealloced) ;  /* 0x0000008000e07944 */ /* 0x024fea0003c00000 */
.L_x_57:
[----:B------:R-:W-:Y:S01]  /*9b20*/  NOP ;  /* 0x0000000000007918 */ /* 0x000fe20000000000 */
[----:B----4-:R-:W-:Y:S05]  /*9b30*/  EXIT ;  /* 0x000000000000794d */ /* 0x010fea0003800000 */
.L_x_41:
[----:B------:R-:W-:-:S09]  /*9b40*/  UISETP.NE.OR UP2, UPT, UR8, 0x3, !UP2 ;  /* 0x000000030800788c */ /* 0x000fd2000d745670 */
[----:B------:R-:W-:Y:S05]  /*9b50*/  BRA.U UP2, `(.L_x_58) ;  /* 0x0000001502e87547 */ /* 0x000fea000b800000 */
[----:B-----5:R-:W1:Y:S01]  /*9b60*/  LDC.64 R32, c[0x0][0x988] ;  /* 0x00026200ff207b82 */ /* 0x020e620000000a00 */
[----:B------:R-:W2:Y:S01]  /*9b70*/  LDCU.64 UR8, c[0x0][0x888] ;  /* 0x00011100ff0877ac */ /* 0x000ea20008000a00 */
[----:B------:R-:W-:Y:S01]  /*9b80*/  IMAD.MOV.U32 R34, RZ, RZ, RZ ;  /* 0x000000ffff227224 */ /* 0x000fe200078e00ff */
[----:B------:R-:W4:Y:S05]  /*9b90*/  LDCU.64 UR4, c[0x0][0x890] ;  /* 0x00011200ff0477ac */ /* 0x000f2a0008000a00 */
[----:B------:R-:W3:Y:S01]  /*9ba0*/  LDC.64 R24, c[0x0][0x980] ;  /* 0x00026000ff187b82 */ /* 0x000ee20000000a00 */
[----:B------:R-:W-:Y:S01]  /*9bb0*/  UMOV UR22, 0x400 ;  /* 0x0000040000167882 */ /* 0x000fe20000000000 */
[----:B------:R-:W-:-:S02]  /*9bc0*/  UPLOP3.LUT UP1, UPT, UPT, UPT, UPT, 0x40, 0x4 ;  /* 0x000000000004789c */ /* 0x000fc40003f2e870 */
[----:B------:R-:W-:-:S04]  /*9bd0*/  ULEA UR22, UR45, UR22, 0x18 ;  /* 0x000000162d167291 */ /* 0x000fc8000f8ec0ff */
[----:B------:R-:W3:Y:S01]  /*9be0*/  LDC R0, c[0x0][0xb30] ;  /* 0x0002cc00ff007b82 */ /* 0x000ee20000000800 */
[----:B------:R-:W-:Y:S02]  /*9bf0*/  UIADD3 UR15, UPT, UPT, UR22, 0x88, URZ ;  /* 0x00000088160f7890 */ /* 0x000fe4000fffe0ff */
[----:B--2---:R-:W-:Y:S02]  /*9c00*/  UISETP.NE.U32.AND UP4, UPT, UR8, URZ, UPT ;  /* 0x000000ff0800728c */ /* 0x004fe4000bf85070 */
[----:B------:R-:W-:Y:S02]  /*9c10*/  UIADD3 UR41, UPT, UPT, UR22, 0x30, URZ ;  /* 0x0000003016297890 */ /* 0x000fe4000fffe0ff */
[----:B----4-:R-:W-:Y:S01]  /*9c20*/  UISETP.NE.U32.AND UP5, UPT, UR4, URZ, UPT ;  /* 0x000000ff0400728c */ /* 0x010fe2000bfa5070 */
[----:B------:R-:W2:Y:S01]  /*9c30*/  LDC R27, c[0x0][0x370] ;  /* 0x0000dc00ff1b7b82 */ /* 0x000ea20000000800 */
[C---:B-1----:R-:W-:Y:S01]  /*9c40*/  ISETP.NE.AND P0, PT, R33.reuse, 0x1, PT ;  /* 0x000000012100780c */ /* 0x042fe20003f05270 */
[----:B------:R-:W-:Y:S01]  /*9c50*/  UIADD3 UR33, UPT, UPT, UR22, 0x38, URZ ;  /* 0x0000003816217890 */ /* 0x000fe2000fffe0ff */
[----:B------:R-:W-:Y:S01]  /*9c60*/  R2UR UR7, R33 ;  /* 0x00000000210772ca */ /* 0x000fe200000e0000 */
[----:B------:R-:W-:Y:S01]  /*9c70*/  UIADD3 UR25, UPT, UPT, UR22, 0x40, URZ ;  /* 0x0000004016197890 */ /* 0x000fe2000fffe0ff */
[----:B------:R-:W-:Y:S01]  /*9c80*/  IMAD.MOV.U32 R33, RZ, RZ, 0x2000 ;  /* 0x00002000ff217424 */ /* 0x000fe200078e00ff */
[----:B------:R-:W-:-:S02]  /*9c90*/  UIADD3 UR17, UPT, UPT, UR22, 0x48, URZ ;  /* 0x0000004816117890 */ /* 0x000fc4000fffe0ff */
[----:B------:R-:W1:Y:S01]  /*9ca0*/  LDC R2, c[0x0][0xb0c] ;  /* 0x0002c300ff027b82 */ /* 0x000e620000000800 */
[----:B---3--:R-:W-:Y:S01]  /*9cb0*/  R2UR UR14, R24 ;  /* 0x00000000180e72ca */ /* 0x008fe200000e0000 */
[----:B------:R-:W-:Y:S02]  /*9cc0*/  UISETP.NE.AND.EX UP4, UPT, UR9, URZ, UPT, UP4 ;  /* 0x000000ff0900728c */ /* 0x000fe4000bf85340 */
[----:B------:R-:W-:Y:S02]  /*9cd0*/  UPRMT UR15, URZ, 0x654, UR15 ;  /* 0x00000654ff0f7896 */ /* 0x000fe4000800000f */
[----:B------:R-:W-:Y:S02]  /*9ce0*/  UPRMT UR31, UR45, 0x654, UR41 ;  /* 0x000006542d1f7896 */ /* 0x000fe40008000029 */
[----:B------:R-:W3:Y:S01]  /*9cf0*/  LDC R17, c[0x0][0xb20] ;  /* 0x0002c800ff117b82 */ /* 0x000ee20000000800 */
[----:B------:R-:W-:Y:S01]  /*9d00*/  ISETP.NE.AND P1, PT, R0, 0x1, PT ;  /* 0x000000010000780c */ /* 0x000fe20003f25270 */
[----:B------:R-:W-:-:S02]  /*9d10*/  UPRMT UR30, UR45, 0x654, UR33 ;  /* 0x000006542d1e7896 */ /* 0x000fc40008000021 */
[----:B------:R-:W-:Y:S02]  /*9d20*/  UPRMT UR23, UR45, 0x654, UR25 ;  /* 0x000006542d177896 */ /* 0x000fe40008000019 */
[----:B------:R-:W-:Y:S02]  /*9d30*/  UPRMT UR38, UR45, 0x654, UR17 ;  /* 0x000006542d267896 */ /* 0x000fe40008000011 */
[----:B------:R-:W4:Y:S01]  /*9d40*/  LDC.64 R36, c[0x0][0x348] ;  /* 0x0000d200ff247b82 */ /* 0x000f220000000a00 */
[----:B------:R-:W-:Y:S01]  /*9d50*/  UISETP.NE.AND.EX UP5, UPT, UR5, URZ, UPT, UP5 ;  /* 0x000000ff0500728c */ /* 0x000fe2000bfa5350 */
[----:B------:R-:W-:-:S06]  /*9d60*/  VOTEU.ANY UP3, P0 ;  /* 0x0000000000ff7886 */ /* 0x000fcc0000060100 */
[----:B------:R-:W1:Y:S08]  /*9d70*/  LDC.64 R20, c[0x0][0xb10] ;  /* 0x0002c400ff147b82 */ /* 0x000e700000000a00 */
[----:B------:R-:W1:Y:S08]  /*9d80*/  LDC.64 R6, c[0x0][0xb18] ;  /* 0x0002c600ff067b82 */ /* 0x000e700000000a00 */
[----:B------:R-:W1:Y:S08]  /*9d90*/  LDC.64 R4, c[0x0][0xb28] ;  /* 0x0002ca00ff047b82 */ /* 0x000e700000000a00 */
[----:B------:R-:W1:Y:S08]  /*9da0*/  LDC.64 R22, c[0x0][0x990] ;  /* 0x00026400ff167b82 */ /* 0x000e700000000a00 */
[----:B--23--:R-:W1:Y:S02]  /*9db0*/  LDC R18, c[0x0][0x374] ;  /* 0x0000dd00ff127b82 */ /* 0x00ce640000000800 */
.L_x_73:
[----:B------:R-:W-:Y:S04]  /*9dc0*/  SHF.L.U32 R3, R34, 0x1f, RZ ;  /* 0x0000001f22037819 */ /* 0x000fe800000006ff */
[----:B--2---:R-:W2:Y:S02]  /*9dd0*/  SYNCS.PHASECHK.TRANS64.TRYWAIT P0, [UR22+0x80], R3 ;  /* 0x00008003ff0075a7 */ /* 0x004ea40008001116 */
[----:B--2---:R-:W-:Y:S05]  /*9de0*/  @!P0 BRA `(.L_x_59) ;  /* 0x00000078000c8947 */ /* 0x004fea0003800000 */
.L_x_177:
[----:B------:R-:W3:Y:S01]  /*9df0*/  LDS.128 R28, [UR22+0xc0] ;  /* 0x0000c016ff1c7984 */ /* 0x000ee20008000c00 */
[----:B------:R-:W-:Y:S01]  /*9e00*/  ISETP.GE.AND P0, PT, R26, 0x1, PT ;  /* 0x000000011a00780c */ /* 0x000fe20003f06270 */
[----:B------:R-:W-:Y:S01]  /*9e10*/  @!PT LDS RZ, [RZ] ;  /* 0x00000000fffff984 */ /* 0x000fe20000000800 */
[----:B------:R-:W-:Y:S01]  /*9e20*/  @!PT LDS RZ, [RZ] ;  /* 0x00000000fffff984 */ /* 0x000fe20000000800 */
[----:B------:R-:W-:Y:S01]  /*9e30*/  @!PT LDS RZ, [RZ] ;  /* 0x00000000fffff984 */ /* 0x000fe20000000800 */
[----:B------:R-:W-:Y:S01]  /*9e40*/  @!PT LDS RZ, [RZ] ;  /* 0x00000000fffff984 */ /* 0x000fe20000000800 */
[----:B------:R5:W-:Y:S06]  /*9e50*/  MEMBAR.ALL.CTA ;  /* 0x0000000000007992 */ /* 0x000bec0000008000 */
[----:B-----5:R-:W5:Y:S02]  /*9e60*/  FENCE.VIEW.ASYNC.S ;  /* 0x00000000000073c6 */ /* 0x020f640000000000 */
[----:B-----5:R-:W-:Y:S01]  /*9e70*/  SYNCS.ARRIVE.TRANS64.RED.A1T0 RZ, [UR15], RZ ;  /* 0x000000ffffff79a7 */ /* 0x020fe2000810040f */
[----:B---3--:R-:W-:Y:S11]  /*9e80*/  LOP3.LUT P3, RZ, R30, 0x1, RZ, 0xc0, !PT ;  /* 0x000000011eff7812 */ /* 0x008ff6000786c0ff */
[----:B------:R-:W-:Y:S02]  /*9e90*/  @!UPT UIADD3 URZ, UPT, UPT, URZ, URZ, URZ ;  /* 0x000000fffffff290 */ /* 0x000fe4000fffe0ff */
[----:B------:R-:W-:Y:S02]  /*9ea0*/  @P3 MOV R13, R28 ;  /* 0x0000001c000d3202 */ /* 0x000fe40000000f00 */
[----:B------:R-:W-:Y:S01]  /*9eb0*/  @P3 LOP3.LUT R8, R29, 0xffff, RZ, 0xc0, !PT ;  /* 0x0000ffff1d083812 */ /* 0x000fe200078ec0ff */
[----:B------:R-:W-:Y:S06]  /*9ec0*/  @!P0 BRA `(.L_x_60) ;  /* 0x0000000000a48947 */ /* 0x000fec0003800000 */
[----:B-1----:R-:W-:Y:S01]  /*9ed0*/  IMAD.HI.U32 R40, R18, R7, RZ ;  /* 0x0000000712287227 */ /* 0x002fe200078e00ff */
[----:B------:R-:W-:Y:S02]  /*9ee0*/  ISETP.NE.AND P0, PT, R6, 0x1, PT ;  /* 0x000000010600780c */ /* 0x000fe40003f05270 */
[----:B------:R-:W-:Y:S01]  /*9ef0*/  ISETP.NE.AND P2, PT, R26, 0x1, PT ;  /* 0x000000011a00780c */ /* 0x000fe20003f45270 */
[-C--:B------:R-:W-:Y:S01]  /*9f00*/  IMAD.HI.U32 R38, R27, R20.reuse, RZ ;  /* 0x000000141b267227 */ /* 0x080fe200078e00ff */
[----:B------:R-:W-:Y:S02]  /*9f10*/  SHF.R.U32.HI R39, RZ, R17, R40 ;  /* 0x00000011ff277219 */ /* 0x000fe40000011628 */
[----:B------:R-:W-:Y:S01]  /*9f20*/  ISETP.NE.AND P4, PT, R2, 0x1, PT ;  /* 0x000000010200780c */ /* 0x000fe20003f85270 */
[----:B------:R-:W-:Y:S01]  /*9f30*/  IMAD.HI.U32 R44, R8, R7, RZ ;  /* 0x00000007082c7227 */ /* 0x000fe200078e00ff */
[----:B------:R-:W-:Y:S02]  /*9f40*/  SHF.R.U32.HI R38, RZ, R21, R38 ;  /* 0x00000015ff267219 */ /* 0x000fe40000011626 */
[----:B--2---:R-:W-:Y:S01]  /*9f50*/  SEL R3, R18, R39, !P0 ;  /* 0x0000002712037207 */ /* 0x004fe20004000000 */
[----:B------:R-:W-:Y:S01]  /*9f60*/  IMAD.HI.U32 R40, R13, R20, RZ ;  /* 0x000000140d287227 */ /* 0x000fe200078e00ff */
[----:B------:R-:W-:Y:S02]  /*9f70*/  SEL R11, R27, R38, !P4 ;  /* 0x000000261b0b7207 */ /* 0x000fe40006000000 */
[----:B------:R-:W-:Y:S01]  /*9f80*/  SHF.R.U32.HI R39, RZ, R17, R44 ;  /* 0x00000011ff277219 */ /* 0x000fe2000001162c */
[-C--:B------:R-:W-:Y:S01]  /*9f90*/  IMAD.HI.U32 R42, R3, R4.reuse, RZ ;  /* 0x00000004032a7227 */ /* 0x080fe200078e00ff */
[----:B------:R-:W-:Y:S02]  /*9fa0*/  SHF.R.U32.HI R40, RZ, R21, R40 ;  /* 0x00000015ff287219 */ /* 0x000fe40000011628 */
[----:B------:R-:W-:Y:S01]  /*9fb0*/  SEL R9, R8, R39, !P0 ;  /* 0x0000002708097207 */ /* 0x000fe20004000000 */
[-C--:B------:R-:W-:Y:S01]  /*9fc0*/  IMAD.HI.U32 R38, R11, R4.reuse, RZ ;  /* 0x000000040b267227 */ /* 0x080fe200078e00ff */
[-C--:B------:R-:W-:Y:S03]  /*9fd0*/  @P2 SHF.R.U32.HI R3, RZ, R5.reuse, R42 ;  /* 0x00000005ff032219 */ /* 0x080fe6000001162a */
[----:B------:R-:W-:Y:S01]  /*9fe0*/  IMAD.HI.U32 R14, R9, R4, RZ ;  /* 0x00000004090e7227 */ /* 0x000fe200078e00ff */
[----:B------:R-:W-:Y:S03]  /*9ff0*/  @P2 SHF.R.U32.HI R11, RZ, R5, R38 ;  /* 0x00000005ff0b2219 */ /* 0x000fe60000011626 */
[C---:B------:R-:W-:Y:S01]  /*a000*/  IMAD R10, R26.reuse, R3, RZ ;  /* 0x000000031a0a7224 */ /* 0x040fe200078e02ff */
[----:B------:R-:W-:Y:S01]  /*a010*/  SEL R3, R13, R40, !P4 ;  /* 0x000000280d037207 */ /* 0x000fe20006000000 */
[C---:B------:R-:W-:Y:S01]  /*a020*/  IMAD R12, R26.reuse, R11, RZ ;  /* 0x0000000b1a0c7224 */ /* 0x040fe200078e02ff */
[-C--:B------:R-:W-:Y:S02]  /*a030*/  SHF.R.U32.HI R14, RZ, R5.reuse, R14 ;  /* 0x00000005ff0e7219 */ /* 0x080fe4000001160e */
[C---:B------:R-:W-:Y:S02]  /*a040*/  ISETP.GE.AND P0, PT, R9.reuse, R10, PT ;  /* 0x0000000a0900720c */ /* 0x040fe40003f06270 */
[----:B------:R-:W-:Y:S02]  /*a050*/  SEL R15, R9, R14, !P2 ;  /* 0x0000000e090f7207 */ /* 0x000fe40005000000 */
[C---:B------:R-:W-:Y:S03]  /*a060*/  ISETP.GE.OR P0, PT, R3.reuse, R12, P0 ;  /* 0x0000000c0300720c */ /* 0x040fe60000706670 */
[----:B------:R-:W-:Y:S04]  /*a070*/  IMAD.MOV R14, RZ, RZ, -R15 ;  /* 0x000000ffff0e7224 */ /* 0x000fe800078e0a0f */
[----:B------:R-:W-:Y:S06]  /*a080*/  IMAD R14, R26, R14, R9 ;  /* 0x0000000e1a0e7224 */ /* 0x000fec00078e0209 */
[C---:B------:R-:W-:Y:S05]  /*a090*/  @!P0 IMAD.HI.U32 R10, R3.reuse, R4, RZ ;  /* 0x00000004030a8227 */ /* 0x040fea00078e00ff */
[----:B------:R-:W-:Y:S04]  /*a0a0*/  @!P0 SHF.R.U32.HI R10, RZ, R5, R10 ;  /* 0x00000005ff0a8219 */ /* 0x000fe8000001160a */
[----:B------:R-:W-:Y:S01]  /*a0b0*/  @!P0 SEL R0, R3, R10, !P2 ;  /* 0x0000000a03008207 */ /* 0x000fe20005000000 */
[----:B------:R-:W-:Y:S03]  /*a0c0*/  IMAD.MOV R10, RZ, RZ, -R3 ;  /* 0x000000ffff0a7224 */ /* 0x000fe600078e0a03 */
[----:B------:R-:W-:Y:S01]  /*a0d0*/  @!P0 IADD3 R15, PT, PT, R15, -R0, RZ ;  /* 0x800000000f0f8210 */ /* 0x000fe20007ffe0ff */
[----:B------:R-:W-:Y:S01]  /*a0e0*/  @!P0 IMAD R0, R11, R14, R0 ;  /* 0x0000000e0b008224 */ /* 0x000fe200078e0200 */
[----:B------:R-:W-:Y:S01]  /*a0f0*/  IADD3 R11, PT, PT, -R9, RZ, RZ ;  /* 0x000000ff090b7210 */ /* 0x000fe20007ffe1ff */
[----:B------:R-:W-:Y:S02]  /*a100*/  IMAD R13, R2, R10, R13 ;  /* 0x0000000a020d7224 */ /* 0x000fe400078e020d */
[----:B------:R-:W-:Y:S02]  /*a110*/  @!P0 IMAD R9, R15, R26, R3 ;  /* 0x0000001a0f098224 */ /* 0x000fe400078e0203 */
[----:B------:R-:W-:Y:S02]  /*a120*/  @!P0 IMAD.MOV.U32 R3, RZ, RZ, R0 ;  /* 0x000000ffff038224 */ /* 0x000fe400078e0000 */
[----:B------:R-:W-:Y:S02]  /*a130*/  IMAD R8, R6, R11, R8 ;  /* 0x0000000b06087224 */ /* 0x000fe400078e0208 */
[----:B------:R-:W-:Y:S02]  /*a140*/  IMAD R13, R3, R2, R13 ;  /* 0x00000002030d7224 */ /* 0x000fe400078e020d */
[----:B------:R-:W-:Y:S02]  /*a150*/  IMAD R8, R9, R6, R8 ;  /* 0x0000000609087224 */ /* 0x000fe400078e0208 */
.L_x_60:
[----:B------:R-:W-:Y:S05]  /*a160*/  BRA.U UP1, `(.L_x_61) ;  /* 0x0000000101107547 */ /* 0x000fea000b800000 */
[----:B--2---:R-:W-:Y:S04]  /*a170*/  MOV R0, UR6 ;  /* 0x0000000600007c02 */ /* 0x004fe80008000f00 */
[----:B------:R-:W-:Y:S04]  /*a180*/  SHF.L.U32 R3, R0, 0x1f, RZ ;  /* 0x0000001f00037819 */ /* 0x000fe800000006ff */
[----:B------:R-:W2:Y:S02]  /*a190*/  SYNCS.PHASECHK.TRANS64.TRYWAIT P0, [UR22+0x78], R3 ;  /* 0x00007803ff0075a7 */ /* 0x000ea40008001116 */
[----:B--2---:R-:W-:Y:S05]  /*a1a0*/  @!P0 BRA `(.L_x_62) ;  /* 0x0000007400348947 */ /* 0x004fea0003800000 */
.L_x_61:
[----:B------:R-:W-:Y:S01]  /*a1b0*/  R2UR UR42, R16 ;  /* 0x00000000102a72ca */ /* 0x000fe200000e0000 */
[----:B------:R-:W-:Y:S01]  /*a1c0*/  IMAD.MOV.U32 R12, RZ, RZ, 0x1 ;  /* 0x00000001ff0c7424 */ /* 0x000fe200078e00ff */
[----:B------:R-:W-:Y:S04]  /*a1d0*/  ISETP.NE.U32.AND P0, PT, RZ, UR4, PT ;  /* 0x00000004ff007c0c */ /* 0x000fe8000bf05070 */
[----:B------:R-:W-:Y:S02]  /*a1e0*/  ISETP.NE.AND.EX P0, PT, RZ, UR5, PT, P0 ;  /* 0x00000005ff007c0c */ /* 0x000fe4000bf05300 */
[----:B------:R-:W-:Y:S05]  /*a1f0*/  SHF.L.U32 R12, R12, 0x1f, RZ ;  /* 0x0000001f0c0c7819 */ /* 0x000fea00000006ff */
[----:B------:R-:W-:Y:S01]  /*a200*/  USHF.L.U32 UR42, UR42, 0x7, URZ ;  /* 0x000000072a2a7899 */ /* 0x000fe200080006ff */
[----:B------:R-:W-:Y:S11]  /*a210*/  BRA.U !UP5, `(.L_x_63) ;  /* 0x000000010d347547 */ /* 0x000ff6000b800000 */
[----:B------:R-:W-:Y:S01]  /*a220*/  UPLOP3.LUT UP0, UPT, UPT, UPT, UP4, 0x80, 0x8 ;  /* 0x000000000008789c */ /* 0x000fe20003f0f040 */
[----:B--2---:R-:W-:Y:S02]  /*a230*/  HFMA2 R0, -RZ, RZ, 0, 5.9604644775390625e-08 ;  /* 0x00000001ff007431 */ /* 0x004fe400000001ff */
[----:B------:R-:W-:Y:S03]  /*a240*/  IMAD.MOV.U32 R79, RZ, RZ, 0x1 ;  /* 0x00000001ff4f7424 */ /* 0x000fe600078e00ff */
[----:B------:R-:W-:Y:S05]  /*a250*/  PLOP3.LUT P2, PT, PT, PT, UP0, 0x80, 0x8 ;  /* 0x000000000008781c */ /* 0x000fea0003f4f008 */
[----:B------:R-:W2:Y:S01]  /*a260*/  @UP0 LDCU.64 UR10, c[0x0][0x888] ;  /* 0x00011100ff0a07ac */ /* 0x000ea20008000a00 */
[----:B------:R-:W-:Y:S07]  /*a270*/  @UP0 UIMAD UR8, UR57, UR4, URZ ;  /* 0x00000004390802a4 */ /* 0x000fee000f8e02ff */
[----:B------:R-:W-:Y:S01]  /*a280*/  @!P2 PRMT R79, R0, 0x7610, R79 ;  /* 0x00007610004fa816 */ /* 0x000fe2000000004f */
[----:B--2---:R-:W-:Y:S03]  /*a290*/  @UP0 UIMAD.WIDE UR10, UR8, 0x4, UR10 ;  /* 0x00000004080a08a5 */ /* 0x004fe6000f8e020a */
[----:B------:R-:W2:Y:S03]  /*a2a0*/  @!UP0 LDCU UR8, c[0x0][0x880] ;  /* 0x00011000ff0887ac */ /* 0x000ea60008000800 */
[----:B------:R-:W-:Y:S01]  /*a2b0*/  IMAD.U32 R10, RZ, RZ, UR10 ;  /* 0x0000000aff0a7e24 */ /* 0x000fe2000f8e00ff */
[----:B------:R-:W-:Y:S05]  /*a2c0*/  MOV R11, UR11 ;  /* 0x0000000b000b7c02 */ /* 0x000fea0008000f00 */
[----:B------:R3:W5:Y:S02]  /*a2d0*/  @P2 LDG.E R35, desc[UR48][R10.64] ;  /* 0x000000300a232981 */ /* 0x000764000c1e1900 */
[----:B--23--:R-:W-:Y:S07]  /*a2e0*/  @!P2 IMAD.U32 R35, RZ, RZ, UR8 ;  /* 0x00000008ff23ae24 */ /* 0x00cfee000f8e00ff */
.L_x_63:
[----:B-----5:R-:W-:Y:S01]  /*a2f0*/  @!P0 FSETP.EQ.AND P4, PT, R35, RZ, PT ;  /* 0x000000ff2300820b */ /* 0x020fe20003f82000 */
[----:B------:R-:W-:Y:S01]  /*a300*/  @!UPT UIADD3 URZ, UPT, UPT, URZ, URZ, URZ ;  /* 0x000000fffffff290 */ /* 0x000fe2000fffe0ff */
[----:B------:R-:W-:Y:S11]  /*a310*/  @!P0 BRA `(.L_x_64) ;  /* 0x0000000000148947 */ /* 0x000ff60003800000 */
[----:B------:R-:W-:Y:S02]  /*a320*/  LOP3.LUT P0, RZ, R79, 0xff, RZ, 0xc0, !PT ;  /* 0x000000ff4fff7812 */ /* 0x000fe4000780c0ff */
[----:B------:R-:W-:Y:S04]  /*a330*/  PLOP3.LUT P4, PT, PT, PT, UP0, 0x80, 0x8 ;  /* 0x000000000008781c */ /* 0x000fe80003f8f008 */
[----:B------:R-:W-:Y:S07]  /*a340*/  PLOP3.LUT P4, PT, P4, PT, PT, 0x8, 0x80 ;  /* 0x000000000080781c */ /* 0x000fee000278e170 */
[----:B------:R-:W-:Y:S11]  /*a350*/  @P0 FSETP.EQ.AND P4, PT, R35, RZ, PT ;  /* 0x000000ff2300020b */ /* 0x000ff60003f82000 */
[----:B------:R-:W-:Y:S02]  /*a360*/  @!UPT UIADD3 URZ, UPT, UPT, URZ, URZ, URZ ;  /* 0x000000fffffff290 */ /* 0x000fe4000fffe0ff */
.L_x_64:
[----:B------:R-:W-:Y:S01]  /*a370*/  ISETP.NE.AND P0, PT, R24, 0x1, PT ;  /* 0x000000011800780c */ /* 0x000fe20003f05270 */
[----:B------:R-:W3:Y:S01]  /*a380*/  SYNCS.PHASECHK.TRANS64.TRYWAIT P2, [UR22+0x50], R12 ;  /* 0x0000500cff0075a7 */ /* 0x000ee20008041116 */
[----:B------:R-:W-:Y:S04]  /*a390*/  IMAD.SHL.U32 R10, R19, 0x80, RZ ;  /* 0x00000080130a7824 */ /* 0x000fe800078e00ff */
[C---:B------:R-:W-:Y:S01]  /*a3a0*/  IMAD.HI.U32 R9, R10.reuse, R25, RZ ;  /* 0x000000190a097227 */ /* 0x040fe200078e00ff */
[C---:B------:R-:W-:Y:S04]  /*a3b0*/  R2UR UR43, R10.reuse ;  /* 0x000000000a2b72ca */ /* 0x040fe800000e0000 */
[----:B------:R-:W-:Y:S04]  /*a3c0*/  SHF.R.U32.HI R9, RZ, R32, R9 ;  /* 0x00000020ff097219 */ /* 0x000fe80000011609 */
[----:B------:R-:W-:Y:S02]  /*a3d0*/  SEL R9, R10, R9, !P0 ;  /* 0x000000090a097207 */ /* 0x000fe40004000000 */
[----:B------:R-:W-:Y:S02]  /*a3e0*/  ELECT P0, URZ, PT ;  /* 0x0000000000ff782f */ /* 0x000fe40003800000 */
[C---:B------:R-:W-:Y:S01]  /*a3f0*/  R2UR UR8, R9.reuse ;  /* 0x00000000090872ca */ /* 0x040fe200000e0000 */
[C---:B-12---:R-:W-:Y:S01]  /*a400*/  IMAD.HI.U32 R0, R9.reuse, R22, RZ ;  /* 0x0000001609007227 */ /* 0x046fe200078e00ff */
[----:B------:R-:W-:Y:S02]  /*a410*/  PLOP3.LUT P4, PT, P4, P0, PT, 0xf2, 0x2f ;  /* 0x00000000002f781c */ /* 0x000fe40002781e72 */
[----:B------:R-:W-:Y:S01]  /*a420*/  R2UR UR44, R9 ;  /* 0x00000000092c72ca */ /* 0x000fe200000e0000 */
[----:B------:R-:W-:Y:S01]  /*a430*/  IMAD.MOV R3, RZ, RZ, -R9 ;  /* 0x000000ffff037224 */ /* 0x000fe200078e0a09 */
[----:B------:R-:W-:Y:S04]  /*a440*/  SHF.R.U32.HI R0, RZ, R23, R0 ;  /* 0x00000017ff007219 */ /* 0x000fe80000011600 */
[----:B------:R-:W-:Y:S02]  /*a450*/  R2UR UR45, R0 ;  /* 0x00000000002d72ca */ /* 0x000fe400000e0000 */
[----:B------:R-:W-:Y:S03]  /*a460*/  R2UR UR9, R3 ;  /* 0x00000000030972ca */ /* 0x000fe600000e0000 */
[----:B----4-:R-:W-:Y:S08]  /*a470*/  @!P4 IADD3 R9, P0, PT, R36, 0x580, RZ ;  /* 0x000005802409c810 */ /* 0x010ff00007f1e0ff */
[----:B------:R-:W-:Y:S02]  /*a480*/  USEL UR45, UR8, UR45, !UP3 ;  /* 0x0000002d082d7287 */ /* 0x000fe4000d800000 */
[----:B------:R-:W-:Y:S04]  /*a490*/  UIMAD UR43, UR14, UR9, UR43 ;  /* 0x000000090e2b72a4 */ /* 0x000fe8000f8e022b */
[----:B------:R-:W-:Y:S05]  /*a4a0*/  IMAD R0, RZ, RZ, -UR45 ;  /* 0x8000002dff007e24 */ /* 0x000fea000f8e02ff */
[----:B------:R-:W-:Y:S01]  /*a4b0*/  R2UR UR8, R0 ;  /* 0x00000000000872ca */ /* 0x000fe200000e0000 */
[----:B------:R-:W-:Y:S11]  /*a4c0*/  @!P4 IMAD.X R0, RZ, RZ, R37, P0 ;  /* 0x000000ffff00c224 */ /* 0x000ff600000e0625 */
[----:B------:R-:W-:Y:S01]  /*a4d0*/  @!UPT UIADD3 URZ, UPT, UPT, URZ, URZ, URZ ;  /* 0x000000fffffff290 */ /* 0x000fe2000fffe0ff */
[----:B------:R-:W-:Y:S01]  /*a4e0*/  UIMAD UR44, UR7, UR8, UR44 ;  /* 0x00000008072c72a4 */ /* 0x000fe2000f8e022c */
[----:B---3--:R-:W-:Y:S11]  /*a4f0*/  @!P2 BRA `(.L_x_65) ;  /* 0x000000700078a947 */ /* 0x008ff60003800000 */
.L_x_180:
[----:B------:R-:W-:Y:S01]  /*a500*/  @!P4 R2UR UR8, R9 ;  /* 0x000000000908c2ca */ /* 0x000fe200000e0000 */
[----:B------:R-:W-:Y:S01]  /*a510*/  VOTEU.ALL UP2, P4 ;  /* 0x0000000000ff7886 */ /* 0x000fe20002040000 */
[----:B------:R-:W-:Y:S01]  /*a520*/  @!P4 R2UR UR9, R0 ;  /* 0x000000000009c2ca */ /* 0x000fe200000e0000 */
[----:B------:R-:W-:Y:S01]  /*a530*/  VOTEU.ALL UP1, P4 ;  /* 0x0000000000ff7886 */ /* 0x000fe20002020000 */
[----:B------:R-:W-:Y:S01]  /*a540*/  @!P4 IMAD.MOV.U32 R0, RZ, RZ, 0x2000 ;  /* 0x00002000ff00c424 */ /* 0x000fe200078e00ff */
[----:B------:R-:W-:Y:S01]  /*a550*/  @!P4 IADD3 R9, P0, PT, R36, 0x580, RZ ;  /* 0x000005802409c810 */ /* 0x000fe20007f1e0ff */
[----:B------:R-:W-:Y:S07]  /*a560*/  @!UP2 UIADD3 UR40, UPT, UPT, UR22, 0x200, URZ ;  /* 0x000002001628a890 */ /* 0x000fee000fffe0ff */
[----:B------:R-:W-:Y:S02]  /*a570*/  IMAD.U32 R10, RZ, RZ, UR8 ;  /* 0x00000008ff0a7e24 */ /* 0x000fe4000f8e00ff */
[----:B------:R-:W-:Y:S01]  /*a580*/  IMAD.U32 R11, RZ, RZ, UR9 ;  /* 0x00000009ff0b7e24 */ /* 0x000fe2000f8e00ff */
[----:B------:R-:W-:Y:S02]  /*a590*/  @!UP2 UPRMT UR9, URZ, 0x40, URZ ;  /* 0x00000040ff09a896 */ /* 0x000fe400080000ff */
[----:B------:R-:W-:Y:S02]  /*a5a0*/  @!P4 R2UR UR10, R10 ;  /* 0x000000000a0ac2ca */ /* 0x000fe400000e0000 */
[----:B------:R-:W-:Y:S01]  /*a5b0*/  @!P4 R2UR UR11, R11 ;  /* 0x000000000b0bc2ca */ /* 0x000fe200000e0000 */
[----:B------:R-:W-:Y:S11]  /*a5c0*/  @!UP2 UPRMT UR8, UR9, 0x5410, URZ ;  /* 0x000054100908a896 */ /* 0x000ff600080000ff */
[----:B------:R-:W-:Y:S01]  /*a5d0*/  @!UPT UIADD3 URZ, UPT, UPT, URZ, URZ, URZ ;  /* 0x000000fffffff290 */ /* 0x000fe2000fffe0ff */
[----:B------:R2:W-:Y:S01]  /*a5e0*/  @!UP1 UTMALDG.4D.IM2COL [UR40], [UR10], UR8 ;  /* 0x000000280a0093b4 */ /* 0x0005e20008058008 */
[----:B------:R3:W-:Y:S01]  /*a5f0*/  @!P4 SYNCS.ARRIVE.TRANS64.RED.A0TR RZ, [UR22+0x30], R0 ;  /* 0x00003000ffffc9a7 */ /* 0x0007e20008300416 */
[----:B------:R-:W-:Y:S01]  /*a600*/  SYNCS.ARRIVE.TRANS64.RED.A1T0 RZ, [UR31], RZ ;  /* 0x000000ffffff79a7 */ /* 0x000fe2000810041f */
[----:B---3--:R-:W-:Y:S01]  /*a610*/  @!P4 IMAD.X R0, RZ, RZ, R37, P0 ;  /* 0x000000ffff00c224 */ /* 0x008fe200000e0625 */
[----:B------:R-:W3:Y:S02]  /*a620*/  SYNCS.PHASECHK.TRANS64.TRYWAIT P2, [UR22+0x58], R12 ;  /* 0x0000580cff0075a7 */ /* 0x000ee40008041116 */
[----:B--23--:R-:W-:Y:S05]  /*a630*/  @!P2 BRA `(.L_x_66) ;  /* 0x000000700040a947 */ /* 0x00cfea0003800000 */
.L_x_182:
[----:B------:R-:W-:Y:S01]  /*a640*/  @!P4 R2UR UR8, R0 ;  /* 0x000000000008c2ca */ /* 0x000fe200000e0000 */
[----:B------:R-:W-:Y:S01]  /*a650*/  VOTEU.ALL UP2, P4 ;  /* 0x0000000000ff7886 */ /* 0x000fe20002040000 */
[----:B------:R-:W-:Y:S01]  /*a660*/  @!P4 R2UR UR9, R9 ;  /* 0x000000000909c2ca */ /* 0x000fe200000e0000 */
[----:B------:R-:W-:Y:S01]  /*a670*/  VOTEU.ALL UP1, P4 ;  /* 0x0000000000ff7886 */ /* 0x000fe20002020000 */
[----:B------:R-:W-:Y:S01]  /*a680*/  @!P4 IMAD.MOV.U32 R0, RZ, RZ, 0x2000 ;  /* 0x00002000ff00c424 */ /* 0x000fe200078e00ff */
[----:B------:R-:W-:Y:S01]  /*a690*/  UMOV UR35, UR43 ;  /* 0x0000002b00237c82 */ /* 0x000fe20008000000 */
[----:B------:R-:W-:Y:S01]  /*a6a0*/  @!UP2 UIADD3 UR34, UPT, UPT, UR42, 0x10, URZ ;  /* 0x000000102a22a890 */ /* 0x000fe2000fffe0ff */
[----:B------:R-:W-:Y:S01]  /*a6b0*/  @!P4 IADD3 R9, P0, PT, R36, 0x580, RZ ;  /* 0x000005802409c810 */ /* 0x000fe20007f1e0ff */
[----:B------:R-:W-:Y:S01]  /*a6c0*/  @!UP2 UIADD3 UR32, UPT, UPT, UR22, 0x2200, URZ ;  /* 0x000022001620a890 */ /* 0x000fe2000fffe0ff */
[----:B------:R-:W-:Y:S01]  /*a6d0*/  UMOV UR36, UR44 ;  /* 0x0000002c00247c82 */ /* 0x000fe20008000000 */
[----:B------:R-:W-:Y:S03]  /*a6e0*/  UMOV UR37, UR45 ;  /* 0x0000002d00257c82 */ /* 0x000fe60008000000 */
        /* <DEDUP_REMOVED lines=13> */
.L_x_184:
        /* <DEDUP_REMOVED lines=24> */
.L_x_186:
[----:B------:R-:W-:Y:S01]  /*a940*/  @!P4 R2UR UR8, R0 ;  /* 0x000000000008c2ca */ /* 0x000fe200000e0000 */
[----:B------:R-:W-:Y:S01]  /*a950*/  VOTEU.ALL UP2, P4 ;  /* 0x0000000000ff7886 */ /* 0x000fe20002040000 */
[----:B------:R-:W-:Y:S01]  /*a960*/  @!P4 R2UR UR9, R9 ;  /* 0x000000000909c2ca */ /* 0x000fe200000e0000 */
[----:B------:R-:W-:Y:S01]  /*a970*/  VOTEU.ALL UP1, P4 ;  /* 0x0000000000ff7886 */ /* 0x000fe20002020000 */
[----:B------:R-:W-:Y:S01]  /*a980*/  @!P4 IMAD.MOV.U32 R0, RZ, RZ, 0x2000 ;  /* 0x00002000ff00c424 */ /* 0x000fe200078e00ff */
[----:B------:R-:W-:Y:S01]  /*a990*/  UMOV UR19, UR43 ;  /* 0x0000002b00137c82 */ /* 0x000fe20008000000 */
[----:B------:R-:W-:Y:S01]  /*a9a0*/  @!UP2 UIADD3 UR18, UPT, UPT, UR42, 0x30, URZ ;  /* 0x000000302a12a890 */ /* 0x000fe2000fffe0ff */
[----:B------:R-:W-:Y:S01]  /*a9b0*/  SHF.L.U32 R16, RZ, 0x1f, RZ ;  /* 0x0000001fff107819 */ /* 0x000fe200000006ff */
[----:B------:R-:W-:Y:S01]  /*a9c0*/  @!UP2 UIADD3 UR16, UPT, UPT, UR22, 0x6200, URZ ;  /* 0x000062001610a890 */ /* 0x000fe2000fffe0ff */
[----:B------:R-:W-:Y:S01]  /*a9d0*/  @!P4 IADD3 R9, P0, PT, R36, 0x580, RZ ;  /* 0x000005802409c810 */ /* 0x000fe20007f1e0ff */
[----:B------:R-:W-:Y:S01]  /*a9e0*/  UMOV UR20, UR44 ;  /* 0x0000002c00147c82 */ /* 0x000fe20008000000 */
[----:B------:R-:W-:Y:S02]  /*a9f0*/  UMOV UR21, UR45 ;  /* 0x0000002d00157c82 */ /* 0x000fe40008000000 */
        /* <DEDUP_REMOVED lines=13> */
.L_x_188:
[----:B------:R-:W-:Y:S01]  /*aad0*/  @!P4 R2UR UR9, R9 ;  /* 0x000000000909c2ca */ /* 0x000fe200000e0000 */
[----:B------:R-:W-:Y:S01]  /*aae0*/  VOTEU.ALL UP2, P4 ;  /* 0x0000000000ff7886 */ /* 0x000fe20002040000 */
[----:B------:R-:W-:Y:S01]  /*aaf0*/  @!P4 R2UR UR8, R0 ;  /* 0x000000000008c2ca */ /* 0x000fe200000e0000 */
[----:B------:R-:W-:Y:S01]  /*ab00*/  VOTEU.ALL UP1, P4 ;  /* 0x0000000000ff7886 */ /* 0x000fe20002020000 */
[----:B------:R-:W-:Y:S01]  /*ab10*/  @!P4 IMAD.MOV.U32 R0, RZ, RZ, 0x2000 ;  /* 0x00002000ff00c424 */ /* 0x000fe200078e00ff */
[----:B------:R-:W-:Y:S01]  /*ab20*/  UMOV UR11, UR43 ;  /* 0x0000002b000b7c82 */ /* 0x000fe20008000000 */
[----:B------:R-:W-:Y:S01]  /*ab30*/  @!UP2 UPRMT UR18, URZ, 0x40, URZ ;  /* 0x00000040ff12a896 */ /* 0x000fe200080000ff */
[----:B------:R-:W-:Y:S01]  /*ab40*/  @!P4 IADD3 R9, P0, PT, R36, 0x580, RZ ;  /* 0x000005802409c810 */ /* 0x000fe20007f1e0ff */
[----:B------:R-:W-:Y:S02]  /*ab50*/  @!UP2 UIADD3 UR10, UPT, UPT, UR42, 0x40, URZ ;  /* 0x000000402a0aa890 */ /* 0x000fe4000fffe0ff */
[----:B------:R-:W-:Y:S01]  /*ab60*/  @!UP2 UPRMT UR16, UR18, 0x5410, URZ ;  /* 0x000054101210a896 */ /* 0x000fe200080000ff */
[----:B------:R-:W-:Y:S02]  /*ab70*/  UMOV UR12, UR44 ;  /* 0x0000002c000c7c82 */ /* 0x000fe40008000000 */
[----:B------:R-:W-:Y:S01]  /*ab80*/  IMAD.U32 R10, RZ, RZ, UR9 ;  /* 0x00000009ff0a7e24 */ /* 0x000fe2000f8e00ff */
[----:B------:R-:W-:Y:S01]  /*ab90*/  UMOV UR9, UR41 ;  /* 0x0000002900097c82 */ /* 0x000fe20008000000 */
[----:B------:R-:W-:Y:S01]  /*aba0*/  IMAD.U32 R11, RZ, RZ, UR8 ;  /* 0x00000008ff0b7e24 */ /* 0x000fe2000f8e00ff */
[----:B------:R-:W-:Y:S02]  /*abb0*/  @!UP2 UIADD3 UR8, UPT, UPT, UR22, 0x200, URZ ;  /* 0x000002001608a890 */ /* 0x000fe4000fffe0ff */
[----:B------:R-:W-:Y:S01]  /*abc0*/  @!P4 R2UR UR20, R10 ;  /* 0x000000000a14c2ca */ /* 0x000fe200000e0000 */
[----:B------:R-:W-:Y:S01]  /*abd0*/  UMOV UR13, UR45 ;  /* 0x0000002d000d7c82 */ /* 0x000fe20008000000 */
[----:B------:R-:W-:Y:S11]  /*abe0*/  @!P4 R2UR UR21, R11 ;  /* 0x000000000b15c2ca */ /* 0x000ff600000e0000 */
[----:B------:R-:W-:Y:S02]  /*abf0*/  @!UPT UIADD3 URZ, UPT, UPT, URZ, URZ, URZ ;  /* 0x000000fffffff290 */ /* 0x000fe4000fffe0ff */
[----:B------:R2:W-:Y:S01]  /*ac00*/  @!UP1 UTMALDG.4D.IM2COL [UR8], [UR20], UR16 ;  /* 0x00000008140093b4 */ /* 0x0005e20008058010 */
[----:B------:R3:W-:Y:S01]  /*ac10*/  @!P4 SYNCS.ARRIVE.TRANS64.RED.A0TR RZ, [UR22+0x30], R0 ;  /* 0x00003000ffffc9a7 */ /* 0x0007e20008300416 */
[----:B------:R-:W-:Y:S01]  /*ac20*/  SYNCS.ARRIVE.TRANS64.RED.A1T0 RZ, [UR31], RZ ;  /* 0x000000ffffff79a7 */ /* 0x000fe2000810041f */
[----:B---3--:R-:W-:Y:S01]  /*ac30*/  @!P4 IMAD.X R0, RZ, RZ, R37, P0 ;  /* 0x000000ffff00c224 */ /* 0x008fe200000e0625 */
[----:B------:R-:W3:Y:S02]  /*ac40*/  SYNCS.PHASECHK.TRANS64.TRYWAIT P2, [UR22+0x58], R16 ;  /* 0x00005810ff0075a7 */ /* 0x000ee40008041116 */
[----:B--23--:R-:W-:Y:S05]  /*ac50*/  @!P2 BRA `(.L_x_70) ;  /* 0x0000006c0018a947 */ /* 0x00cfea0003800000 */
.L_x_190:
        /* <DEDUP_REMOVED lines=14> */
[----:B------:R-:W-:Y:S01]  /*ad40*/  @!UP2 UIADD3 UR8, UPT, UPT, UR22, 0x2200, URZ ;  /* 0x000022001608a890 */ /* 0x000fe2000fffe0ff */
[----:B------:R-:W-:Y:S01]  /*ad50*/  @!P4 IMAD.X R19, RZ, RZ, R37, P0 ;  /* 0x000000ffff13c224 */ /* 0x000fe200000e0625 */
[----:B------:R-:W-:Y:S01]  /*ad60*/  @!P4 R2UR UR20, R10 ;  /* 0x000000000a14c2ca */ /* 0x000fe200000e0000 */
[----:B------:R-:W-:Y:S01]  /*ad70*/  UMOV UR13, UR45 ;  /* 0x0000002d000d7c82 */ /* 0x000fe20008000000 */
[----:B------:R-:W-:Y:S11]  /*ad80*/  @!P4 R2UR UR21, R11 ;  /* 0x000000000b15c2ca */ /* 0x000ff600000e0000 */
[----:B------:R-:W-:Y:S02]  /*ad90*/  @!UPT UIADD3 URZ, UPT, UPT, URZ, URZ, URZ ;  /* 0x000000fffffff290 */ /* 0x000fe4000fffe0ff */
[----:B------:R2:W-:Y:S01]  /*ada0*/  @!UP1 UTMALDG.4D.IM2COL [UR8], [UR20], UR16 ;  /* 0x00000008140093b4 */ /* 0x0005e20008058010 */
[----:B------:R2:W-:Y:S01]  /*adb0*/  @!P4 SYNCS.ARRIVE.TRANS64.RED.A0TR RZ, [UR22+0x38], R0 ;  /* 0x00003800ffffc9a7 */ /* 0x0005e20008300416 */
[----:B------:R-:W-:Y:S01]  /*adc0*/  SYNCS.ARRIVE.TRANS64.RED.A1T0 RZ, [UR30], RZ ;  /* 0x000000ffffff79a7 */ /* 0x000fe2000810041e */
[----:B------:R-:W3:Y:S02]  /*add0*/  SYNCS.PHASECHK.TRANS64.TRYWAIT P2, [UR22+0x60], R16 ;  /* 0x00006010ff0075a7 */ /* 0x000ee40008041116 */
[----:B--23--:R-:W-:Y:S05]  /*ade0*/  @!P2 BRA `(.L_x_71) ;  /* 0x0000006800cca947 */ /* 0x00cfea0003800000 */
.L_x_192:
[----:B------:R-:W2:Y:S01]  /*adf0*/  LDC.64 R14, c[0x0][0xb10] ;  /* 0x0002c400ff0e7b82 */ /* 0x000ea20000000a00 */
[----:B------:R-:W-:Y:S01]  /*ae00*/  @!P4 R2UR UR9, R38 ;  /* 0x000000002609c2ca */ /* 0x000fe200000e0000 */
[----:B------:R-:W-:Y:S01]  /*ae10*/  VOTEU.ALL UP2, P4 ;  /* 0x0000000000ff7886 */ /* 0x000fe20002040000 */
[----:B------:R-:W-:Y:S01]  /*ae20*/  @!P4 R2UR UR8, R19 ;  /* 0x000000001308c2ca */ /* 0x000fe200000e0000 */
[----:B------:R-:W-:Y:S01]  /*ae30*/  VOTEU.ALL UP1, P4 ;  /* 0x0000000000ff7886 */ /* 0x000fe20002020000 */
[----:B------:R-:W-:Y:S03]  /*ae40*/  @!P4 IMAD.MOV.U32 R19, RZ, RZ, 0x2000 ;  /* 0x00002000ff13c424 */ /* 0x000fe600078e00ff */
[----:B------:R-:W3:Y:S01]  /*ae50*/  LDC.64 R10, c[0x0][0xb18] ;  /* 0x0002c600ff0a7b82 */ /* 0x000ee20000000a00 */
[----:B------:R-:W-:Y:S01]  /*ae60*/  @!UP2 UPRMT UR18, URZ, 0x40, URZ ;  /* 0x00000040ff12a896 */ /* 0x000fe200080000ff */
[----:B------:R-:W-:Y:S01]  /*ae70*/  @P3 SHF.R.U32.HI R28, RZ, 0x10, R29 ;  /* 0x00000010ff1c3819 */ /* 0x000fe2000001161d */
[----:B------:R-:W-:Y:S02]  /*ae80*/  @!UP2 UIADD3 UR10, UPT, UPT, UR42, 0x60, URZ ;  /* 0x000000602a0aa890 */ /* 0x000fe4000fffe0ff */
[----:B------:R-:W-:Y:S03]  /*ae90*/  @!UP2 UPRMT UR16, UR18, 0x5410, URZ ;  /* 0x000054101210a896 */ /* 0x000fe600080000ff */
[----:B------:R-:W4:Y:S01]  /*aea0*/  @!P1 LDC R0, c[0x0][0xb20] ;  /* 0x0002c800ff009b82 */ /* 0x000f220000000800 */
[----:B------:R-:W-:Y:S01]  /*aeb0*/  UMOV UR11, UR43 ;  /* 0x0000002b000b7c82 */ /* 0x000fe20008000000 */
[----:B------:R-:W-:Y:S01]  /*aec0*/  IMAD.U32 R38, RZ, RZ, UR9 ;  /* 0x00000009ff267e24 */ /* 0x000fe2000f8e00ff */
[----:B------:R-:W-:Y:S05]  /*aed0*/  UMOV UR9, UR25 ;  /* 0x0000001900097c82 */ /* 0x000fea0008000000 */
[----:B-1----:R-:W1:Y:S01]  /*aee0*/  @!P1 LDC R3, c[0x0][0xb0c] ;  /* 0x0002c300ff039b82 */ /* 0x002e620000000800 */
[----:B------:R-:W-:Y:S01]  /*aef0*/  IMAD.U32 R39, RZ, RZ, UR8 ;  /* 0x00000008ff277e24 */ /* 0x000fe2000f8e00ff */
[----:B------:R-:W-:Y:S01]  /*af00*/  @!UP2 UIADD3 UR8, UPT, UPT, UR22, 0x4200, URZ ;  /* 0x000042001608a890 */ /* 0x000fe2000fffe0ff */
[----:B------:R-:W-:Y:S01]  /*af10*/  @!P4 R2UR UR20, R38 ;  /* 0x000000002614c2ca */ /* 0x000fe200000e0000 */
[----:B------:R-:W-:Y:S01]  /*af20*/  UMOV UR12, UR44 ;  /* 0x0000002c000c7c82 */ /* 0x000fe20008000000 */
[----:B------:R-:W-:Y:S01]  /*af30*/  UMOV UR13, UR45 ;  /* 0x0000002d000d7c82 */ /* 0x000fe20008000000 */
[----:B------:R-:W-:Y:S02]  /*af40*/  @!P4 R2UR UR21, R39 ;  /* 0x000000002715c2ca */ /* 0x000fe400000e0000 */
[----:B------:R-:W-:Y:S11]  /*af50*/  @P3 R2UR UR57, R28 ;  /* 0x000000001c3932ca */ /* 0x000ff600000e0000 */
[----:B------:R1:W-:Y:S01]  /*af60*/  @!UP1 UTMALDG.4D.IM2COL [UR8], [UR20], UR16 ;  /* 0x00000008140093b4 */ /* 0x0003e20008058010 */
[----:B------:R1:W-:Y:S02]  /*af70*/  @!P4 SYNCS.ARRIVE.TRANS64.RED.A0TR RZ, [UR22+0x40], R19 ;  /* 0x00004013ffffc9a7 */ /* 0x0003e40008300416 */
[----:B-1----:R-:W-:Y:S01]  /*af80*/  @!P1 ISETP.NE.AND P2, PT, R3, 0x1, PT ;  /* 0x000000010300980c */ /* 0x002fe20003f45270 */
[C---:B--2---:R-:W-:Y:S01]  /*af90*/  @!P1 IMAD.HI.U32 R14, R13.reuse, R14, RZ ;  /* 0x0000000e0d0e9227 */ /* 0x044fe200078e00ff */
[----:B---3--:R-:W-:Y:S03]  /*afa0*/  @!P1 ISETP.NE.AND P0, PT, R10, 0x1, PT ;  /* 0x000000010a00980c */ /* 0x008fe60003f05270 */
[C---:B------:R-:W-:Y:S01]  /*afb0*/  @!P1 IMAD.HI.U32 R11, R8.reuse, R11, RZ ;  /* 0x0000000b080b9227 */ /* 0x040fe200078e00ff */
[----:B------:R-:W-:Y:S04]  /*afc0*/  @!P1 SHF.R.U32.HI R14, RZ, R15, R14 ;  /* 0x0000000fff0e9219 */ /* 0x000fe8000001160e */
[----:B----4-:R-:W-:Y:S01]  /*afd0*/  @!P1 SHF.R.U32.HI R9, RZ, R0, R11 ;  /* 0x00000000ff099219 */ /* 0x010fe2000001160b */
[----:B------:R-:W-:Y:S01]  /*afe0*/  SYNCS.ARRIVE.TRANS64.RED.A1T0 RZ, [UR23], RZ ;  /* 0x000000ffffff79a7 */ /* 0x000fe20008100417 */
[----:B------:R-:W-:Y:S02]  /*aff0*/  @!P1 SEL R14, R13, R14, !P2 ;  /* 0x0000000e0d0e9207 */ /* 0x000fe40005000000 */
[----:B------:R-:W-:Y:S01]  /*b000*/  @!P1 SEL R9, R8, R9, !P0 ;  /* 0x0000000908099207 */ /* 0x000fe20004000000 */
[----:B------:R-:W1:Y:S04]  /*b010*/  SYNCS.PHASECHK.TRANS64.TRYWAIT P5, [UR22+0x68], R16 ;  /* 0x00006810ff0075a7 */ /* 0x000e6800080a1116 */
[----:B------:R-:W-:Y:S02]  /*b020*/  @!P1 IMAD.IADD R0, R9, 0x1, -R14 ;  /* 0x0000000109009824 */ /* 0x000fe400078e0a0e */
[----:B------:R-:W-:Y:S02]  /*b030*/  @!P1 IMAD.IADD R9, R14, 0x1, -R9 ;  /* 0x000000010e099824 */ /* 0x000fe400078e0a09 */
[----:B------:R-:W-:Y:S02]  /*b040*/  @!P1 IMAD R13, R0, R3, R13 ;  /* 0x00000003000d9224 */ /* 0x000fe400078e020d */
[----:B------:R-:W-:Y:S01]  /*b050*/  @!P1 IMAD R8, R9, R10, R8 ;  /* 0x0000000a09089224 */ /* 0x000fe200078e0208 */
[----:B-1----:R-:W-:Y:S06]  /*b060*/  @!P5 BRA `(.L_x_72) ;  /* 0x000000680044d947 */ /* 0x002fec0003800000 */
.L_x_194:
[----:B-1----:R-:W-:Y:S01]  /*b070*/  @!P4 IADD3 R3, P0, PT, R36, 0x580, RZ ;  /* 0x000005802403c810 */ /* 0x002fe20007f1e0ff */
[----:B------:R-:W-:Y:S01]  /*b080*/  VOTEU.ALL UP2, P4 ;  /* 0x0000000000ff7886 */ /* 0x000fe20002040000 */
[----:B------:R-:W-:Y:S01]  /*b090*/  VOTEU.ALL UP1, P4 ;  /* 0x0000000000ff7886 */ /* 0x000fe20002020000 */
[----:B------:R-:W-:Y:S01]  /*b0a0*/  UMOV UR11, UR43 ;  /* 0x0000002b000b7c82 */ /* 0x000fe20008000000 */
[----:B------:R-:W-:Y:S01]  /*b0b0*/  @!P4 R2UR UR9, R3 ;  /* 0x000000000309c2ca */ /* 0x000fe200000e0000 */
[----:B------:R-:W-:Y:S01]  /*b0c0*/  @!P4 IMAD.X R0, RZ, RZ, R37, P0 ;  /* 0x000000ffff00c224 */ /* 0x000fe200000e0625 */
[----:B------:R-:W-:Y:S01]  /*b0d0*/  @!UP2 UPRMT UR16, URZ, 0x40, URZ ;  /* 0x00000040ff10a896 */ /* 0x000fe200080000ff */
[----:B------:R-:W-:Y:S01]  /*b0e0*/  LOP3.LUT R34, R34, 0x1, RZ, 0x3c, !PT ;  /* 0x0000000122227812 */ /* 0x000fe200078e3cff */
[----:B------:R-:W-:Y:S01]  /*b0f0*/  @!UP2 UIADD3 UR10, UPT, UPT, UR42, 0x70, URZ ;  /* 0x000000702a0aa890 */ /* 0x000fe2000fffe0ff */
[----:B------:R-:W-:Y:S01]  /*b100*/  IMAD.IADD R16, R8, 0x1, R51 ;  /* 0x0000000108107824 */ /* 0x000fe200078e0233 */
[----:B------:R-:W-:Y:S01]  /*b110*/  @!P4 R2UR UR8, R0 ;  /* 0x000000000008c2ca */ /* 0x000fe200000e0000 */
[----:B------:R-:W-:Y:S01]  /*b120*/  @!UP2 UPRMT UR20, UR16, 0x5410, URZ ;  /* 0x000054101014a896 */ /* 0x000fe200080000ff */
[----:B------:R-:W-:Y:S01]  /*b130*/  IMAD.IADD R19, R13, 0x1, R78 ;  /* 0x000000010d137824 */ /* 0x000fe200078e024e */
[----:B------:R-:W-:Y:S01]  /*b140*/  UMOV UR12, UR44 ;  /* 0x0000002c000c7c82 */ /* 0x000fe20008000000 */
[----:B------:R-:W-:Y:S03]  /*b150*/  UMOV UR13, UR45 ;  /* 0x0000002d000d7c82 */ /* 0x000fe60008000000 */
[----:B------:R-:W-:Y:S01]  /*b160*/  IMAD.U32 R10, RZ, RZ, UR9 ;  /* 0x00000009ff0a7e24 */ /* 0x000fe2000f8e00ff */
[----:B------:R-:W-:Y:S04]  /*b170*/  UMOV UR9, UR17 ;  /* 0x0000001100097c82 */ /* 0x000fe80008000000 */
[----:B------:R-:W-:Y:S01]  /*b180*/  @!P4 R2UR UR18, R10 ;  /* 0x000000000a12c2ca */ /* 0x000fe200000e0000 */
[----:B------:R-:W-:Y:S01]  /*b190*/  IMAD.U32 R11, RZ, RZ, UR8 ;  /* 0x00000008ff0b7e24 */ /* 0x000fe2000f8e00ff */
[----:B------:R-:W-:Y:S04]  /*b1a0*/  @!UP2 UIADD3 UR8, UPT, UPT, UR22, 0x6200, URZ ;  /* 0x000062001608a890 */ /* 0x000fe8000fffe0ff */
[----:B------:R-:W-:Y:S11]  /*b1b0*/  @!P4 R2UR UR19, R11 ;  /* 0x000000000b13c2ca */ /* 0x000ff600000e0000 */
[----:B------:R-:W-:Y:S02]  /*b1c0*/  @!UPT UIADD3 URZ, UPT, UPT, URZ, URZ, URZ ;  /* 0x000000fffffff290 */ /* 0x000fe4000fffe0ff */
[----:B------:R2:W-:Y:S01]  /*b1d0*/  @!UP1 UTMALDG.4D.IM2COL [UR8], [UR18], UR20 ;  /* 0x00000008120093b4 */ /* 0x0005e20008058014 */
[----:B------:R2:W-:Y:S01]  /*b1e0*/  @!P4 SYNCS.ARRIVE.TRANS64.RED.A0TR RZ, [UR22+0x48], R33 ;  /* 0x00004821ffffc9a7 */ /* 0x0005e20008300416 */
[----:B------:R-:W-:Y:S01]  /*b1f0*/  UPLOP3.LUT UP1, UPT, UPT, UPT, UPT, 0x80, 0x8 ;  /* 0x000000000008789c */ /* 0x000fe20003f2f070 */
[----:B------:R-:W-:Y:S01]  /*b200*/  SYNCS.ARRIVE.TRANS64.RED.A1T0 RZ, [UR38], RZ ;  /* 0x000000ffffff79a7 */ /* 0x000fe20008100426 */
[----:B------:R-:W-:Y:S09]  /*b210*/  @P3 BRA `(.L_x_73) ;  /* 0xffffffe800e83947 */ /* 0x000ff2000383ffff */
[----:B------:R-:W1:Y:S02]  /*b220*/  SYNCS.PHASECHK.TRANS64.TRYWAIT P0, [UR22+0x50], R12 ;  /* 0x0000500cff0075a7 */ /* 0x000e640008001116 */
[----:B-1----:R-:W-:Y:S05]  /*b230*/  @!P0 BRA `(.L_x_74) ;  /* 0x0000006400e88947 */ /* 0x002fea0003800000 */
.L_x_196:
[----:B------:R-:W3:Y:S02]  /*b240*/  SYNCS.PHASECHK.TRANS64.TRYWAIT P0, [UR22+0x58], R12 ;  /* 0x0000580cff0075a7 */ /* 0x000ee40008001116 */
[----:B---3--:R-:W-:Y:S05]  /*b250*/  @!P0 BRA `(.L_x_75) ;  /* 0x0000006400f88947 */ /* 0x008fea0003800000 */
.L_x_198:
[----:B------:R-:W3:Y:S01]  /*b260*/  SYNCS.PHASECHK.TRANS64.TRYWAIT P0, [UR22+0x60], R12 ;  /* 0x0000600cff0075a7 */ /* 0x000ee20008001116 */
[----:B------:R-:W-:Y:S01]  /*b270*/  HFMA2 R0, -RZ, RZ, 0, 5.9604644775390625e-08 ;  /* 0x00000001ff007431 */ /* 0x000fe200000001ff */
[----:B---3--:R-:W-:Y:S06]  /*b280*/  @!P0 BRA `(.L_x_76) ;  /* 0x0000006800048947 */ /* 0x008fec0003800000 */
.L_x_200:
[----:B------:R-:W-:Y:S02]  /*b290*/  MOV R2, UR22 ;  /* 0x0000001600027c02 */ /* 0x000fe40008000f00 */
[----:B-1----:R-:W-:-:S07]  /*b2a0*/  SHF.L.U32 R3, R0, 0x1f, RZ ;  /* 0x0000001f00037819 */ /* 0x002fce00000006ff */
.L_x_77:
[----:B-1----:R1:W3:Y:S02]  /*b2b0*/  SYNCS.PHASECHK.TRANS64.TRYWAIT P0, [R2+URZ+0x68], R3 ;  /* 0x00006803020075a7 */ /* 0x0022e400080011ff */
[----:B---3--:R-:W-:Y:S05]  /*b2c0*/  @!P0 NANOSLEEP.SYNCS 0x989680 ;  /* 0x009896800000895d */ /* 0x008fea0003900000 */
[----:B------:R-:W3:Y:S02]  /*b2d0*/  @!P0 SYNCS.PHASECHK.TRANS64 P0, [R2+URZ+0x68], R3 ;  /* 0x00006803020085a7 */ /* 0x000ee400080010ff */
[----:B--23--:R-:W-:Y:S05]  /*b2e0*/  @P0 EXIT ;  /* 0x000000000000094d */ /* 0x00cfea0003800000 */
[----:B------:R-:W-:Y:S05]  /*b2f0*/  BRA `(.L_x_77) ;  /* 0xfffffffc00ec7947 */ /* 0x000fea000383ffff */
.L_x_58:
[----:B------:R-:W-:-:S06]  /*b300*/  UISETP.GE.AND UP1, UPT, UR8, 0x4, UPT ;  /* 0x000000040800788c */ /* 0x000fcc000bf26270 */
[----:B------:R-:W-:-:S13]  /*b310*/  PLOP3.LUT P0, PT, PT, PT, UP1, 0x80, 0x8 ;  /* 0x000000000008781c */ /* 0x000fda0003f0f018 */
[----:B------:R-:W-:Y:S05]  /*b320*/  @!P0 EXIT ;  /* 0x000000000000894d */ /* 0x000fea0003800000 */
[----:B------:R-:W-:Y:S01]  /*b330*/  BAR.SYNC.DEFER_BLOCKING 0x6, 0xa0 ;  /* 0x0182800000007b1d */ /* 0x000fe20000010000 */
[C---:B------:R-:W-:Y:S01]  /*b340*/  IMAD.SHL.U32 R3, R87.reuse, 0x10, RZ ;  /* 0x0000001057037824 */ /* 0x040fe200078e00ff */
[C---:B------:R-:W-:Y:S01]  /*b350*/  LOP3.LUT R88, R87.reuse, 0x60, RZ, 0xc0, !PT ;  /* 0x0000006057587812 */ /* 0x040fe200078ec0ff */
[C---:B------:R-:W-:Y:S01]  /*b360*/  IMAD.SHL.U32 R86, R87.reuse, 0x2, RZ ;  /* 0x0000000257567824 */ /* 0x040fe200078e00ff */
[----:B------:R-:W-:Y:S01]  /*b370*/  CS2R R84, SRZ ;  /* 0x0000000000547805 */ /* 0x000fe2000001ff00 */
[----:B------:R-:W-:Y:S01]  /*b380*/  IMAD.U32 R32, R87, 0x10000, RZ ;  /* 0x0001000057207824 */ /* 0x000fe200078e00ff */
[----:B------:R-:W-:Y:S02]  /*b390*/  UMOV UR50, 0x400 ;  /* 0x0000040000327882 */ /* 0x000fe40000000000 */
[----:B------:R-:W1:Y:S01]  /*b3a0*/  LDC R83, c[0x0][0x370] ;  /* 0x0000dc00ff537b82 */ /* 0x000e620000000800 */
[----:B------:R-:W-:Y:S01]  /*b3b0*/  ULEA UR50, UR45, UR50, 0x18 ;  /* 0x000000322d327291 */ /* 0x000fe2000f8ec0ff */
[----:B------:R-:W-:Y:S01]  /*b3c0*/  LOP3.LUT R7, R3, 0x60, RZ, 0xc0, !PT ;  /* 0x0000006003077812 */ /* 0x000fe200078ec0ff */
[----:B------:R-:W-:Y:S01]  /*b3d0*/  IMAD.MOV.U32 R30, RZ, RZ, RZ ;  /* 0x000000ffff1e7224 */ /* 0x000fe200078e00ff */
[----:B------:R-:W-:Y:S01]  /*b3e0*/  LOP3.LUT R32, R32, 0x600000, RZ, 0xc0, !PT ;  /* 0x0060000020207812 */ /* 0x000fe200078ec0ff */
[----:B------:R-:W-:Y:S01]  /*b3f0*/  UIADD3 UR4, UPT, UPT, UR50, 0x200, URZ ;  /* 0x0000020032047890 */ /* 0x000fe2000fffe0ff */
[----:B------:R-:W-:Y:S01]  /*b400*/  LOP3.LUT R86, R7, 0xc, R86, 0xf8, !PT ;  /* 0x0000000c07567812 */ /* 0x000fe200078ef856 */
[----:B------:R-:W2:Y:S01]  /*b410*/  LDCU.64 UR54, c[0x0][0x348] ;  /* 0x00006900ff3677ac */ /* 0x000ea20008000a00 */
[----:B------:R-:W4:Y:S02]  /*b420*/  LDC R28, c[0x0][0xb0c] ;  /* 0x0002c300ff1c7b82 */ /* 0x000f240000000800 */
[----:B------:R-:W-:Y:S01]  /*b430*/  LOP3.LUT R86, R86, 0x790, R3, 0xf8, !PT ;  /* 0x0000079056567812 */ /* 0x000fe200078ef803 */
[----:B------:R-:W-:Y:S01]  /*b440*/  IMAD.U32 R81, RZ, RZ, UR4 ;  /* 0x00000004ff517e24 */ /* 0x000fe2000f8e00ff */
[C---:B------:R-:W-:Y:S01]  /*b450*/  LOP3.LUT R3, R87.reuse, 0x2, RZ, 0xc0, !PT ;  /* 0x0000000257037812 */ /* 0x040fe200078ec0ff */
[----:B------:R-:W1:Y:S01]  /*b460*/  LDCU.64 UR36, c[0x0][0x888] ;  /* 0x00011100ff2477ac */ /* 0x000e620008000a00 */
[----:B------:R-:W-:Y:S01]  /*b470*/  LOP3.LUT R87, R87, 0x4, RZ, 0xc0, !PT ;  /* 0x0000000457577812 */ /* 0x000fe200078ec0ff */
[----:B------:R-:W-:Y:S01]  /*b480*/  IMAD R86, R86, 0x4, R81 ;  /* 0x0000000456567824 */ /* 0x000fe200078e0251 */
[----:B------:R-:W1:Y:S01]  /*b490*/  LDC R80, c[0x0][0xb20] ;  /* 0x0002c800ff507b82 */ /* 0x000e620000000800 */
[----:B------:R-:W3:Y:S01]  /*b4a0*/  LDS R4, [UR50+0xd0] ;  /* 0x0000d032ff047984 */ /* 0x000ee20008000800 */
[----:B------:R-:W1:Y:S01]  /*b4b0*/  LDCU.64 UR38, c[0x0][0x890] ;  /* 0x00011200ff2677ac */ /* 0x000e620008000a00 */
[----:B------:R-:W-:-:S02]  /*b4c0*/  IMAD R92, R3, -0x10, R86 ;  /* 0xfffffff0035c7824 */ /* 0x000fc400078e0256 */
[----:B------:R-:W-:Y:S01]  /*b4d0*/  IMAD R90, R87, -0x10, R86 ;  /* 0xfffffff0575a7824 */ /* 0x000fe200078e0256 */
[----:B------:R-:W1:Y:S02]  /*b4e0*/  LDCU.64 UR46, c[0x0][0xa90] ;  /* 0x00015200ff2e77ac */ /* 0x000e640008000a00 */
[----:B------:R-:W1:Y:S01]  /*b4f0*/  LDC R27, c[0x0][0xb30] ;  /* 0x0002cc00ff1b7b82 */ /* 0x000e620000000800 */
[----:B------:R-:W-:Y:S01]  /*b500*/  UMOV UR52, URZ ;  /* 0x000000ff00347c82 */ /* 0x000fe20008000000 */
[----:B------:R-:W-:-:S06]  /*b510*/  UMOV UR56, URZ ;  /* 0x000000ff00387c82 */ /* 0x000fcc0008000000 */
[----:B------:R-:W1:Y:S08]  /*b520*/  LDC.64 R72, c[0x0][0xb10] ;  /* 0x0002c400ff487b82 */ /* 0x000e700000000a00 */
[----:B------:R-:W1:Y:S08]  /*b530*/  LDC.64 R24, c[0x0][0xb18] ;  /* 0x0002c600ff187b82 */ /* 0x000e700000000a00 */
[----:B------:R-:W1:Y:S08]  /*b540*/  LDC.64 R22, c[0x0][0xb28] ;  /* 0x0002ca00ff167b82 */ /* 0x000e700000000a00 */
[----:B------:R-:W1:Y:S01]  /*b550*/  LDC.64 R70, c[0x0][0x8b0] ;  /* 0x00022c00ff467b82 */ /* 0x000e620000000a00 */
[C---:B---3--:R-:W-:Y:S01]  /*b560*/  VIADD R5, R4.reuse, 0x80 ;  /* 0x0000008004057836 */ /* 0x048fe20000000000 */
[----:B------:R-:W-:-:S04]  /*b570*/  LOP3.LUT R4, R4, 0xffff, RZ, 0xc0, !PT ;  /* 0x0000ffff04047812 */ /* 0x000fc800078ec0ff */
[----:B------:R-:W-:Y:S02]  /*b580*/  LOP3.LUT R5, R5, 0xffff, RZ, 0xc0, !PT ;  /* 0x0000ffff05057812 */ /* 0x000fe400078ec0ff */
[----:B------:R-:W3:Y:S03]  /*b590*/  LDC.64 R68, c[0x0][0x8a8] ;  /* 0x00022a00ff447b82 */ /* 0x000ee60000000a00 */
[----:B------:R1:W-:Y:S05]  /*b5a0*/  STL.64 [R1], R4 ;  /* 0x0000000401007387 */ /* 0x0003ea0000100a00 */
[----:B------:R-:W1:Y:S08]  /*b5b0*/  LDC.64 R76, c[0x0][0xa80] ;  /* 0x0002a000ff4c7b82 */ /* 0x000e700000000a00 */
[----:B------:R-:W1:Y:S08]  /*b5c0*/  LDC.64 R74, c[0x0][0xa88] ;  /* 0x0002a200ff4a7b82 */ /* 0x000e700000000a00 */
[----:B--2-4-:R-:W1:Y:S02]  /*b5d0*/  LDC R82, c[0x0][0x374] ;  /* 0x0000dd00ff527b82 */ /* 0x014e640000000800 */
.L_x_153:
[----:B------:R-:W-:Y:S04]  /*b5e0*/  SHF.L.U32 R3, R84, 0x1f, RZ ;  /* 0x0000001f54037819 */ /* 0x000fe800000006ff */
[----:B------:R-:W2:Y:S02]  /*b5f0*/  SYNCS.PHASECHK.TRANS64.TRYWAIT P0, [UR50+0x80], R3 ;  /* 0x00008003ff0075a7 */ /* 0x000ea40008001132 */
[----:B--23--:R-:W-:Y:S05]  /*b600*/  @!P0 BRA `(.L_x_78) ;  /* 0x00000064003c8947 */ /* 0x00cfea0003800000 */
.L_x_202:
[----:B------:R-:W4:Y:S01]  /*b610*/  LDC.64 R12, c[0x0][0xb10] ;  /* 0x0002c400ff0c7b82 */ /* 0x000f220000000a00 */
[----:B------:R-:W3:Y:S01]  /*b620*/  LDS.128 R36, [UR50+0xc0] ;  /* 0x0000c032ff247984 */ /* 0x000ee20008000c00 */
[----:B------:R-:W-:Y:S01]  /*b630*/  UIADD3 UR4, UPT, UPT, UR50, 0x88, URZ ;  /* 0x0000008832047890 */ /* 0x000fe2000fffe0ff */
[----:B--2---:R-:W-:Y:S01]  /*b640*/  IMAD R0, R30, 0x4, R1 ;  /* 0x000000041e007824 */ /* 0x004fe200078e0201 */
[----:B-1----:R-:W-:Y:S04]  /*b650*/  ISETP.NE.AND P1, PT, R27, 0x1, PT ;  /* 0x000000011b00780c */ /* 0x002fe80003f25270 */
[----:B------:R-:W1:Y:S01]  /*b660*/  LDC.64 R10, c[0x0][0xb18] ;  /* 0x0002c600ff0a7b82 */ /* 0x000e620000000a00 */
[----:B------:R-:W-:Y:S01]  /*b670*/  UPRMT UR4, URZ, 0x654, UR4 ;  /* 0x00000654ff047896 */ /* 0x000fe20008000004 */
[----:B------:R-:W-:Y:S01]  /*b680*/  ISETP.GE.AND P0, PT, R26, 0x1, PT ;  /* 0x000000011a00780c */ /* 0x000fe20003f06270 */
[----:B------:R-:W-:Y:S01]  /*b690*/  @!PT LDS RZ, [RZ] ;  /* 0x00000000fffff984 */ /* 0x000fe20000000800 */
[----:B------:R-:W-:Y:S01]  /*b6a0*/  @!PT LDS RZ, [RZ] ;  /* 0x00000000fffff984 */ /* 0x000fe20000000800 */
[----:B------:R-:W-:Y:S01]  /*b6b0*/  @!PT LDS RZ, [RZ] ;  /* 0x00000000fffff984 */ /* 0x000fe20000000800 */
[----:B------:R-:W-:Y:S01]  /*b6c0*/  @!PT LDS RZ, [RZ] ;  /* 0x00000000fffff984 */ /* 0x000fe20000000800 */
[----:B------:R2:W-:Y:S06]  /*b6d0*/  MEMBAR.ALL.CTA ;  /* 0x0000000000007992 */ /* 0x0005ec0000008000 */
[----:B--2---:R-:W2:Y:S01]  /*b6e0*/  FENCE.VIEW.ASYNC.S ;  /* 0x00000000000073c6 */ /* 0x004ea20000000000 */
[----:B------:R-:W1:Y:S08]  /*b6f0*/  @!P1 LDC R14, c[0x0][0xb20] ;  /* 0x0002c800ff0e9b82 */ /* 0x000e700000000800 */
[----:B------:R-:W1:Y:S01]  /*b700*/  @!P1 LDC R9, c[0x0][0xb0c] ;  /* 0x0002c300ff099b82 */ /* 0x000e620000000800 */
[----:B--2---:R-:W-:Y:S01]  /*b710*/  SYNCS.ARRIVE.TRANS64.RED.A1T0 RZ, [UR4], RZ ;  /* 0x000000ffffff79a7 */ /* 0x004fe20008100404 */
[----:B------:R2:W5:Y:S01]  /*b720*/  LDL R17, [R0] ;  /* 0x0000000000117983 */ /* 0x0005620000100800 */
[----:B---3--:R-:W-:Y:S04]  /*b730*/  LOP3.LUT P4, RZ, R38, 0x1, RZ, 0xc0, !PT ;  /* 0x0000000126ff7812 */ /* 0x008fe8000788c0ff */
[----:B------:R-:W-:Y:S09]  /*b740*/  P2R R91, PR, RZ, 0x10 ;  /* 0x00000010ff5b7803 */ /* 0x000ff20000000000 */
[----:B------:R-:W-:Y:S02]  /*b750*/  @P4 MOV R31, R36 ;  /* 0x00000024001f4202 */ /* 0x000fe40000000f00 */
[----:B------:R-:W-:Y:S01]  /*b760*/  @P4 LOP3.LUT R29, R37, 0xffff, RZ, 0xc0, !PT ;  /* 0x0000ffff251d4812 */ /* 0x000fe200078ec0ff */
[----:B--2-4-:R-:W-:Y:S06]  /*b770*/  @!P0 BRA `(.L_x_79) ;  /* 0x0000000000a48947 */ /* 0x014fec0003800000 */
[----:B------:R-:W-:Y:S01]  /*b780*/  IMAD.HI.U32 R21, R82, R25, RZ ;  /* 0x0000001952157227 */ /* 0x000fe200078e00ff */
[----:B------:R-:W-:Y:S02]  /*b790*/  ISETP.NE.AND P0, PT, R24, 0x1, PT ;  /* 0x000000011800780c */ /* 0x000fe40003f05270 */
[----:B------:R-:W-:Y:S01]  /*b7a0*/  ISETP.NE.AND P2, PT, R26, 0x1, PT ;  /* 0x000000011a00780c */ /* 0x000fe20003f45270 */
[----:B------:R-:W-:Y:S01]  /*b7b0*/  IMAD.HI.U32 R18, R83, R72, RZ ;  /* 0x0000004853127227 */ /* 0x000fe200078e00ff */
[----:B------:R-:W-:Y:S02]  /*b7c0*/  SHF.R.U32.HI R21, RZ, R80, R21 ;  /* 0x00000050ff157219 */ /* 0x000fe40000011615 */
[----:B------:R-:W-:Y:S01]  /*b7d0*/  ISETP.NE.AND P3, PT, R28, 0x1, PT ;  /* 0x000000011c00780c */ /* 0x000fe20003f65270 */
[----:B------:R-:W-:Y:S01]  /*b7e0*/  IMAD.HI.U32 R34, R31, R72, RZ ;  /* 0x000000481f227227 */ /* 0x000fe200078e00ff */
[----:B------:R-:W-:Y:S02]  /*b7f0*/  SHF.R.U32.HI R18, RZ, R73, R18 ;  /* 0x00000049ff127219 */ /* 0x000fe40000011612 */
[----:B------:R-:W-:Y:S01]  /*b800*/  SEL R3, R82, R21, !P0 ;  /* 0x0000001552037207 */ /* 0x000fe20004000000 */
[----:B------:R-:W-:Y:S01]  /*b810*/  IMAD.HI.U32 R21, R29, R25, RZ ;  /* 0x000000191d157227 */ /* 0x000fe200078e00ff */
[----:B------:R-:W-:Y:S02]  /*b820*/  SEL R7, R83, R18, !P3 ;  /* 0x0000001253077207 */ /* 0x000fe40005800000 */
[----:B------:R-:W-:Y:S01]  /*b830*/  SHF.R.U32.HI R34, RZ, R73, R34 ;  /* 0x00000049ff227219 */ /* 0x000fe20000011622 */
[-C--:B------:R-:W-:Y:S04]  /*b840*/  IMAD.HI.U32 R18, R3, R22.reuse, RZ ;  /* 0x0000001603127227 */ /* 0x080fe800078e00ff */
[----:B------:R-:W-:Y:S01]  /*b850*/  IMAD.HI.U32 R20, R7, R22, RZ ;  /* 0x0000001607147227 */ /* 0x000fe200078e00ff */
[-C--:B------:R-:W-:Y:S02]  /*b860*/  @P2 SHF.R.U32.HI R3, RZ, R23.reuse, R18 ;  /* 0x00000017ff032219 */ /* 0x080fe40000011612 */
[----:B------:R-:W-:Y:S02]  /*b870*/  SHF.R.U32.HI R18, RZ, R80, R21 ;  /* 0x00000050ff127219 */ /* 0x000fe40000011615 */
[----:B------:R-:W-:Y:S01]  /*b880*/  @P2 SHF.R.U32.HI R7, RZ, R23, R20 ;  /* 0x00000017ff072219 */ /* 0x000fe20000011614 */
[C---:B------:R-:W-:Y:S01]  /*b890*/  IMAD R2, R26.reuse, R3, RZ ;  /* 0x000000031a027224 */ /* 0x040fe200078e02ff */
[----:B------:R-:W-:Y:S02]  /*b8a0*/  SEL R5, R29, R18, !P0 ;  /* 0x000000121d057207 */ /* 0x000fe40004000000 */
[----:B------:R-:W-:Y:S01]  /*b8b0*/  SEL R3, R31, R34, !P3 ;  /* 0x000000221f037207 */ /* 0x000fe20005800000 */
[----:B------:R-:W-:Y:S01]  /*b8c0*/  IMAD R4, R26, R7, RZ ;  /* 0x000000071a047224 */ /* 0x000fe200078e02ff */
[C---:B------:R-:W-:Y:S01]  /*b8d0*/  ISETP.GE.AND P0, PT, R5.reuse, R2, PT ;  /* 0x000000020500720c */ /* 0x040fe20003f06270 */
[----:B------:R-:W-:Y:S03]  /*b8e0*/  IMAD.HI.U32 R6, R5, R22, RZ ;  /* 0x0000001605067227 */ /* 0x000fe600078e00ff */
[----:B------:R-:W-:Y:S01]  /*b8f0*/  ISETP.GE.OR P0, PT, R3, R4, P0 ;  /* 0x000000040300720c */ /* 0x000fe20000706670 */
[----:B------:R-:W-:Y:S01]  /*b900*/  IMAD.MOV R4, RZ, RZ, -R3 ;  /* 0x000000ffff047224 */ /* 0x000fe200078e0a03 */
[-C--:B------:R-:W-:Y:S03]  /*b910*/  SHF.R.U32.HI R6, RZ, R23.reuse, R6 ;  /* 0x00000017ff067219 */ /* 0x080fe60000011606 */
[----:B------:R-:W-:Y:S01]  /*b920*/  IMAD R31, R28, R4, R31 ;  /* 0x000000041c1f7224 */ /* 0x000fe200078e021f */
[----:B------:R-:W-:Y:S05]  /*b930*/  SEL R15, R5, R6, !P2 ;  /* 0x00000006050f7207 */ /* 0x000fea0005000000 */
[----:B------:R-:W-:Y:S02]  /*b940*/  IMAD.MOV R6, RZ, RZ, -R15 ;  /* 0x000000ffff067224 */ /* 0x000fe400078e0a0f */
[C---:B------:R-:W-:Y:S04]  /*b950*/  @!P0 IMAD.HI.U32 R2, R3.reuse, R22, RZ ;  /* 0x0000001603028227 */ /* 0x040fe800078e00ff */
[----:B------:R-:W-:Y:S01]  /*b960*/  IMAD R6, R26, R6, R5 ;  /* 0x000000061a067224 */ /* 0x000fe200078e0205 */
[----:B------:R-:W-:Y:S04]  /*b970*/  @!P0 SHF.R.U32.HI R2, RZ, R23, R2 ;  /* 0x00000017ff028219 */ /* 0x000fe80000011602 */
[----:B------:R-:W-:Y:S02]  /*b980*/  @!P0 SEL R0, R3, R2, !P2 ;  /* 0x0000000203008207 */ /* 0x000fe40005000000 */
[----:B------:R-:W-:Y:S02]  /*b990*/  IADD3 R2, PT, PT, -R5, RZ, RZ ;  /* 0x000000ff05027210 */ /* 0x000fe40007ffe1ff */
[----:B------:R-:W-:Y:S01]  /*b9a0*/  @!P0 IADD3 R8, PT, PT, R15, -R0, RZ ;  /* 0x800000000f088210 */ /* 0x000fe20007ffe0ff */
[----:B------:R-:W-:Y:S02]  /*b9b0*/  @!P0 IMAD R0, R7, R6, R0 ;  /* 0x0000000607008224 */ /* 0x000fe400078e0200 */
[----:B------:R-:W-:Y:S02]  /*b9c0*/  IMAD R29, R24, R2, R29 ;  /* 0x00000002181d7224 */ /* 0x000fe400078e021d */
[----:B------:R-:W-:Y:S02]  /*b9d0*/  @!P0 IMAD R5, R8, R26, R3 ;  /* 0x0000001a08058224 */ /* 0x000fe400078e0203 */
[----:B------:R-:W-:Y:S04]  /*b9e0*/  @!P0 IMAD.MOV.U32 R3, RZ, RZ, R0 ;  /* 0x000000ffff038224 */ /* 0x000fe800078e0000 */
[----:B------:R-:W-:Y:S02]  /*b9f0*/  IMAD R31, R3, R28, R31 ;  /* 0x0000001c031f7224 */ /* 0x000fe400078e021f */
[----:B------:R-:W-:Y:S07]  /*ba00*/  IMAD R29, R5, R24, R29 ;  /* 0x00000018051d7224 */ /* 0x000fee00078e021d */
.L_x_79:
[----:B-1----:R-:W-:Y:S01]  /*ba10*/  @!P1 ISETP.NE.AND P0, PT, R10, 0x1, PT ;  /* 0x000000010a00980c */ /* 0x002fe20003f05270 */
[----:B------:R-:W-:Y:S01]  /*ba20*/  @!P1 IMAD.HI.U32 R3, R29, R11, RZ ;  /* 0x0000000b1d039227 */ /* 0x000fe200078e00ff */
[----:B------:R-:W-:Y:S01]  /*ba30*/  R2UR UR41, R16 ;  /* 0x00000000102972ca */ /* 0x000fe200000e0000 */
[----:B------:R-:W-:Y:S01]  /*ba40*/  BSSY.RECONVERGENT B6, `(.L_x_80) ;  /* 0x000002f000067945 */ /* 0x000fe20003800200 */
[----:B------:R-:W-:Y:S01]  /*ba50*/  @!P1 ISETP.NE.AND P2, PT, R9, 0x1, PT ;  /* 0x000000010900980c */ /* 0x000fe20003f45270 */
[----:B------:R-:W-:Y:S01]  /*ba60*/  @!P1 IMAD.HI.U32 R0, R31, R12, RZ ;  /* 0x0000000c1f009227 */ /* 0x000fe200078e00ff */
[----:B------:R-:W-:Y:S02]  /*ba70*/  @!P1 SHF.R.U32.HI R2, RZ, R14, R3 ;  /* 0x0000000eff029219 */ /* 0x000fe40000011603 */
[----:B------:R-:W-:Y:S02]  /*ba80*/  @P4 SHF.R.U32.HI R36, RZ, 0x10, R37 ;  /* 0x00000010ff244819 */ /* 0x000fe40000011625 */
[----:B------:R-:W-:Y:S02]  /*ba90*/  @!P1 SEL R2, R29, R2, !P0 ;  /* 0x000000021d029207 */ /* 0x000fe40004000000 */
[----:B------:R-:W-:Y:S02]  /*baa0*/  @!P1 SHF.R.U32.HI R0, RZ, R13, R0 ;  /* 0x0000000dff009219 */ /* 0x000fe40000011600 */
[----:B------:R-:W-:Y:S01]  /*bab0*/  LOP3.LUT P0, RZ, R81, 0x1b0, RZ, 0xc0, !PT ;  /* 0x000001b051ff7812 */ /* 0x000fe2000780c0ff */
[----:B------:R-:W-:Y:S01]  /*bac0*/  USHF.L.U32 UR41, UR41, 0x7, URZ ;  /* 0x0000000729297899 */ /* 0x000fe200080006ff */
[----:B------:R-:W-:Y:S02]  /*bad0*/  @!P1 SEL R3, R31, R0, !P2 ;  /* 0x000000001f039207 */ /* 0x000fe40005000000 */
[----:B------:R-:W-:Y:S03]  /*bae0*/  @P4 R2UR UR51, R36 ;  /* 0x00000000243342ca */ /* 0x000fe600000e0000 */
[----:B------:R-:W-:Y:S02]  /*baf0*/  @!P1 IMAD.IADD R0, R2, 0x1, -R3 ;  /* 0x0000000102009824 */ /* 0x000fe400078e0a03 */
[----:B------:R-:W-:Y:S02]  /*bb00*/  @!P1 IMAD.IADD R2, R3, 0x1, -R2 ;  /* 0x0000000103029824 */ /* 0x000fe400078e0a02 */
[----:B------:R-:W-:Y:S02]  /*bb10*/  @!P1 IMAD R31, R0, R9, R31 ;  /* 0x00000009001f9224 */ /* 0x000fe400078e021f */
[----:B------:R-:W-:Y:S01]  /*bb20*/  @!P1 IMAD R29, R2, R10, R29 ;  /* 0x0000000a021d9224 */ /* 0x000fe200078e021d */
[----:B------:R-:W-:Y:S06]  /*bb30*/  @!P0 BRA `(.L_x_81) ;  /* 0x00000000007c8947 */ /* 0x000fec0003800000 */
[----:B------:R-:W1:Y:S01]  /*bb40*/  LDCU.64 UR8, c[0x4][0x80] ;  /* 0x01001000ff0877ac */ /* 0x000e620008000a00 */
[----:B------:R-:W-:Y:S01]  /*bb50*/  MOV R2, 0x0 ;  /* 0x0000000000027802 */ /* 0x000fe20000000f00 */
[----:B------:R-:W-:Y:S02]  /*bb60*/  HFMA2 R12, -RZ, RZ, 0, 5.9604644775390625e-08 ;  /* 0x00000001ff0c7431 */ /* 0x000fe400000001ff */
[----:B------:R-:W-:Y:S01]  /*bb70*/  IMAD.MOV.U32 R8, RZ, RZ, 0x70 ;  /* 0x00000070ff087424 */ /* 0x000fe200078e00ff */
[----:B------:R2:W3:Y:S01]  /*bb80*/  LDC.64 R14, c[0x4][R2] ;  /* 0x01000000020e7b82 */ /* 0x0004e20000000a00 */
[----:B------:R-:W4:Y:S01]  /*bb90*/  LDCU.64 UR6, c[0x4][0x88] ;  /* 0x01001100ff0677ac */ /* 0x000f220008000a00 */
[----:B------:R-:W-:Y:S01]  /*bba0*/  IMAD.MOV.U32 R13, RZ, RZ, RZ ;  /* 0x000000ffff0d7224 */ /* 0x000fe200078e00ff */
[----:B------:R-:W2:Y:S01]  /*bbb0*/  LDCU.64 UR4, c[0x4][0x8] ;  /* 0x01000100ff0477ac */ /* 0x000ea20008000a00 */
[----:B-1----:R-:W-:Y:S01]  /*bbc0*/  MOV R5, UR9 ;  /* 0x0000000900057c02 */ /* 0x002fe20008000f00 */
[----:B------:R-:W-:Y:S01]  /*bbd0*/  IMAD.U32 R4, RZ, RZ, UR8 ;  /* 0x00000008ff047e24 */ /* 0x000fe2000f8e00ff */
[----:B----4-:R-:W-:Y:S01]  /*bbe0*/  MOV R7, UR7 ;  /* 0x0000000700077c02 */ /* 0x010fe20008000f00 */
[----:B------:R-:W-:Y:S01]  /*bbf0*/  IMAD.U32 R6, RZ, RZ, UR6 ;  /* 0x00000006ff067e24 */ /* 0x000fe2000f8e00ff */
[----:B--2---:R-:W-:Y:S01]  /*bc00*/  MOV R11, UR5 ;  /* 0x00000005000b7c02 */ /* 0x004fe20008000f00 */
[----:B------:R-:W-:Y:S02]  /*bc10*/  IMAD.U32 R10, RZ, RZ, UR4 ;  /* 0x00000004ff0a7e24 */ /* 0x000fe4000f8e00ff */
[----:B------:R-:W-:Y:S07]  /*bc20*/  LEPC R20, `(.L_x_82) ;  /* 0x000000001014794e */ /* 0x000fee0000000000 */
[----:B---3-5:R-:W-:Y:S05]  /*bc30*/  CALL.ABS.NOINC R14 ;  /* 0x000000000e007343 */ /* 0x028fea0003c00000 */
.L_x_82:
[----:B------:R-:W1:Y:S01]  /*bc40*/  LDCU.64 UR8, c[0x4][0x80] ;  /* 0x01001000ff0877ac */ /* 0x000e620008000a00 */
[----:B------:R-:W2:Y:S01]  /*bc50*/  LDC.64 R2, c[0x4][R2] ;  /* 0x0100000002027b82 */ /* 0x000ea20000000a00 */
[----:B------:R-:W-:Y:S02]  /*bc60*/  HFMA2 R12, -RZ, RZ, 0, 5.9604644775390625e-08 ;  /* 0x00000001ff0c7431 */ /* 0x000fe400000001ff */
[----:B------:R-:W-:Y:S02]  /*bc70*/  IMAD.MOV.U32 R8, RZ, RZ, 0x70 ;  /* 0x00000070ff087424 */ /* 0x000fe400078e00ff */
[----:B------:R-:W-:Y:S01]  /*bc80*/  IMAD.MOV.U32 R13, RZ, RZ, RZ ;  /* 0x000000ffff0d7224 */ /* 0x000fe200078e00ff */
[----:B------:R-:W3:Y:S01]  /*bc90*/  LDCU.64 UR6, c[0x4][0x88] ;  /* 0x01001100ff0677ac */ /* 0x000ee20008000a00 */
[----:B------:R-:W4:Y:S01]  /*bca0*/  LDCU.64 UR4, c[0x4][0x8] ;  /* 0x01000100ff0477ac */ /* 0x000f220008000a00 */
[----:B-1----:R-:W-:Y:S02]  /*bcb0*/  MOV R4, UR8 ;  /* 0x0000000800047c02 */ /* 0x002fe40008000f00 */
[----:B------:R-:W-:Y:S02]  /*bcc0*/  MOV R5, UR9 ;  /* 0x0000000900057c02 */ /* 0x000fe40008000f00 */
[----:B---3--:R-:W-:Y:S01]  /*bcd0*/  MOV R7, UR7 ;  /* 0x0000000700077c02 */ /* 0x008fe20008000f00 */
[----:B------:R-:W-:Y:S01]  /*bce0*/  IMAD.U32 R6, RZ, RZ, UR6 ;  /* 0x00000006ff067e24 */ /* 0x000fe2000f8e00ff */
[----:B----4-:R-:W-:Y:S01]  /*bcf0*/  MOV R11, UR5 ;  /* 0x00000005000b7c02 */ /* 0x010fe20008000f00 */
[----:B------:R-:W-:Y:S02]  /*bd00*/  IMAD.U32 R10, RZ, RZ, UR4 ;  /* 0x00000004ff0a7e24 */ /* 0x000fe4000f8e00ff */
[----:B------:R-:W-:Y:S07]  /*bd10*/  LEPC R20, `(.L_x_81) ;  /* 0x000000001014794e */ /* 0x000fee0000000000 */
[----:B--2---:R-:W-:Y:S05]  /*bd20*/  CALL.ABS.NOINC R2 ;  /* 0x0000000002007343 */ /* 0x004fea0003c00000 */
.L_x_81:
[----:B------:R-:W-:Y:S05]  /*bd30*/  BSYNC.RECONVERGENT B6 ;  /* 0x0000000000067941 */ /* 0x000fea0003800200 */
.L_x_80:
[----:B------:R-:W-:Y:S01]  /*bd40*/  ISETP.NE.U32.AND P4, PT, R70, RZ, PT ;  /* 0x000000ff4600720c */ /* 0x000fe20003f85070 */
[----:B------:R-:W-:Y:S01]  /*bd50*/  UISETP.NE.AND UP2, UPT, UR53, URZ, UPT ;  /* 0x000000ff3500728c */ /* 0x000fe2000bf45270 */
[----:B------:R-:W-:Y:S01]  /*bd60*/  ISETP.NE.U32.AND P2, PT, RZ, UR36, PT ;  /* 0x00000024ff007c0c */ /* 0x000fe2000bf45070 */
[----:B------:R-:W-:Y:S01]  /*bd70*/  UISETP.NE.U32.AND UP1, UPT, UR38, URZ, UPT ;  /* 0x000000ff2600728c */ /* 0x000fe2000bf25070 */
[----:B------:R-:W-:Y:S01]  /*bd80*/  ISETP.NE.AND.EX P4, PT, R71, RZ, PT, P4 ;  /* 0x000000ff4700720c */ /* 0x000fe20003f85340 */
[----:B------:R-:W-:Y:S01]  /*bd90*/  UPLOP3.LUT UP0, UPT, UPT, UPT, UPT, 0x40, 0x4 ;  /* 0x000000000004789c */ /* 0x000fe20003f0e870 */
[----:B------:R-:W-:Y:S01]  /*bda0*/  ISETP.NE.AND.EX P2, PT, RZ, UR37, PT, P2 ;  /* 0x00000025ff007c0c */ /* 0x000fe2000bf45320 */
[----:B------:R-:W-:Y:S01]  /*bdb0*/  UISETP.NE.AND.EX UP1, UPT, UR39, URZ, UPT, UP1 ;  /* 0x000000ff2700728c */ /* 0x000fe2000bf25310 */
[----:B------:R-:W-:Y:S04]  /*bdc0*/  PLOP3.LUT P1, PT, PT, PT, UP2, 0x80, 0x8 ;  /* 0x000000000008781c */ /* 0x000fe80003f2f028 */
[----:B------:R-:W-:Y:S06]  /*bdd0*/  @UP2 UPLOP3.LUT UP0, UPT, UPT, UPT, UP1, 0x80, 0x8 ;  /* 0x000000000008289c */ /* 0x000fec0003f0f010 */
[----:B------:R-:W-:Y:S01]  /*bde0*/  PLOP3.LUT P0, PT, PT, PT, UP0, 0x80, 0x8 ;  /* 0x000000000008781c */ /* 0x000fe20003f0f008 */
[----:B------:R-:W-:Y:S01]  /*bdf0*/  @!UPT UIADD3 URZ, UPT, UPT, URZ, URZ, URZ ;  /* 0x000000fffffff290 */ /* 0x000fe2000fffe0ff */
[----:B------:R-:W-:Y:S11]  /*be00*/  BRA.U !UP1, `(.L_x_83) ;  /* 0x0000000109387547 */ /* 0x000ff6000b800000 */
[----:B------:R-:W-:Y:S01]  /*be10*/  UISETP.NE.U32.AND UP0, UPT, UR36, URZ, UPT ;  /* 0x000000ff2400728c */ /* 0x000fe2000bf05070 */
[----:B------:R-:W-:Y:S02]  /*be20*/  HFMA2 R0, -RZ, RZ, 0, 5.9604644775390625e-08 ;  /* 0x00000001ff007431 */ /* 0x000fe400000001ff */
[----:B------:R-:W-:Y:S01]  /*be30*/  IMAD.MOV.U32 R79, RZ, RZ, 0x1 ;  /* 0x00000001ff4f7424 */ /* 0x000fe200078e00ff */
[----:B------:R-:W-:Y:S06]  /*be40*/  UISETP.NE.AND.EX UP0, UPT, UR37, URZ, UPT, UP0 ;  /* 0x000000ff2500728c */ /* 0x000fec000bf05300 */
[----:B------:R-:W-:Y:S05]  /*be50*/  PLOP3.LUT P3, PT, PT, PT, UP0, 0x80, 0x8 ;  /* 0x000000000008781c */ /* 0x000fea0003f6f008 */
[----:B------:R-:W1:Y:S01]  /*be60*/  @UP0 LDCU.64 UR6, c[0x0][0x888] ;  /* 0x00011100ff0607ac */ /* 0x000e620008000a00 */
[----:B------:R-:W-:Y:S07]  /*be70*/  @UP0 UIMAD UR4, UR57, UR38, URZ ;  /* 0x00000026390402a4 */ /* 0x000fee000f8e02ff */
[----:B------:R-:W-:Y:S01]  /*be80*/  @!P3 PRMT R79, R0, 0x7610, R79 ;  /* 0x00007610004fb816 */ /* 0x000fe2000000004f */
[----:B-1----:R-:W-:Y:S03]  /*be90*/  @UP0 UIMAD.WIDE UR6, UR4, 0x4, UR6 ;  /* 0x00000004040608a5 */ /* 0x002fe6000f8e0206 */
[----:B------:R-:W1:Y:S03]  /*bea0*/  @!UP0 LDCU UR4, c[0x0][0x880] ;  /* 0x00011000ff0487ac */ /* 0x000e660008000800 */
[----:B------:R-:W-:Y:S01]  /*beb0*/  IMAD.U32 R2, RZ, RZ, UR6 ;  /* 0x00000006ff027e24 */ /* 0x000fe2000f8e00ff */
[----:B------:R-:W-:Y:S05]  /*bec0*/  MOV R3, UR7 ;  /* 0x0000000700037c02 */ /* 0x000fea0008000f00 */
[----:B-----5:R2:W5:Y:S02]  /*bed0*/  @P3 LDG.E R35, desc[UR48][R2.64] ;  /* 0x0000003002233981 */ /* 0x020564000c1e1900 */
[----:B-12---:R-:W-:Y:S02]  /*bee0*/  @!P3 IMAD.U32 R35, RZ, RZ, UR4 ;  /* 0x00000004ff23be24 */ /* 0x006fe4000f8e00ff */
.L_x_83:
[----:B------:R-:W-:Y:S05]  /*bef0*/  @!P4 BRA `(.L_x_84) ;  /* 0x000000000020c947 */ /* 0x000fea0003800000 */
[----:B------:R-:W-:Y:S04]  /*bf00*/  ISETP.NE.U32.AND P3, PT, R68, RZ, PT ;  /* 0x000000ff4400720c */ /* 0x000fe80003f65070 */
[----:B------:R-:W-:Y:S11]  /*bf10*/  ISETP.NE.AND.EX P3, PT, R69, RZ, PT, P3 ;  /* 0x000000ff4500720c */ /* 0x000ff60003f65330 */
[----:B------:R-:W-:Y:S02]  /*bf20*/  @!UPT UIADD3 URZ, UPT, UPT, URZ, URZ, URZ ;  /* 0x000000fffffff290 */ /* 0x000fe4000fffe0ff */
[----:B------:R-:W1:Y:S01]  /*bf30*/  @P3 LDC.64 R2, c[0x0][0x8a8] ;  /* 0x00022a00ff023b82 */ /* 0x000e620000000a00 */
[----:B------:R-:W-:Y:S04]  /*bf40*/  @P3 IMAD R0, R70, UR57, RZ ;  /* 0x0000003946003c24 */ /* 0x000fe8000f8e02ff */
[----:B-1----:R-:W-:Y:S05]  /*bf50*/  @P3 IMAD.WIDE R2, R0, 0x4, R2 ;  /* 0x0000000400023825 */ /* 0x002fea00078e0202 */
[----:B-----5:R1:W5:Y:S02]  /*bf60*/  @P3 LDG.E R33, desc[UR48][R2.64] ;  /* 0x0000003002213981 */ /* 0x020364000c1e1900 */
[----:B-1----:R-:W2:Y:S02]  /*bf70*/  @!P3 LDC R33, c[0x0][0x8a0] ;  /* 0x00022800ff21bb82 */ /* 0x002ea40000000800 */
.L_x_84:
[----:B-----5:R-:W-:Y:S01]  /*bf80*/  FSETP.NEU.AND P3, PT, R35, RZ, PT ;  /* 0x000000ff2300720b */ /* 0x020fe20003f6d000 */
[----:B------:R-:W-:Y:S01]  /*bf90*/  IMAD.SHL.U32 R95, R19, 0x80, RZ ;  /* 0x00000080135f7824 */ /* 0x000fe200078e00ff */
[----:B------:R-:W-:Y:S01]  /*bfa0*/  SEL R3, RZ, 0xffffffff, P2 ;  /* 0xffffffffff037807 */ /* 0x000fe20001000000 */
[----:B------:R-:W-:Y:S01]  /*bfb0*/  BSSY B1, `(.L_x_85) ;  /* 0x0000043000017945 */ /* 0x000fe20003800000 */
[----:B------:R-:W-:Y:S01]  /*bfc0*/  @P1 LOP3.LUT P2, RZ, R79, 0xff, RZ, 0xc0, !PT ;  /* 0x000000ff4fff1812 */ /* 0x000fe2000784c0ff */
[----:B------:R-:W-:Y:S01]  /*bfd0*/  IMAD.HI.U32 R5, R95, R77, RZ ;  /* 0x0000004d5f057227 */ /* 0x000fe200078e00ff */
[----:B------:R-:W-:Y:S02]  /*bfe0*/  @P1 SEL R2, RZ, 0xffffffff, P3 ;  /* 0xffffffffff021807 */ /* 0x000fe40001800000 */
[----:B------:R-:W-:Y:S01]  /*bff0*/  LEA R99, R30, UR50, 0x3 ;  /* 0x000000321e637c11 */ /* 0x000fe2000f8e18ff */
[----:B------:R-:W-:Y:S01]  /*c000*/  IMAD.MOV.U32 R100, RZ, RZ, 0x1 ;  /* 0x00000001ff647424 */ /* 0x000fe200078e00ff */
[----:B------:R-:W-:Y:S01]  /*c010*/  @P0 SEL R2, R3, R2, !P2 ;  /* 0x0000000203020207 */ /* 0x000fe20005000000 */
[----:B------:R-:W-:Y:S01]  /*c020*/  IMAD.IADD R34, R32, 0x1, R17 ;  /* 0x0000000120227824 */ /* 0x000fe200078e0211 */
[----:B------:R-:W-:Y:S01]  /*c030*/  SHF.L.U32 R0, R85, 0x1f, RZ ;  /* 0x0000001f55007819 */ /* 0x000fe200000006ff */
[----:B------:R-:W-:Y:S01]  /*c040*/  IMAD R98, R87, -0x10, R92 ;  /* 0xfffffff057627824 */ /* 0x000fe200078e025c */
[----:B------:R-:W-:Y:S01]  /*c050*/  @P1 LOP3.LUT R2, R2, 0x1, RZ, 0xc0, !PT ;  /* 0x0000000102021812 */ /* 0x000fe200078ec0ff */
[----:B------:R-:W-:Y:S01]  /*c060*/  IMAD.MOV.U32 R101, RZ, RZ, RZ ;  /* 0x000000ffff657224 */ /* 0x000fe200078e00ff */
[----:B------:R-:W-:Y:S02]  /*c070*/  ISETP.NE.AND P2, PT, R76, 0x1, PT ;  /* 0x000000014c00780c */ /* 0x000fe40003f45270 */
[----:B------:R-:W-:Y:S02]  /*c080*/  CS2R R54, SRZ ;  /* 0x0000000000367805 */ /* 0x000fe4000001ff00 */
[----:B------:R-:W-:Y:S02]  /*c090*/  ISETP.NE.U32.OR P5, PT, R2, 0x1, !P1 ;  /* 0x000000010200780c */ /* 0x000fe40004fa5470 */
[----:B------:R-:W-:Y:S02]  /*c0a0*/  CS2R R52, SRZ ;  /* 0x0000000000347805 */ /* 0x000fe4000001ff00 */
[----:B------:R-:W-:Y:S02]  /*c0b0*/  SHF.R.U32.HI R2, RZ, R74, R5 ;  /* 0x0000004aff027219 */ /* 0x000fe40000011605 */
[----:B------:R-:W-:Y:S02]  /*c0c0*/  CS2R R58, SRZ ;  /* 0x00000000003a7805 */ /* 0x000fe4000001ff00 */
[----:B------:R-:W-:Y:S02]  /*c0d0*/  ISETP.NE.AND P4, PT, R75, 0x1, PT ;  /* 0x000000014b00780c */ /* 0x000fe40003f85270 */
[----:B------:R-:W-:Y:S02]  /*c0e0*/  CS2R R56, SRZ ;  /* 0x0000000000387805 */ /* 0x000fe4000001ff00 */
[----:B------:R-:W-:Y:S02]  /*c0f0*/  SEL R93, R95, R2, !P2 ;  /* 0x000000025f5d7207 */ /* 0x000fe40005000000 */
[----:B------:R-:W-:Y:S02]  /*c100*/  CS2R R62, SRZ ;  /* 0x00000000003e7805 */ /* 0x000fe4000001ff00 */
[----:B------:R-:W-:Y:S02]  /*c110*/  PLOP3.LUT P2, PT, PT, PT, UP1, 0x80, 0x8 ;  /* 0x000000000008781c */ /* 0x000fe40003f4f018 */
[----:B------:R-:W-:Y:S02]  /*c120*/  CS2R R60, SRZ ;  /* 0x00000000003c7805 */ /* 0x000fe4000001ff00 */
[----:B------:R-:W-:Y:S01]  /*c130*/  SEL R2, RZ, 0xffffffff, P3 ;  /* 0xffffffffff027807 */ /* 0x000fe20001800000 */
[----:B------:R-:W-:Y:S01]  /*c140*/  IMAD.HI.U32 R94, R93, UR46, RZ ;  /* 0x0000002e5d5e7c27 */ /* 0x000fe2000f8e00ff */
[----:B------:R-:W-:Y:S02]  /*c150*/  LOP3.LUT P3, R96, R79, 0xff, RZ, 0xc0, !PT ;  /* 0x000000ff4f607812 */ /* 0x000fe4000786c0ff */
[----:B------:R-:W-:Y:S02]  /*c160*/  @P5 SHF.L.U32 R6, RZ, 0x1f, RZ ;  /* 0x0000001fff065819 */ /* 0x000fe400000006ff */
[----:B------:R-:W-:Y:S02]  /*c170*/  CS2R R66, SRZ ;  /* 0x0000000000427805 */ /* 0x000fe4000001ff00 */
[----:B------:R-:W-:Y:S02]  /*c180*/  SHF.R.U32.HI R94, RZ, UR47, R94 ;  /* 0x0000002fff5e7c19 */ /* 0x000fe4000801165e */
[----:B------:R-:W-:Y:S01]  /*c190*/  CS2R R64, SRZ ;  /* 0x0000000000407805 */ /* 0x000fe2000001ff00 */
[----:B------:R-:W1:Y:S01]  /*c1a0*/  @P5 SYNCS.PHASECHK.TRANS64.TRYWAIT P1, [UR50+0x30], R6 ;  /* 0x00003006ff0055a7 */ /* 0x000e620008021132 */
[----:B------:R-:W-:Y:S02]  /*c1b0*/  P2R R97, PR, RZ, 0x20 ;  /* 0x00000020ff617803 */ /* 0x000fe40000000000 */
[----:B------:R-:W-:Y:S01]  /*c1c0*/  @P2 SEL R2, R3, R2, !P3 ;  /* 0x0000000203022207 */ /* 0x000fe20005800000 */
[----:B------:R-:W-:Y:S01]  /*c1d0*/  IMAD.MOV R3, RZ, RZ, -R93 ;  /* 0x000000ffff037224 */ /* 0x000fe200078e0a5d */
[----:B------:R-:W-:Y:S02]  /*c1e0*/  SEL R94, R93, R94, !P4 ;  /* 0x0000005e5d5e7207 */ /* 0x000fe40006000000 */
[----:B------:R-:W-:Y:S01]  /*c1f0*/  LOP3.LUT R2, R2, 0x1, RZ, 0xc0, !PT ;  /* 0x0000000102027812 */ /* 0x000fe200078ec0ff */
[----:B------:R-:W-:Y:S02]  /*c200*/  IMAD R95, R76, R3, R95 ;  /* 0x000000034c5f7224 */ /* 0x000fe400078e025f */
[----:B------:R-:W-:Y:S01]  /*c210*/  IMAD.MOV R4, RZ, RZ, -R94 ;  /* 0x000000ffff047224 */ /* 0x000fe200078e0a5e */
[----:B------:R-:W-:Y:S03]  /*c220*/  ISETP.NE.U32.AND P2, PT, R2, 0x1, PT ;  /* 0x000000010200780c */ /* 0x000fe60003f45070 */
[----:B------:R-:W-:Y:S01]  /*c230*/  IMAD R93, R75, R4, R93 ;  /* 0x000000044b5d7224 */ /* 0x000fe200078e025d */
[----:B------:R-:W-:Y:S01]  /*c240*/  P2R R102, PR, RZ, 0x4 ;  /* 0x00000004ff667803 */ /* 0x000fe20000000000 */
[----:B------:R3:W4:Y:S01]  /*c250*/  SYNCS.PHASECHK.TRANS64.TRYWAIT P0, [R99+URZ+0x90], R0 ;  /* 0x00009000630075a7 */ /* 0x00072200080011ff */
[----:B-1----:R-:W-:Y:S01]  /*c260*/  @P5 SEL R100, RZ, 0x1, !P1 ;  /* 0x00000001ff645807 */ /* 0x002fe20004800000 */
[----:B---3--:R-:W-:Y:S06]  /*c270*/  @!P5 BRA `(.L_x_86) ;  /* 0x000000000058d947 */ /* 0x008fec0003800000 */
[----:B------:R-:W-:Y:S01]  /*c280*/  IMAD.MOV.U32 R55, RZ, RZ, RZ ;  /* 0x000000ffff377224 */ /* 0x000fe200078e00ff */
[----:B------:R-:W-:Y:S01]  /*c290*/  ISETP.NE.AND P1, PT, R100, RZ, PT ;  /* 0x000000ff6400720c */ /* 0x000fe20003f25270 */
[----:B------:R-:W-:Y:S01]  /*c2a0*/  BSSY B0, `(.L_x_87) ;  /* 0x000000c000007945 */ /* 0x000fe20003800000 */
[----:B------:R-:W-:Y:S02]  /*c2b0*/  CS2R R66, SRZ ;  /* 0x0000000000427805 */ /* 0x000fe4000001ff00 */
[----:B------:R-:W-:Y:S02]  /*c2c0*/  CS2R R64, SRZ ;  /* 0x0000000000407805 */ /* 0x000fe4000001ff00 */
[----:B------:R-:W-:Y:S02]  /*c2d0*/  CS2R R62, SRZ ;  /* 0x00000000003e7805 */ /* 0x000fe4000001ff00 */
[----:B------:R-:W-:Y:S02]  /*c2e0*/  CS2R R60, SRZ ;  /* 0x00000000003c7805 */ /* 0x000fe4000001ff00 */
[----:B------:R-:W-:Y:S02]  /*c2f0*/  CS2R R58, SRZ ;  /* 0x00000000003a7805 */ /* 0x000fe4000001ff00 */
[----:B------:R-:W-:Y:S02]  /*c300*/  CS2R R56, SRZ ;  /* 0x0000000000387805 */ /* 0x000fe4000001ff00 */
[----:B------:R-:W-:Y:S01]  /*c310*/  CS2R R52, SRZ ;  /* 0x0000000000347805 */ /* 0x000fe2000001ff00 */
[----:B------:R-:W-:Y:S06]  /*c320*/  @P1 BRA `(.L_x_88) ;  /* 0x00000000000c1947 */ /* 0x000fec0003800000 */
[----:B------:R-:W-:Y:S04]  /*c330*/  SHF.L.U32 R3, RZ, 0x1f, RZ ;  /* 0x0000001fff037819 */ /* 0x000fe800000006ff */
[----:B------:R-:W1:Y:S02]  /*c340*/  SYNCS.PHASECHK.TRANS64.TRYWAIT P1, [UR50+0x30], R3 ;  /* 0x00003003ff0075a7 */ /* 0x000e640008021132 */
[----:B-1----:R-:W-:Y:S05]  /*c350*/  @!P1 BRA `(.L_x_89) ;  /* 0x0000005800009947 */ /* 0x002fea0003800000 */
.L_x_88:
[----:B------:R-:W-:Y:S05]  /*c360*/  BSYNC B0 ;  /* 0x0000000000007941 */ /* 0x000fea0003800000 */
.L_x_87:
[----:B------:R-:W-:Y:S01]  /*c370*/  ISETP.NE.AND P1, PT, R102, RZ, PT ;  /* 0x000000ff6600720c */ /* 0x000fe20003f25270 */
[----:B------:R-:W-:Y:S11]  /*c380*/  HFMA2 R101, -RZ, RZ, 0, 5.9604644775390625e-08 ;  /* 0x00000001ff657431 */ /* 0x000ff600000001ff */
[----:B------:R-:W-:Y:S01]  /*c390*/  @!UPT UIADD3 URZ, UPT, UPT, URZ, URZ, URZ ;  /* 0x000000fffffff290 */ /* 0x000fe2000fffe0ff */
[----:B------:R3:W1:Y:S04]  /*c3a0*/  @P1 LDS.128 R64, [R86] ;  /* 0x0000000056401984 */ /* 0x0006680000000c00 */
[----:B------:R3:W1:Y:S04]  /*c3b0*/  @P1 LDS.128 R60, [R92+0x10] ;  /* 0x000010005c3c1984 */ /* 0x0006680000000c00 */
[----:B------:R3:W1:Y:S04]  /*c3c0*/  @P1 LDS.128 R56, [R90+0x20] ;  /* 0x000020005a381984 */ /* 0x0006680000000c00 */
[----:B------:R3:W1:Y:S02]  /*c3d0*/  @P1 LDS.128 R52, [R98+0x30] ;  /* 0x0000300062341984 */ /* 0x0006640000000c00 */
.L_x_86:
[----:B------:R-:W-:Y:S05]  /*c3e0*/  BSYNC B1 ;  /* 0x0000000000017941 */ /* 0x000fea0003800000 */
.L_x_85:
[----:B-1----:R-:W-:Y:S04]  /*c3f0*/  SHF.R.U32.HI R2, RZ, 0x15, R34 ;  /* 0x00000015ff027819 */ /* 0x002fe80000011622 */
[----:B------:R-:W-:Y:S01]  /*c400*/  LOP3.LUT P1, RZ, R2, 0x3, R89, 0x48, !PT ;  /* 0x0000000302ff7812 */ /* 0x000fe20007824859 */
[----:B------:R-:W-:Y:S01]  /*c410*/  @!UPT UIADD3 URZ, UPT, UPT, URZ, URZ, URZ ;  /* 0x000000fffffff290 */ /* 0x000fe2000fffe0ff */
[----:B----4-:R-:W-:Y:S11]  /*c420*/  @P0 BRA `(.L_x_90) ;  /* 0x0000000000080947 */ /* 0x010ff60003800000 */
[----:B------:R-:W1:Y:S02]  /*c430*/  SYNCS.PHASECHK.TRANS64.TRYWAIT P0, [R99+URZ+0x90], R0 ;  /* 0x00009000630075a7 */ /* 0x000e6400080011ff */
[----:B-1----:R-:W-:Y:S05]  /*c440*/  @!P0 BRA `(.L_x_91) ;  /* 0x0000005400dc8947 */ /* 0x002fea0003800000 */
.L_x_90:
[----:B------:R-:W-:Y:S05]  /*c450*/  @!P1 BRA `(.L_x_92) ;  /* 0x0000000000409947 */ /* 0x000fea0003800000 */
[----:B------:R-:W4:Y:S01]  /*c460*/  LDCU.64 UR8, c[0x4][0x70] ;  /* 0x01000e00ff0877ac */ /* 0x000f220008000a00 */
[----:B------:R-:W-:Y:S01]  /*c470*/  MOV R3, 0x0 ;  /* 0x0000000000037802 */ /* 0x000fe20000000f00 */
[----:B------:R-:W-:Y:S02]  /*c480*/  HFMA2 R12, -RZ, RZ, 0, 5.9604644775390625e-08 ;  /* 0x00000001ff0c7431 */ /* 0x000fe400000001ff */
[----:B------:R-:W-:Y:S02]  /*c490*/  IMAD.MOV.U32 R8, RZ, RZ, 0x192 ;  /* 0x00000192ff087424 */ /* 0x000fe400078e00ff */
[----:B------:R-:W-:Y:S01]  /*c4a0*/  IMAD.MOV.U32 R13, RZ, RZ, RZ ;  /* 0x000000ffff0d7224 */ /* 0x000fe200078e00ff */
[----:B------:R-:W5:Y:S01]  /*c4b0*/  LDCU.64 UR6, c[0x4][0x78] ;  /* 0x01000f00ff0677ac */ /* 0x000f620008000a00 */
[----:B------:R-:W1:Y:S01]  /*c4c0*/  LDC.64 R2, c[0x4][R3] ;  /* 0x0100000003027b82 */ /* 0x000e620000000a00 */
[----:B------:R-:W2:Y:S01]  /*c4d0*/  LDCU.64 UR4, c[0x4][0x10] ;  /* 0x01000200ff0477ac */ /* 0x000ea20008000a00 */
[----:B----4-:R-:W-:Y:S01]  /*c4e0*/  MOV R5, UR9 ;  /* 0x0000000900057c02 */ /* 0x010fe20008000f00 */
[----:B------:R-:W-:Y:S01]  /*c4f0*/  IMAD.U32 R4, RZ, RZ, UR8 ;  /* 0x00000008ff047e24 */ /* 0x000fe2000f8e00ff */
[----:B-----5:R-:W-:Y:S01]  /*c500*/  MOV R7, UR7 ;  /* 0x0000000700077c02 */ /* 0x020fe20008000f00 */
[----:B------:R-:W-:Y:S01]  /*c510*/  IMAD.U32 R6, RZ, RZ, UR6 ;  /* 0x00000006ff067e24 */ /* 0x000fe2000f8e00ff */
[----:B--2---:R-:W-:Y:S01]  /*c520*/  MOV R11, UR5 ;  /* 0x00000005000b7c02 */ /* 0x004fe20008000f00 */
[----:B------:R-:W-:Y:S02]  /*c530*/  IMAD.U32 R10, RZ, RZ, UR4 ;  /* 0x00000004ff0a7e24 */ /* 0x000fe4000f8e00ff */
[----:B------:R-:W-:Y:S07]  /*c540*/  LEPC R20, `(.L_x_92) ;  /* 0x000000001014794e */ /* 0x000fee0000000000 */
[----:B-1-3--:R-:W-:Y:S05]  /*c550*/  CALL.ABS.NOINC R2 ;  /* 0x0000000002007343 */ /* 0x00afea0003c00000 */
.L_x_92:
[----:B------:R-:W-:Y:S01]  /*c560*/  LOP3.LUT R20, R64, 0xffffe000, RZ, 0xc0, !PT ;  /* 0xffffe00040147812 */ /* 0x000fe200078ec0ff */
[----:B------:R-:W-:Y:S05]  /*c570*/  WARPSYNC.ALL ;  /* 0x0000000000007948 */ /* 0x000fea0003800000 */
[----:B------:R-:W-:Y:S01]  /*c580*/  R2UR UR4, R34 ;  /* 0x00000000220472ca */ /* 0x000fe200000e0000 */
[----:B------:R-:W-:Y:S01]  /*c590*/  BSSY.RECONVERGENT B0, `(.L_x_93) ;  /* 0x000005a000007945 */ /* 0x000fe20003800200 */
[----:B------:R-:W-:Y:S02]  /*c5a0*/  LOP3.LUT R21, R65, 0xffffe000, RZ, 0xc0, !PT ;  /* 0xffffe00041157812 */ /* 0x000fe400078ec0ff */
[----:B------:R-:W-:Y:S02]  /*c5b0*/  LOP3.LUT R40, R66, 0xffffe000, RZ, 0xc0, !PT ;  /* 0xffffe00042287812 */ /* 0x000fe400078ec0ff */
[----:B------:R-:W-:Y:S02]  /*c5c0*/  LOP3.LUT R41, R60, 0xffffe000, RZ, 0xc0, !PT ;  /* 0xffffe0003c297812 */ /* 0x000fe400078ec0ff */
[----:B------:R-:W-:Y:S05]  /*c5d0*/  ISETP.NE.AND P0, PT, R88, RZ, PT ;  /* 0x000000ff5800720c */ /* 0x000fea0003f05270 */
[----:B------:R-:W1:Y:S02]  /*c5e0*/  LDTM.x16 R4, tmem[UR4] ;  /* 0x00000004000479ee */ /* 0x000e640008240000 */
[C---:B-12---:R-:W-:Y:S01]  /*c5f0*/  FMUL R0, R33.reuse, R4 ;  /* 0x0000000421007220 */ /* 0x046fe20000400000 */
[C---:B------:R-:W-:Y:S01]  /*c600*/  FMUL R2, R33.reuse, R5 ;  /* 0x0000000521027220 */ /* 0x040fe20000400000 */
[C---:B------:R-:W-:Y:S01]  /*c610*/  FMUL R3, R33.reuse, R6 ;  /* 0x0000000621037220 */ /* 0x040fe20000400000 */
[----:B------:R-:W-:Y:S01]  /*c620*/  FMUL R7, R33, R7 ;  /* 0x0000000721077220 */ /* 0x000fe20000400000 */
[----:B------:R-:W-:Y:S01]  /*c630*/  FFMA R36, R35, R20, R0 ;  /* 0x0000001423247223 */ /* 0x000fe20000000000 */
[----:B------:R-:W-:Y:S01]  /*c640*/  LOP3.LUT R20, R67, 0xffffe000, RZ, 0xc0, !PT ;  /* 0xffffe00043147812 */ /* 0x000fe200078ec0ff */
[C---:B------:R-:W-:Y:S01]  /*c650*/  FFMA R37, R35.reuse, R21, R2 ;  /* 0x0000001523257223 */ /* 0x040fe20000000002 */
[----:B------:R-:W-:Y:S01]  /*c660*/  LOP3.LUT R21, R62, 0xffffe000, RZ, 0xc0, !PT ;  /* 0xffffe0003e157812 */ /* 0x000fe200078ec0ff */
[----:B------:R-:W-:Y:S01]  /*c670*/  FFMA R38, R35, R40, R3 ;  /* 0x0000002823267223 */ /* 0x000fe20000000003 */
[----:B------:R-:W-:Y:S01]  /*c680*/  LOP3.LUT R40, R61, 0xffffe000, RZ, 0xc0, !PT ;  /* 0xffffe0003d287812 */ /* 0x000fe200078ec0ff */
[----:B------:R-:W-:Y:S01]  /*c690*/  FFMA R39, R35, R20, R7 ;  /* 0x0000001423277223 */ /* 0x000fe20000000007 */
[----:B------:R-:W-:Y:S01]  /*c6a0*/  LOP3.LUT R20, R63, 0xffffe000, RZ, 0xc0, !PT ;  /* 0xffffe0003f147812 */ /* 0x000fe200078ec0ff */
[C---:B------:R-:W-:Y:S01]  /*c6b0*/  FMUL R4, R33.reuse, R8 ;  /* 0x0000000821047220 */ /* 0x040fe20000400000 */
[----:B------:R-:W-:Y:S01]  /*c6c0*/  F2FP.TF32.F32.PACK_B R36, R36 ;  /* 0x00000024ff24723e */ /* 0x000fe200024050ff */
[C---:B------:R-:W-:Y:S01]  /*c6d0*/  FMUL R5, R33.reuse, R9 ;  /* 0x0000000921057220 */ /* 0x040fe20000400000 */
[----:B------:R-:W-:Y:S01]  /*c6e0*/  F2FP.TF32.F32.PACK_B R37, R37 ;  /* 0x00000025ff25723e */ /* 0x000fe200024050ff */
[C---:B------:R-:W-:Y:S01]  /*c6f0*/  FMUL R6, R33.reuse, R10 ;  /* 0x0000000a21067220 */ /* 0x040fe20000400000 */
[----:B------:R-:W-:Y:S01]  /*c700*/  FMUL R11, R33, R11 ;  /* 0x0000000b210b7220 */ /* 0x000fe20000400000 */
[----:B------:R-:W-:Y:S01]  /*c710*/  F2FP.TF32.F32.PACK_B R38, R38 ;  /* 0x00000026ff26723e */ /* 0x000fe200024050ff */
[C---:B------:R-:W-:Y:S01]  /*c720*/  FFMA R4, R35.reuse, R41, R4 ;  /* 0x0000002923047223 */ /* 0x040fe20000000004 */
[----:B------:R-:W-:Y:S01]  /*c730*/  F2FP.TF32.F32.PACK_B R39, R39 ;  /* 0x00000027ff27723e */ /* 0x000fe200024050ff */
[C---:B------:R-:W-:Y:S01]  /*c740*/  FFMA R5, R35.reuse, R40, R5 ;  /* 0x0000002823057223 */ /* 0x040fe20000000005 */
[C---:B------:R-:W-:Y:S01]  /*c750*/  FFMA R6, R35.reuse, R21, R6 ;  /* 0x0000001523067223 */ /* 0x040fe20000000006 */
[----:B------:R-:W-:Y:S01]  /*c760*/  FFMA R7, R35, R20, R11 ;  /* 0x0000001423077223 */ /* 0x000fe2000000000b */
[----:B------:R-:W-:Y:S01]  /*c770*/  LOP3.LUT R41, R56, 0xffffe000, RZ, 0xc0, !PT ;  /* 0xffffe00038297812 */ /* 0x000fe200078ec0ff */
[----:B------:R1:W-:Y:S01]  /*c780*/  STS.128 [R86], R36 ;  /* 0x0000002456007388 */ /* 0x0003e20000000c00 */
[----:B------:R-:W-:Y:S01]  /*c790*/  LOP3.LUT R40, R57, 0xffffe000, RZ, 0xc0, !PT ;  /* 0xffffe00039287812 */ /* 0x000fe200078ec0ff */
[C---:B------:R-:W-:Y:S01]  /*c7a0*/  FMUL R8, R33.reuse, R12 ;  /* 0x0000000c21087220 */ /* 0x040fe20000400000 */
[C---:B------:R-:W-:Y:S01]  /*c7b0*/  FMUL R9, R33.reuse, R13 ;  /* 0x0000000d21097220 */ /* 0x040fe20000400000 */
[----:B------:R-:W-:Y:S01]  /*c7c0*/  LOP3.LUT R21, R58, 0xffffe000, RZ, 0xc0, !PT ;  /* 0xffffe0003a157812 */ /* 0x000fe200078ec0ff */
[----:B------:R-:W-:Y:S01]  /*c7d0*/  FMUL R10, R33, R14 ;  /* 0x0000000e210a7220 */ /* 0x000fe20000400000 */
[----:B------:R-:W-:Y:S01]  /*c7e0*/  LOP3.LUT R20, R59, 0xffffe000, RZ, 0xc0, !PT ;  /* 0xffffe0003b147812 */ /* 0x000fe200078ec0ff */
[----:B------:R-:W-:Y:S01]  /*c7f0*/  FMUL R15, R33, R15 ;  /* 0x0000000f210f7220 */ /* 0x000fe20000400000 */
[----:B------:R-:W-:Y:S01]  /*c800*/  F2FP.TF32.F32.PACK_B R4, R4 ;  /* 0x00000004ff04723e */ /* 0x000fe200024050ff */
[C---:B------:R-:W-:Y:S01]  /*c810*/  FFMA R8, R35.reuse, R41, R8 ;  /* 0x0000002923087223 */ /* 0x040fe20000000008 */
[----:B------:R-:W-:Y:S01]  /*c820*/  F2FP.TF32.F32.PACK_B R5, R5 ;  /* 0x00000005ff05723e */ /* 0x000fe200024050ff */
[C---:B------:R-:W-:Y:S01]  /*c830*/  FFMA R9, R35.reuse, R40, R9 ;  /* 0x0000002823097223 */ /* 0x040fe20000000009 */
[----:B------:R-:W-:Y:S01]  /*c840*/  F2FP.TF32.F32.PACK_B R6, R6 ;  /* 0x00000006ff06723e */ /* 0x000fe200024050ff */
[C---:B------:R-:W-:Y:S01]  /*c850*/  FFMA R10, R35.reuse, R21, R10 ;  /* 0x00000015230a7223 */ /* 0x040fe2000000000a */
[----:B------:R-:W-:Y:S01]  /*c860*/  F2FP.TF32.F32.PACK_B R7, R7 ;  /* 0x00000007ff07723e */ /* 0x000fe200024050ff */
[----:B------:R-:W-:Y:S01]  /*c870*/  FFMA R11, R35, R20, R15 ;  /* 0x00000014230b7223 */ /* 0x000fe2000000000f */
[----:B------:R-:W-:Y:S01]  /*c880*/  LOP3.LUT R41, R52, 0xffffe000, RZ, 0xc0, !PT ;  /* 0xffffe00034297812 */ /* 0x000fe200078ec0ff */
[----:B------:R-:W-:Y:S01]  /*c890*/  FMUL R12, R33, R16 ;  /* 0x00000010210c7220 */ /* 0x000fe20000400000 */
[----:B------:R-:W-:Y:S01]  /*c8a0*/  LOP3.LUT R40, R53, 0xffffe000, RZ, 0xc0, !PT ;  /* 0xffffe00035287812 */ /* 0x000fe200078ec0ff */
[----:B------:R1:W-:Y:S01]  /*c8b0*/  STS.128 [R92+0x10], R4 ;  /* 0x000010045c007388 */ /* 0x0003e20000000c00 */
        /* <DEDUP_REMOVED lines=13> */
[----:B------:R-:W-:Y:S02]  /*c990*/  F2FP.TF32.F32.PACK_B R12, R12 ;  /* 0x0000000cff0c723e */ /* 0x000fe400024050ff */
[----:B------:R-:W-:Y:S01]  /*c9a0*/  F2FP.TF32.F32.PACK_B R13, R13 ;  /* 0x0000000dff0d723e */ /* 0x000fe200024050ff */
[----:B------:R1:W-:Y:S01]  /*c9b0*/  STS.128 [R90+0x20], R8 ;  /* 0x000020085a007388 */ /* 0x0003e20000000c00 */
[----:B------:R-:W-:Y:S02]  /*c9c0*/  F2FP.TF32.F32.PACK_B R14, R14 ;  /* 0x0000000eff0e723e */ /* 0x000fe400024050ff */
[----:B------:R-:W-:Y:S05]  /*c9d0*/  F2FP.TF32.F32.PACK_B R15, R15 ;  /* 0x0000000fff0f723e */ /* 0x000fea00024050ff */
[----:B------:R1:W-:Y:S01]  /*c9e0*/  STS.128 [R98+0x30], R12 ;  /* 0x0000300c62007388 */ /* 0x0003e20000000c00 */
[----:B------:R-:W-:Y:S01]  /*c9f0*/  @!PT LDS RZ, [RZ] ;  /* 0x00000000fffff984 */ /* 0x000fe20000000800 */
[----:B------:R-:W-:Y:S01]  /*ca00*/  @!PT LDS RZ, [RZ] ;  /* 0x00000000fffff984 */ /* 0x000fe20000000800 */
[----:B------:R-:W-:Y:S01]  /*ca10*/  @!PT LDS RZ, [RZ] ;  /* 0x00000000fffff984 */ /* 0x000fe20000000800 */
[----:B------:R-:W-:Y:S01]  /*ca20*/  @!PT LDS RZ, [RZ] ;  /* 0x00000000fffff984 */ /* 0x000fe20000000800 */
[----:B------:R2:W-:Y:S07]  /*ca30*/  MEMBAR.ALL.CTA ;  /* 0x0000000000007992 */ /* 0x0005ee0000008000 */
[----:B--2---:R-:W2:Y:S02]  /*ca40*/  FENCE.VIEW.ASYNC.S ;  /* 0x00000000000073c6 */ /* 0x004ea40000000000 */
[----:B--2---:R-:W-:Y:S06]  /*ca50*/  BAR.SYNC.DEFER_BLOCKING 0x1, 0x80 ;  /* 0x0042000000007b1d */ /* 0x004fec0000010000 */
[----:B------:R-:W-:Y:S05]  /*ca60*/  @P0 BRA `(.L_x_94) ;  /* 0x0000000000300947 */ /* 0x000fea0003800000 */
[----:B------:R-:W-:Y:S01]  /*ca70*/  UIADD3 UR6, UPT, UPT, UR50, 0x200, URZ ;  /* 0x0000020032067890 */ /* 0x000fe2000fffe0ff */
[----:B------:R-:W-:Y:S01]  /*ca80*/  R2UR UR42, R95 ;  /* 0x000000005f2a72ca */ /* 0x000fe200000e0000 */
[----:B------:R-:W-:Y:S01]  /*ca90*/  UIADD3 UR4, UP0, UPT, UR54, 0x680, URZ ;  /* 0x0000068036047890 */ /* 0x000fe2000ff1e0ff */
[----:B------:R-:W-:Y:S02]  /*caa0*/  R2UR UR43, R93 ;  /* 0x000000005d2b72ca */ /* 0x000fe400000e0000 */
[----:B------:R-:W-:Y:S01]  /*cab0*/  R2UR UR44, R94 ;  /* 0x000000005e2c72ca */ /* 0x000fe200000e0000 */
[----:B------:R-:W-:Y:S01]  /*cac0*/  IMAD.U32 R81, RZ, RZ, UR6 ;  /* 0x00000006ff517e24 */ /* 0x000fe2000f8e00ff */
[----:B------:R-:W-:Y:S04]  /*cad0*/  UIADD3.X UR5, UPT, UPT, URZ, UR55, URZ, UP0, !UPT ;  /* 0x00000037ff057290 */ /* 0x000fe800087fe4ff */
[----:B------:R-:W-:Y:S11]  /*cae0*/  R2UR UR40, R81 ;  /* 0x00000000512872ca */ /* 0x000ff600000e0000 */
[----:B------:R-:W-:Y:S02]  /*caf0*/  @!UPT UIADD3 URZ, UPT, UPT, URZ, URZ, URZ ;  /* 0x000000fffffff290 */ /* 0x000fe4000fffe0ff */
[----:B------:R2:W-:Y:S01]  /*cb00*/  UTMASTG.4D.IM2COL [UR40], [UR4] ;  /* 0x00000028040073b5 */ /* 0x0005e20008058000 */
[----:B------:R0:W-:Y:S01]  /*cb10*/  UTMACMDFLUSH ;  /* 0x00000000000079b7 */ /* 0x0001e20000000000 */
[----:B--2---:R-:W-:Y:S04]  /*cb20*/  DEPBAR.LE SB0, 0x1 ;  /* 0x000080400000791a */ /* 0x004fe80000000000 */
.L_x_94:
[----:B------:R-:W-:Y:S05]  /*cb30*/  BSYNC.RECONVERGENT B0 ;  /* 0x0000000000007941 */ /* 0x000fea0003800200 */
.L_x_93:
[----:B------:R-:W-:Y:S01]  /*cb40*/  BAR.SYNC.DEFER_BLOCKING 0x1, 0x80 ;  /* 0x0042000000007b1d */ /* 0x000fe20000010000 */
[----:B------:R-:W-:Y:S01]  /*cb50*/  ISETP.NE.AND P1, PT, R97, RZ, PT ;  /* 0x000000ff6100720c */ /* 0x000fe20003f25270 */
[----:B------:R-:W-:Y:S01]  /*cb60*/  UISETP.NE.AND UP0, UPT, UR52, URZ, UPT ;  /* 0x000000ff3400728c */ /* 0x000fe2000bf05270 */
[----:B------:R-:W-:Y:S11]  /*cb70*/  LEA R3, R101, UR50, 0x3 ;  /* 0x0000003265037c11 */ /* 0x000ff6000f8e18ff */
[----:B-1----:R-:W-:Y:S01]  /*cb80*/  @P1 SHF.L.U32 R4, RZ, 0x1f, RZ ;  /* 0x0000001fff041819 */ /* 0x002fe200000006ff */
[----:B------:R-:W-:Y:S06]  /*cb90*/  BRA.U !UP0, `(.L_x_95) ;  /* 0x0000000108247547 */ /* 0x000fec000b800000 */
[----:B------:R-:W1:Y:S01]  /*cba0*/  S2R R0, SR_CgaCtaId ;  /* 0x0000000000007919 */ /* 0x000e620000008800 */
[----:B------:R-:W-:Y:S01]  /*cbb0*/  IMAD.U32 R2, RZ, RZ, UR56 ;  /* 0x00000038ff027e24 */ /* 0x000fe2000f8e00ff */
[----:B------:R-:W-:Y:S04]  /*cbc0*/  UIADD3 UR56, UPT, UPT, UR56, 0x1, URZ ;  /* 0x0000000138387890 */ /* 0x000fe8000fffe0ff */
[----:B------:R-:W-:Y:S01]  /*cbd0*/  @P1 LEA R2, R2, UR50, 0x3 ;  /* 0x0000003202021c11 */ /* 0x000fe2000f8e18ff */
[----:B------:R-:W-:Y:S04]  /*cbe0*/  UISETP.NE.AND UP0, UPT, UR56, 0x4, UPT ;  /* 0x000000043800788c */ /* 0x000fe8000bf05270 */
[----:B------:R-:W-:Y:S01]  /*cbf0*/  @P1 VIADD R5, R2, 0x50 ;  /* 0x0000005002051836 */ /* 0x000fe20000000000 */
[----:B------:R-:W-:Y:S04]  /*cc00*/  USEL UR56, UR56, URZ, UP0 ;  /* 0x000000ff38387287 */ /* 0x000fe80008000000 */
[----:B-1----:R-:W-:Y:S04]  /*cc10*/  @P1 PRMT R0, R0, 0x654, R5 ;  /* 0x0000065400001816 */ /* 0x002fe80000000005 */
[----:B------:R1:W-:Y:S04]  /*cc20*/  @P1 SYNCS.ARRIVE.TRANS64.RED.A1T0 RZ, [R0+URZ], RZ ;  /* 0x000000ff00ff19a7 */ /* 0x0003e800081004ff */
.L_x_95:
[----:B------:R-:W2:Y:S01]  /*cc30*/  @P1 SYNCS.PHASECHK.TRANS64.TRYWAIT P0, [R3+URZ+0x30], R4 ;  /* 0x00003004030015a7 */ /* 0x000ea200080011ff */
[----:B------:R-:W-:Y:S01]  /*cc40*/  BSSY B1, `(.L_x_96) ;  /* 0x0000016000017945 */ /* 0x000fe20003800000 */
[----:B--2---:R-:W-:Y:S03]  /*cc50*/  @P1 SEL R100, RZ, 0x1, !P0 ;  /* 0x00000001ff641807 */ /* 0x004fe60004000000 */
[----:B------:R-:W-:Y:S05]  /*cc60*/  @!P1 BRA `(.L_x_97) ;  /* 0x00000000004c9947 */ /* 0x000fea0003800000 */
[----:B------:R-:W-:Y:S01]  /*cc70*/  ISETP.NE.AND P0, PT, R100, RZ, PT ;  /* 0x000000ff6400720c */ /* 0x000fe20003f05270 */
[----:B------:R-:W-:Y:S01]  /*cc80*/  BSSY B0, `(.L_x_98) ;  /* 0x000000b000007945 */ /* 0x000fe20003800000 */
[----:B------:R-:W-:Y:S11]  /*cc90*/  ISETP.NE.AND P1, PT, R102, RZ, PT ;  /* 0x000000ff6600720c */ /* 0x000ff60003f25270 */
[----:B------:R-:W-:Y:S02]  /*cca0*/  @!UPT UIADD3 URZ, UPT, UPT, URZ, URZ, URZ ;  /* 0x000000fffffff290 */ /* 0x000fe4000fffe0ff */
[C---:B------:R-:W-:Y:S01]  /*ccb0*/  @P1 IMAD R6, R101.reuse, 0x2000, R86 ;  /* 0x0000200065061824 */ /* 0x040fe200078e0256 */
[C---:B------:R-:W-:Y:S01]  /*ccc0*/  @P1 LEA R4, R101.reuse, R90, 0xd ;  /* 0x0000005a65041211 */ /* 0x040fe200078e68ff */
[C---:B------:R-:W-:Y:S02]  /*ccd0*/  @P1 IMAD R5, R101.reuse, 0x2000, R92 ;  /* 0x0000200065051824 */ /* 0x040fe400078e025c */
[----:B------:R-:W-:Y:S01]  /*cce0*/  @P1 IMAD R2, R101, 0x2000, R98 ;  /* 0x0000200065021824 */ /* 0x000fe200078e0262 */
[----:B------:R-:W-:Y:S06]  /*ccf0*/  @P0 BRA `(.L_x_99) ;  /* 0x00000000000c0947 */ /* 0x000fec0003800000 */
[----:B-1----:R-:W-:Y:S04]  /*cd00*/  SHF.L.U32 R0, RZ, 0x1f, RZ ;  /* 0x0000001fff007819 */ /* 0x002fe800000006ff */
[----:B------:R-:W1:Y:S02]  /*cd10*/  SYNCS.PHASECHK.TRANS64.TRYWAIT P0, [R3+URZ+0x30], R0 ;  /* 0x00003000030075a7 */ /* 0x000e6400080011ff */
[----:B-1----:R-:W-:Y:S05]  /*cd20*/  @!P0 BRA `(.L_x_100) ;  /* 0x0000004c00b88947 */ /* 0x002fea0003800000 */
.L_x_99:
[----:B------:R-:W-:Y:S05]  /*cd30*/  BSYNC B0 ;  /* 0x0000000000007941 */ /* 0x000fea0003800000 */
.L_x_98:
[----:B------:R-:W-:Y:S02]  /*cd40*/  ISETP.NE.AND P0, PT, R102, RZ, PT ;  /* 0x000000ff6600720c */ /* 0x000fe40003f05270 */
[----:B------:R-:W-:Y:S11]  /*cd50*/  IADD3 R101, PT, PT, R101, 0x1, RZ ;  /* 0x0000000165657810 */ /* 0x000ff60007ffe0ff */
[----:B------:R2:W4:Y:S04]  /*cd60*/  @P0 LDS.128 R64, [R6] ;  /* 0x0000000006400984 */ /* 0x0005280000000c00 */
[----:B------:R2:W1:Y:S04]  /*cd70*/  @P0 LDS.128 R60, [R5+0x10] ;  /* 0x00001000053c0984 */ /* 0x0004680000000c00 */
[----:B------:R2:W1:Y:S04]  /*cd80*/  @P0 LDS.128 R56, [R4+0x20] ;  /* 0x0000200004380984 */ /* 0x0004680000000c00 */
[----:B------:R2:W1:Y:S02]  /*cd90*/  @P0 LDS.128 R52, [R2+0x30] ;  /* 0x0000300002340984 */ /* 0x0004640000000c00 */
.L_x_97:
[----:B------:R-:W-:Y:S05]  /*cda0*/  BSYNC B1 ;  /* 0x0000000000017941 */ /* 0x000fea0003800000 */
.L_x_96:
[----:B-1----:R-:W-:Y:S05]  /*cdb0*/  VIADD R0, R34, 0x10 ;  /* 0x0000001022007836 */ /* 0x002fea0000000000 */
[----:B------:R-:W-:Y:S04]  /*cdc0*/  SHF.R.U32.HI R0, RZ, 0x15, R0 ;  /* 0x00000015ff007819 */ /* 0x000fe80000011600 */
[----:B------:R-:W-:Y:S11]  /*cdd0*/  LOP3.LUT P0, RZ, R0, 0x3, R89, 0x48, !PT ;  /* 0x0000000300ff7812 */ /* 0x000ff60007804859 */
[----:B------:R-:W-:Y:S02]  /*cde0*/  @!UPT UIADD3 URZ, UPT, UPT, URZ, URZ, URZ ;  /* 0x000000fffffff290 */ /* 0x000fe4000fffe0ff */
[----:B------:R-:W-:Y:S05]  /*cdf0*/  @!P0 BRA `(.L_x_101) ;  /* 0x0000000000408947 */ /* 0x000fea0003800000 */
[----:B------:R-:W1:Y:S01]  /*ce00*/  LDCU.64 UR8, c[0x4][0x70] ;  /* 0x01000e00ff0877ac */ /* 0x000e620008000a00 */
[----:B------:R-:W-:Y:S01]  /*ce10*/  MOV R3, 0x0 ;  /* 0x0000000000037802 */ /* 0x000fe20000000f00 */
[----:B------:R-:W-:Y:S02]  /*ce20*/  HFMA2 R12, -RZ, RZ, 0, 5.9604644775390625e-08 ;  /* 0x00000001ff0c7431 */ /* 0x000fe400000001ff */
[----:B------:R-:W-:Y:S02]  /*ce30*/  IMAD.MOV.U32 R8, RZ, RZ, 0x192 ;  /* 0x00000192ff087424 */ /* 0x000fe400078e00ff */
[----:B------:R-:W-:Y:S01]  /*ce40*/  IMAD.MOV.U32 R13, RZ, RZ, RZ ;  /* 0x000000ffff0d7224 */ /* 0x000fe200078e00ff */
[----:B------:R-:W5:Y:S01]  /*ce50*/  LDCU.64 UR6, c[0x4][0x78] ;  /* 0x01000f00ff0677ac */ /* 0x000f620008000a00 */
[----:B--2---:R-:W2:Y:S01]  /*ce60*/  LDC.64 R2, c[0x4][R3] ;  /* 0x0100000003027b82 */ /* 0x004ea20000000a00 */
[----:B------:R-:W3:Y:S01]  /*ce70*/  LDCU.64 UR4, c[0x4][0x10] ;  /* 0x01000200ff0477ac */ /* 0x000ee20008000a00 */
[----:B-1----:R-:W-:Y:S01]  /*ce80*/  MOV R5, UR9 ;  /* 0x0000000900057c02 */ /* 0x002fe20008000f00 */
[----:B------:R-:W-:Y:S01]  /*ce90*/  IMAD.U32 R4, RZ, RZ, UR8 ;  /* 0x00000008ff047e24 */ /* 0x000fe2000f8e00ff */
[----:B-----5:R-:W-:Y:S01]  /*cea0*/  MOV R7, UR7 ;  /* 0x0000000700077c02 */ /* 0x020fe20008000f00 */
[----:B------:R-:W-:Y:S01]  /*ceb0*/  IMAD.U32 R6, RZ, RZ, UR6 ;  /* 0x00000006ff067e24 */ /* 0x000fe2000f8e00ff */
[----:B---3--:R-:W-:Y:S01]  /*cec0*/  MOV R11, UR5 ;  /* 0x00000005000b7c02 */ /* 0x008fe20008000f00 */
[----:B------:R-:W-:Y:S02]  /*ced0*/  IMAD.U32 R10, RZ, RZ, UR4 ;  /* 0x00000004ff0a7e24 */ /* 0x000fe4000f8e00ff */
[----:B------:R-:W-:Y:S07]  /*cee0*/  LEPC R20, `(.L_x_101) ;  /* 0x000000001014794e */ /* 0x000fee0000000000 */
[----:B--2-4-:R-:W-:Y:S05]  /*cef0*/  CALL.ABS.NOINC R2 ;  /* 0x0000000002007343 */ /* 0x014fea0003c00000 */
.L_x_101:
[----:B----4-:R-:W-:Y:S01]  /*cf00*/  LOP3.LUT R20, R64, 0xffffe000, RZ, 0xc0, !PT ;  /* 0xffffe00040147812 */ /* 0x010fe200078ec0ff */
[----:B------:R-:W-:Y:S05]  /*cf10*/  WARPSYNC.ALL ;  /* 0x0000000000007948 */ /* 0x000fea0003800000 */
[----:B------:R-:W-:Y:S01]  /*cf20*/  R2UR UR4, R34 ;  /* 0x00000000220472ca */ /* 0x000fe200000e0000 */
[----:B------:R-:W1:Y:S01]  /*cf30*/  S2R R103, SR_CgaCtaId ;  /* 0x0000000000677919 */ /* 0x000e620000008800 */
[----:B------:R-:W-:Y:S01]  /*cf40*/  LOP3.LUT R21, R65, 0xffffe000, RZ, 0xc0, !PT ;  /* 0xffffe00041157812 */ /* 0x000fe200078ec0ff */
[----:B------:R-:W-:Y:S01]  /*cf50*/  IMAD.U32 R50, RZ, RZ, UR56 ;  /* 0x00000038ff327e24 */ /* 0x000fe2000f8e00ff */
[----:B------:R-:W-:Y:S01]  /*cf60*/  LOP3.LUT R49, R66, 0xffffe000, RZ, 0xc0, !PT ;  /* 0xffffe00042317812 */ /* 0x000fe200078ec0ff */
[----:B------:R-:W-:Y:S01]  /*cf70*/  BSSY.RECONVERGENT B0, `(.L_x_102) ;  /* 0x000005c000007945 */ /* 0x000fe20003800200 */
[----:B------:R-:W-:Y:S02]  /*cf80*/  LOP3.LUT R48, R56, 0xffffe000, RZ, 0xc0, !PT ;  /* 0xffffe00038307812 */ /* 0x000fe400078ec0ff */
[----:B------:R-:W-:Y:S02]  /*cf90*/  ISETP.NE.AND P6, PT, R97, RZ, PT ;  /* 0x000000ff6100720c */ /* 0x000fe40003fc5270 */
[----:B------:R-:W-:Y:S03]  /*cfa0*/  ISETP.NE.AND P0, PT, R88, RZ, PT ;  /* 0x000000ff5800720c */ /* 0x000fe60003f05270 */
[----:B--2---:R-:W2:Y:S08]  /*cfb0*/  LDTM.x16 R4, tmem[UR4+0x10] ;  /* 0x00001004000479ee */ /* 0x004eb00008240000 */
[----:B------:R-:W-:Y:S02]  /*cfc0*/  @P6 LEA R50, R50, UR50, 0x3 ;  /* 0x0000003232326c11 */ /* 0x000fe4000f8e18ff */
[----:B------:R-:W-:Y:S03]  /*cfd0*/  @P6 SHF.L.U32 R105, RZ, 0x1f, RZ ;  /* 0x0000001fff696819 */ /* 0x000fe600000006ff */
[----:B------:R-:W-:Y:S01]  /*cfe0*/  @P6 VIADD R104, R50, 0x50 ;  /* 0x0000005032686836 */ /* 0x000fe20000000000 */
[----:B------:R-:W-:Y:S04]  /*cff0*/  LEA R50, R101, UR50, 0x3 ;  /* 0x0000003265327c11 */ /* 0x000fe8000f8e18ff */
[----:B-1----:R-:W-:Y:S01]  /*d000*/  @P6 PRMT R104, R103, 0x654, R104 ;  /* 0x0000065467686816 */ /* 0x002fe20000000068 */
[C---:B--2---:R-:W-:Y:S01]  /*d010*/  FMUL R0, R33.reuse, R4 ;  /* 0x0000000421007220 */ /* 0x044fe20000400000 */
[C---:B------:R-:W-:Y:S01]  /*d020*/  FMUL R2, R33.reuse, R5 ;  /* 0x0000000521027220 */ /* 0x040fe20000400000 */
[C---:B------:R-:W-:Y:S01]  /*d030*/  FMUL R3, R33.reuse, R10 ;  /* 0x0000000a21037220 */ /* 0x040fe20000400000 */
[----:B------:R-:W-:Y:S01]  /*d040*/  FMUL R4, R33, R11 ;  /* 0x0000000b21047220 */ /* 0x000fe20000400000 */
[C---:B------:R-:W-:Y:S01]  /*d050*/  FFMA R36, R35.reuse, R20, R0 ;  /* 0x0000001423247223 */ /* 0x040fe20000000000 */
[----:B------:R-:W-:Y:S01]  /*d060*/  LOP3.LUT R20, R60, 0xffffe000, RZ, 0xc0, !PT ;  /* 0xffffe0003c147812 */ /* 0x000fe200078ec0ff */
[----:B------:R-:W-:Y:S01]  /*d070*/  FFMA R37, R35, R21, R2 ;  /* 0x0000001523257223 */ /* 0x000fe20000000002 */
[----:B------:R-:W-:Y:S01]  /*d080*/  LOP3.LUT R21, R67, 0xffffe000, RZ, 0xc0, !PT ;  /* 0xffffe00043157812 */ /* 0x000fe200078ec0ff */
[C---:B------:R-:W-:Y:S01]  /*d090*/  FMUL R0, R33.reuse, R6 ;  /* 0x0000000621007220 */ /* 0x040fe20000400000 */
[----:B------:R-:W-:Y:S01]  /*d0a0*/  F2FP.TF32.F32.PACK_B R36, R36 ;  /* 0x00000024ff24723e */ /* 0x000fe200024050ff */
[----:B------:R-:W-:Y:S01]  /*d0b0*/  FMUL R2, R33, R7 ;  /* 0x0000000721027220 */ /* 0x000fe20000400000 */
[----:B------:R-:W-:Y:S01]  /*d0c0*/  F2FP.TF32.F32.PACK_B R37, R37 ;  /* 0x00000025ff25723e */ /* 0x000fe200024050ff */
[----:B------:R-:W-:Y:S01]  /*d0d0*/  FFMA R38, R35, R49, R0 ;  /* 0x0000003123267223 */ /* 0x000fe20000000000 */
[----:B------:R-:W-:Y:S01]  /*d0e0*/  LOP3.LUT R49, R63, 0xffffe000, RZ, 0xc0, !PT ;  /* 0xffffe0003f317812 */ /* 0x000fe200078ec0ff */
[----:B------:R-:W-:Y:S01]  /*d0f0*/  FFMA R39, R35, R21, R2 ;  /* 0x0000001523277223 */ /* 0x000fe20000000002 */
[----:B------:R-:W-:Y:S01]  /*d100*/  LOP3.LUT R21, R61, 0xffffe000, RZ, 0xc0, !PT ;  /* 0xffffe0003d157812 */ /* 0x000fe200078ec0ff */
[C---:B------:R-:W-:Y:S01]  /*d110*/  FMUL R0, R33.reuse, R8 ;  /* 0x0000000821007220 */ /* 0x040fe20000400000 */
[----:B------:R-:W-:Y:S01]  /*d120*/  F2FP.TF32.F32.PACK_B R38, R38 ;  /* 0x00000026ff26723e */ /* 0x000fe200024050ff */
[----:B------:R-:W-:Y:S01]  /*d130*/  FMUL R2, R33, R9 ;  /* 0x0000000921027220 */ /* 0x000fe20000400000 */
[----:B------:R-:W-:Y:S01]  /*d140*/  F2FP.TF32.F32.PACK_B R39, R39 ;  /* 0x00000027ff27723e */ /* 0x000fe200024050ff */
[C---:B------:R-:W-:Y:S01]  /*d150*/  FFMA R40, R35.reuse, R20, R0 ;  /* 0x0000001423287223 */ /* 0x040fe20000000000 */
[----:B------:R-:W-:Y:S01]  /*d160*/  LOP3.LUT R20, R62, 0xffffe000, RZ, 0xc0, !PT ;  /* 0xffffe0003e147812 */ /* 0x000fe200078ec0ff */
[----:B------:R-:W-:Y:S01]  /*d170*/  FFMA R41, R35, R21, R2 ;  /* 0x0000001523297223 */ /* 0x000fe20000000002 */
[----:B------:R-:W-:Y:S01]  /*d180*/  FMUL R5, R33, R12 ;  /* 0x0000000c21057220 */ /* 0x000fe20000400000 */
[----:B------:R1:W-:Y:S01]  /*d190*/  STS.128 [R86+0x2000], R36 ;  /* 0x0020002456007388 */ /* 0x0003e20000000c00 */
[----:B------:R-:W-:Y:S01]  /*d1a0*/  LOP3.LUT R21, R57, 0xffffe000, RZ, 0xc0, !PT ;  /* 0xffffe00039157812 */ /* 0x000fe200078ec0ff */
[C---:B------:R-:W-:Y:S01]  /*d1b0*/  FFMA R42, R35.reuse, R20, R3 ;  /* 0x00000014232a7223 */ /* 0x040fe20000000003 */
[----:B------:R-:W-:Y:S01]  /*d1c0*/  FFMA R43, R35, R49, R4 ;  /* 0x00000031232b7223 */ /* 0x000fe20000000004 */
        /* <DEDUP_REMOVED lines=22> */
[----:B------:R-:W-:Y:S02]  /*d330*/  F2FP.TF32.F32.PACK_B R44, R44 ;  /* 0x0000002cff2c723e */ /* 0x000fe400024050ff */
[----:B------:R-:W-:Y:S02]  /*d340*/  F2FP.TF32.F32.PACK_B R45, R45 ;  /* 0x0000002dff2d723e */ /* 0x000fe400024050ff */
[----:B------:R-:W-:Y:S01]  /*d350*/  F2FP.TF32.F32.PACK_B R46, R46 ;  /* 0x0000002eff2e723e */ /* 0x000fe200024050ff */
[C---:B-1----:R-:W-:Y:S01]  /*d360*/  FFMA R36, R35.reuse, R20, R9 ;  /* 0x0000001423247223 */ /* 0x042fe20000000009 */
[----:B------:R-:W-:Y:S01]  /*d370*/  F2FP.TF32.F32.PACK_B R47, R47 ;  /* 0x0000002fff2f723e */ /* 0x000fe200024050ff */
[C---:B------:R-:W-:Y:S01]  /*d380*/  FFMA R37, R35.reuse, R21, R10 ;  /* 0x0000001523257223 */ /* 0x040fe2000000000a */
[C---:B------:R-:W-:Y:S01]  /*d390*/  FFMA R38, R35.reuse, R48, R11 ;  /* 0x0000003023267223 */ /* 0x040fe2000000000b */
[----:B------:R-:W-:Y:S01]  /*d3a0*/  FFMA R39, R35, R49, R12 ;  /* 0x0000003123277223 */ /* 0x000fe2000000000c */
[----:B------:R-:W-:Y:S01]  /*d3b0*/  F2FP.TF32.F32.PACK_B R36, R36 ;  /* 0x00000024ff24723e */ /* 0x000fe200024050ff */
[----:B------:R2:W-:Y:S01]  /*d3c0*/  STS.128 [R90+0x2020], R44 ;  /* 0x0020202c5a007388 */ /* 0x0005e20000000c00 */
[----:B------:R-:W-:Y:S02]  /*d3d0*/  F2FP.TF32.F32.PACK_B R37, R37 ;  /* 0x00000025ff25723e */ /* 0x000fe400024050ff */
        /* <DEDUP_REMOVED lines=8> */
[----:B-1----:R-:W1:Y:S02]  /*d460*/  FENCE.VIEW.ASYNC.S ;  /* 0x00000000000073c6 */ /* 0x002e640000000000 */
[----:B-1----:R-:W-:Y:S06]  /*d470*/  BAR.SYNC.DEFER_BLOCKING 0x1, 0x80 ;  /* 0x0042000000007b1d */ /* 0x002fec0000010000 */
[----:B------:R-:W-:Y:S05]  /*d480*/  @P0 BRA `(.L_x_103) ;  /* 0x0000000000280947 */ /* 0x000fea0003800000 */
[----:B------:R-:W-:Y:S01]  /*d490*/  R2UR UR10, R95 ;  /* 0x000000005f0a72ca */ /* 0x000fe200000e0000 */
[----:B------:R-:W-:Y:S01]  /*d4a0*/  UIADD3 UR4, UP0, UPT, UR54, 0x680, URZ ;  /* 0x0000068036047890 */ /* 0x000fe2000ff1e0ff */
[----:B------:R-:W-:Y:S01]  /*d4b0*/  R2UR UR11, R93 ;  /* 0x000000005d0b72ca */ /* 0x000fe200000e0000 */
[----:B------:R-:W-:Y:S01]  /*d4c0*/  UIADD3 UR9, UPT, UPT, UR41, 0x10, URZ ;  /* 0x0000001029097890 */ /* 0x000fe2000fffe0ff */
[----:B------:R-:W-:Y:S01]  /*d4d0*/  R2UR UR12, R94 ;  /* 0x000000005e0c72ca */ /* 0x000fe200000e0000 */
[----:B------:R-:W-:Y:S02]  /*d4e0*/  UIADD3 UR8, UPT, UPT, UR50, 0x2200, URZ ;  /* 0x0000220032087890 */ /* 0x000fe4000fffe0ff */
[----:B------:R-:W-:Y:S10]  /*d4f0*/  UIADD3.X UR5, UPT, UPT, URZ, UR55, URZ, UP0, !UPT ;  /* 0x00000037ff057290 */ /* 0x000ff400087fe4ff */
[----:B------:R1:W-:Y:S01]  /*d500*/  UTMASTG.4D.IM2COL [UR8], [UR4] ;  /* 0x00000008040073b5 */ /* 0x0003e20008058000 */
[----:B------:R0:W-:Y:S01]  /*d510*/  UTMACMDFLUSH ;  /* 0x00000000000079b7 */ /* 0x0001e20000000000 */
[----:B-1----:R-:W-:Y:S04]  /*d520*/  DEPBAR.LE SB0, 0x1 ;  /* 0x000080400000791a */ /* 0x002fe80000000000 */
.L_x_103:
[----:B------:R-:W-:Y:S05]  /*d530*/  BSYNC.RECONVERGENT B0 ;  /* 0x0000000000007941 */ /* 0x000fea0003800200 */
.L_x_102:
[----:B------:R-:W-:Y:S01]  /*d540*/  BAR.SYNC.DEFER_BLOCKING 0x1, 0x80 ;  /* 0x0042000000007b1d */ /* 0x000fe20000010000 */
[----:B------:R-:W-:Y:S04]  /*d550*/  UIADD3 UR40, UPT, UPT, UR56, 0x1, URZ ;  /* 0x0000000138287890 */ /* 0x000fe8000fffe0ff */
[----:B------:R-:W-:Y:S04]  /*d560*/  UISETP.NE.AND UP0, UPT, UR40, 0x4, UPT ;  /* 0x000000042800788c */ /* 0x000fe8000bf05270 */
[----:B------:R-:W-:Y:S01]  /*d570*/  USEL UR40, UR40, URZ, UP0 ;  /* 0x000000ff28287287 */ /* 0x000fe20008000000 */
[----:B------:R1:W-:Y:S01]  /*d580*/  @P6 SYNCS.ARRIVE.TRANS64.RED.A1T0 RZ, [R104+URZ], RZ ;  /* 0x000000ff68ff69a7 */ /* 0x0003e200081004ff */
[----:B------:R-:W-:Y:S01]  /*d590*/  BSSY B1, `(.L_x_104) ;  /* 0x0000017000017945 */ /* 0x000fe20003800000 */
[----:B------:R-:W4:Y:S02]  /*d5a0*/  @P6 SYNCS.PHASECHK.TRANS64.TRYWAIT P0, [R50+URZ+0x30], R105 ;  /* 0x00003069320065a7 */ /* 0x000f2400080011ff */
[----:B----4-:R-:W-:Y:S01]  /*d5b0*/  @P6 SEL R100, RZ, 0x1, !P0 ;  /* 0x00000001ff646807 */ /* 0x010fe20004000000 */
[----:B-1----:R-:W-:Y:S06]  /*d5c0*/  @!P6 BRA `(.L_x_105) ;  /* 0x00000000004ce947 */ /* 0x002fec0003800000 */
        /* <DEDUP_REMOVED lines=9> */
[----:B------:R-:W-:Y:S04]  /*d660*/  SHF.L.U32 R5, RZ, 0x1f, RZ ;  /* 0x0000001fff057819 */ /* 0x000fe800000006ff */
[----:B------:R-:W1:Y:S02]  /*d670*/  SYNCS.PHASECHK.TRANS64.TRYWAIT P0, [R50+URZ+0x30], R5 ;  /* 0x00003005320075a7 */ /* 0x000e6400080011ff */
[----:B-1----:R-:W-:Y:S05]  /*d680*/  @!P0 BRA `(.L_x_108) ;  /* 0x0000004400748947 */ /* 0x002fea0003800000 */
.L_x_107:
[----:B------:R-:W-:Y:S05]  /*d690*/  BSYNC B0 ;  /* 0x0000000000007941 */ /* 0x000fea0003800000 */
.L_x_106:
[----:B------:R-:W-:Y:S02]  /*d6a0*/  ISETP.NE.AND P0, PT, R102, RZ, PT ;  /* 0x000000ff6600720c */ /* 0x000fe40003f05270 */
[----:B------:R-:W-:Y:S11]  /*d6b0*/  IADD3 R101, PT, PT, R101, 0x1, RZ ;  /* 0x0000000165657810 */ /* 0x000ff60007ffe0ff */
[----:B------:R4:W1:Y:S04]  /*d6c0*/  @P0 LDS.128 R64, [R4] ;  /* 0x0000000004400984 */ /* 0x0008680000000c00 */
[----:B------:R4:W1:Y:S04]  /*d6d0*/  @P0 LDS.128 R60, [R3+0x10] ;  /* 0x00001000033c0984 */ /* 0x0008680000000c00 */
[----:B------:R4:W1:Y:S04]  /*d6e0*/  @P0 LDS.128 R56, [R2+0x20] ;  /* 0x0000200002380984 */ /* 0x0008680000000c00 */
[----:B------:R4:W1:Y:S02]  /*d6f0*/  @P0 LDS.128 R52, [R0+0x30] ;  /* 0x0000300000340984 */ /* 0x0008640000000c00 */
.L_x_105:
[----:B------:R-:W-:Y:S05]  /*d700*/  BSYNC B1 ;  /* 0x0000000000017941 */ /* 0x000fea0003800000 */
.L_x_104:
[----:B----4-:R-:W-:Y:S05]  /*d710*/  VIADD R0, R34, 0x20 ;  /* 0x0000002022007836 */ /* 0x010fea0000000000 */
        /* <DEDUP_REMOVED lines=9> */
[----:B------:R-:W4:Y:S01]  /*d7b0*/  LDCU.64 UR6, c[0x4][0x78] ;  /* 0x01000f00ff0677ac */ /* 0x000f220008000a00 */
[----:B------:R-:W2:Y:S01]  /*d7c0*/  LDC.64 R2, c[0x4][R3] ;  /* 0x0100000003027b82 */ /* 0x000ea20000000a00 */
[----:B------:R-:W5:Y:S01]  /*d7d0*/  LDCU.64 UR4, c[0x4][0x10] ;  /* 0x01000200ff0477ac */ /* 0x000f620008000a00 */
[----:B-1----:R-:W-:Y:S01]  /*d7e0*/  MOV R5, UR9 ;  /* 0x0000000900057c02 */ /* 0x002fe20008000f00 */
[----:B------:R-:W-:Y:S01]  /*d7f0*/  IMAD.U32 R4, RZ, RZ, UR8 ;  /* 0x00000008ff047e24 */ /* 0x000fe2000f8e00ff */
[----:B----4-:R-:W-:Y:S01]  /*d800*/  MOV R7, UR7 ;  /* 0x0000000700077c02 */ /* 0x010fe20008000f00 */
[----:B------:R-:W-:Y:S01]  /*d810*/  IMAD.U32 R6, RZ, RZ, UR6 ;  /* 0x00000006ff067e24 */ /* 0x000fe2000f8e00ff */
[----:B-----5:R-:W-:Y:S01]  /*d820*/  MOV R11, UR5 ;  /* 0x00000005000b7c02 */ /* 0x020fe20008000f00 */
[----:B------:R-:W-:Y:S02]  /*d830*/  IMAD.U32 R10, RZ, RZ, UR4 ;  /* 0x00000004ff0a7e24 */ /* 0x000fe4000f8e00ff */
[----:B------:R-:W-:Y:S07]  /*d840*/  LEPC R20, `(.L_x_109) ;  /* 0x000000001014794e */ /* 0x000fee0000000000 */
[----:B--23--:R-:W-:Y:S05]  /*d850*/  CALL.ABS.NOINC R2 ;  /* 0x0000000002007343 */ /* 0x00cfea0003c00000 */
.L_x_109:
[----:B-1----:R-:W-:Y:S01]  /*d860*/  LOP3.LUT R20, R64, 0xffffe000, RZ, 0xc0, !PT ;  /* 0xffffe00040147812 */ /* 0x002fe200078ec0ff */
[----:B------:R-:W-:Y:S05]  /*d870*/  WARPSYNC.ALL ;  /* 0x0000000000007948 */ /* 0x000fea0003800000 */
[----:B------:R-:W-:Y:S01]  /*d880*/  R2UR UR4, R34 ;  /* 0x00000000220472ca */ /* 0x000fe200000e0000 */
[----:B------:R-:W-:Y:S01]  /*d890*/  IMAD.U32 R104, RZ, RZ, UR40 ;  /* 0x00000028ff687e24 */ /* 0x000fe2000f8e00ff */
[----:B------:R-:W-:Y:S01]  /*d8a0*/  LOP3.LUT R21, R65, 0xffffe000, RZ, 0xc0, !PT ;  /* 0xffffe00041157812 */ /* 0x000fe200078ec0ff */
[----:B------:R-:W-:Y:S01]  /*d8b0*/  BSSY.RECONVERGENT B0, `(.L_x_110) ;  /* 0x000005d000007945 */ /* 0x000fe20003800200 */
[----:B------:R-:W-:Y:S02]  /*d8c0*/  LOP3.LUT R49, R66, 0xffffe000, RZ, 0xc0, !PT ;  /* 0xffffe00042317812 */ /* 0x000fe400078ec0ff */
[----:B------:R-:W-:Y:S02]  /*d8d0*/  LOP3.LUT R48, R62, 0xffffe000, RZ, 0xc0, !PT ;  /* 0xffffe0003e307812 */ /* 0x000fe400078ec0ff */
[----:B------:R-:W-:Y:S02]  /*d8e0*/  LOP3.LUT R50, R58, 0xffffe000, RZ, 0xc0, !PT ;  /* 0xffffe0003a327812 */ /* 0x000fe400078ec0ff */
[----:B------:R-:W-:Y:S02]  /*d8f0*/  ISETP.NE.AND P6, PT, R97, RZ, PT ;  /* 0x000000ff6100720c */ /* 0x000fe40003fc5270 */
[----:B------:R-:W-:Y:S01]  /*d900*/  ISETP.NE.AND P0, PT, R88, RZ, PT ;  /* 0x000000ff5800720c */ /* 0x000fe20003f05270 */
[----:B------:R-:W1:Y:S01]  /*d910*/  LDTM.x16 R4, tmem[UR4+0x20] ;  /* 0x00002004000479ee */ /* 0x000e620008240000 */
[----:B------:R-:W-:Y:S09]  /*d920*/  LEA R105, R101, UR50, 0x3 ;  /* 0x0000003265697c11 */ /* 0x000ff2000f8e18ff */
[----:B------:R-:W-:Y:S02]  /*d930*/  @P6 LEA R104, R104, UR50, 0x3 ;  /* 0x0000003268686c11 */ /* 0x000fe4000f8e18ff */
[----:B------:R-:W-:Y:S03]  /*d940*/  @P6 SHF.L.U32 R106, RZ, 0x1f, RZ ;  /* 0x0000001fff6a6819 */ /* 0x000fe600000006ff */
[----:B------:R-:W-:Y:S05]  /*d950*/  @P6 VIADD R104, R104, 0x50 ;  /* 0x0000005068686836 */ /* 0x000fea0000000000 */
[----:B------:R-:W-:Y:S01]  /*d960*/  @P6 PRMT R104, R103, 0x654, R104 ;  /* 0x0000065467686816 */ /* 0x000fe20000000068 */
[C---:B-1----:R-:W-:Y:S01]  /*d970*/  FMUL R0, R33.reuse, R4 ;  /* 0x0000000421007220 */ /* 0x042fe20000400000 */
[C---:B------:R-:W-:Y:S01]  /*d980*/  FMUL R2, R33.reuse, R5 ;  /* 0x0000000521027220 */ /* 0x040fe20000400000 */
[C---:B------:R-:W-:Y:S01]  /*d990*/  FMUL R3, R33.reuse, R10 ;  /* 0x0000000a21037220 */ /* 0x040fe20000400000 */
[----:B------:R-:W-:Y:S01]  /*d9a0*/  FMUL R4, R33, R11 ;  /* 0x0000000b21047220 */ /* 0x000fe20000400000 */
[C---:B--2---:R-:W-:Y:S01]  /*d9b0*/  FFMA R36, R35.reuse, R20, R0 ;  /* 0x0000001423247223 */ /* 0x044fe20000000000 */
        /* <DEDUP_REMOVED lines=10> */
[C---:B------:R-:W-:Y:S01]  /*da60*/  FMUL R0, R33.reuse, R8 ;  /* 0x0000000821007220 */ /* 0x040fe20000400000 */
[C---:B------:R-:W-:Y:S01]  /*da70*/  FMUL R2, R33.reuse, R9 ;  /* 0x0000000921027220 */ /* 0x040fe20000400000 */
[----:B------:R-:W-:Y:S01]  /*da80*/  F2FP.TF32.F32.PACK_B R38, R38 ;  /* 0x00000026ff26723e */ /* 0x000fe200024050ff */
[----:B------:R-:W-:Y:S01]  /*da90*/  FMUL R5, R33, R12 ;  /* 0x0000000c21057220 */ /* 0x000fe20000400000 */
[----:B------:R-:W-:Y:S01]  /*daa0*/  F2FP.TF32.F32.PACK_B R39, R39 ;  /* 0x00000027ff27723e */ /* 0x000fe200024050ff */
[C---:B------:R-:W-:Y:S01]  /*dab0*/  FFMA R40, R35.reuse, R20, R0 ;  /* 0x0000001423287223 */ /* 0x040fe20000000000 */
[C---:B------:R-:W-:Y:S01]  /*dac0*/  FFMA R41, R35.reuse, R49, R2 ;  /* 0x0000003123297223 */ /* 0x040fe20000000002 */
[----:B------:R-:W-:Y:S01]  /*dad0*/  FFMA R42, R35, R48, R3 ;  /* 0x00000030232a7223 */ /* 0x000fe20000000003 */
[----:B------:R-:W-:Y:S01]  /*dae0*/  LOP3.LUT R20, R63, 0xffffe000, RZ, 0xc0, !PT ;  /* 0xffffe0003f147812 */ /* 0x000fe200078ec0ff */
[----:B------:R1:W-:Y:S01]  /*daf0*/  STS.128 [R86+0x4000], R36 ;  /* 0x0040002456007388 */ /* 0x0003e20000000c00 */
[----:B------:R-:W-:Y:S01]  /*db00*/  LOP3.LUT R48, R56, 0xffffe000, RZ, 0xc0, !PT ;  /* 0xffffe00038307812 */ /* 0x000fe200078ec0ff */
[----:B------:R-:W-:Y:S01]  /*db10*/  FMUL R6, R33, R13 ;  /* 0x0000000d21067220 */ /* 0x000fe20000400000 */
[----:B------:R-:W-:Y:S01]  /*db20*/  LOP3.LUT R21, R57, 0xffffe000, RZ, 0xc0, !PT ;  /* 0xffffe00039157812 */ /* 0x000fe200078ec0ff */
[----:B------:R-:W-:Y:S01]  /*db30*/  FFMA R43, R35, R20, R4 ;  /* 0x00000014232b7223 */ /* 0x000fe20000000004 */
        /* <DEDUP_REMOVED lines=22> */
[----:B------:R-:W-:Y:S02]  /*dca0*/  F2FP.TF32.F32.PACK_B R46, R46 ;  /* 0x0000002eff2e723e */ /* 0x000fe400024050ff */
[----:B------:R-:W-:Y:S01]  /*dcb0*/  F2FP.TF32.F32.PACK_B R47, R47 ;  /* 0x0000002fff2f723e */ /* 0x000fe200024050ff */
[C---:B-1----:R-:W-:Y:S01]  /*dcc0*/  FFMA R36, R35.reuse, R20, R9 ;  /* 0x0000001423247223 */ /* 0x042fe20000000009 */
[C---:B------:R-:W-:Y:S01]  /*dcd0*/  FFMA R37, R35.reuse, R21, R10 ;  /* 0x0000001523257223 */ /* 0x040fe2000000000a */
[C---:B------:R-:W-:Y:S01]  /*dce0*/  FFMA R38, R35.reuse, R48, R11 ;  /* 0x0000003023267223 */ /* 0x040fe2000000000b */
[----:B------:R-:W-:Y:S01]  /*dcf0*/  FFMA R39, R35, R49, R12 ;  /* 0x0000003123277223 */ /* 0x000fe2000000000c */
[----:B------:R2:W-:Y:S01]  /*dd00*/  STS.128 [R90+0x4020], R44 ;  /* 0x0040202c5a007388 */ /* 0x0005e20000000c00 */
[----:B------:R-:W-:Y:S02]  /*dd10*/  F2FP.TF32.F32.PACK_B R36, R36 ;  /* 0x00000024ff24723e */ /* 0x000fe400024050ff */
        /* <DEDUP_REMOVED lines=22> */
.L_x_111:
[----:B------:R-:W-:Y:S05]  /*de80*/  BSYNC.RECONVERGENT B0 ;  /* 0x0000000000007941 */ /* 0x000fea0003800200 */
.L_x_110:
[----:B------:R-:W-:Y:S01]  /*de90*/  BAR.SYNC.DEFER_BLOCKING 0x1, 0x80 ;  /* 0x0042000000007b1d */ /* 0x000fe20000010000 */
[----:B------:R-:W-:Y:S04]  /*dea0*/  UIADD3 UR42, UPT, UPT, UR40, 0x1, URZ ;  /* 0x00000001282a7890 */ /* 0x000fe8000fffe0ff */
[----:B------:R-:W-:Y:S04]  /*deb0*/  UISETP.NE.AND UP0, UPT, UR42, 0x4, UPT ;  /* 0x000000042a00788c */ /* 0x000fe8000bf05270 */
[----:B------:R-:W-:Y:S01]  /*dec0*/  USEL UR42, UR42, URZ, UP0 ;  /* 0x000000ff2a2a7287 */ /* 0x000fe20008000000 */
[----:B------:R1:W-:Y:S01]  /*ded0*/  @P6 SYNCS.ARRIVE.TRANS64.RED.A1T0 RZ, [R104+URZ], RZ ;  /* 0x000000ff68ff69a7 */ /* 0x0003e200081004ff */
[----:B------:R-:W-:Y:S01]  /*dee0*/  BSSY B1, `(.L_x_112) ;  /* 0x000001c000017945 */ /* 0x000fe20003800000 */
[----:B------:R-:W4:Y:S01]  /*def0*/  @P6 SYNCS.PHASECHK.TRANS64.TRYWAIT P0, [R105+URZ+0x30], R106 ;  /* 0x0000306a690065a7 */ /* 0x000f2200080011ff */
[----:B-1----:R-:W-:Y:S02]  /*df00*/  MOV R104, RZ ;  /* 0x000000ff00687202 */ /* 0x002fe40000000f00 */
[----:B----4-:R-:W-:Y:S01]  /*df10*/  @P6 SEL R100, RZ, 0x1, !P0 ;  /* 0x00000001ff646807 */ /* 0x010fe20004000000 */
[----:B------:R-:W-:Y:S06]  /*df20*/  @!P6 BRA `(.L_x_113) ;  /* 0x00000000005ce947 */ /* 0x000fec0003800000 */
        /* <DEDUP_REMOVED lines=12> */
.L_x_115:
[----:B------:R-:W-:Y:S05]  /*dff0*/  BSYNC B0 ;  /* 0x0000000000007941 */ /* 0x000fea0003800000 */
.L_x_114:
[----:B------:R-:W-:Y:S01]  /*e000*/  ISETP.NE.AND P0, PT, R102, RZ, PT ;  /* 0x000000ff6600720c */ /* 0x000fe20003f05270 */
[----:B------:R-:W-:Y:S11]  /*e010*/  VIADD R101, R101, 0x1 ;  /* 0x0000000165657836 */ /* 0x000ff60000000000 */
[----:B------:R-:W-:Y:S01]  /*e020*/  @!UPT UIADD3 URZ, UPT, UPT, URZ, URZ, URZ ;  /* 0x000000fffffff290 */ /* 0x000fe2000fffe0ff */
[----:B------:R4:W1:Y:S04]  /*e030*/  @P0 LDS.128 R64, [R4] ;  /* 0x0000000004400984 */ /* 0x0008680000000c00 */
[----:B------:R4:W1:Y:S04]  /*e040*/  @P0 LDS.128 R60, [R3+0x10] ;  /* 0x00001000033c0984 */ /* 0x0008680000000c00 */
[----:B------:R4:W1:Y:S04]  /*e050*/  @P0 LDS.128 R56, [R2+0x20] ;  /* 0x0000200002380984 */ /* 0x0008680000000c00 */
[----:B------:R4:W1:Y:S01]  /*e060*/  @P0 LDS.128 R52, [R0+0x30] ;  /* 0x0000300000340984 */ /* 0x0008620000000c00 */
[C---:B------:R-:W-:Y:S04]  /*e070*/  ISETP.NE.AND P0, PT, R101.reuse, 0x4, PT ;  /* 0x000000046500780c */ /* 0x040fe80003f05270 */
[----:B------:R-:W-:Y:S02]  /*e080*/  SEL R101, R101, RZ, P0 ;  /* 0x000000ff65657207 */ /* 0x000fe40000000000 */
[----:B------:R-:W-:Y:S02]  /*e090*/  SEL R104, RZ, 0x1, P0 ;  /* 0x00000001ff687807 */ /* 0x000fe40000000000 */
.L_x_113:
[----:B------:R-:W-:Y:S05]  /*e0a0*/  BSYNC B1 ;  /* 0x0000000000017941 */ /* 0x000fea0003800000 */
.L_x_112:
[----:B----4-:R-:W-:Y:S05]  /*e0b0*/  VIADD R0, R34, 0x30 ;  /* 0x0000003022007836 */ /* 0x010fea0000000000 */
[----:B------:R-:W-:Y:S04]  /*e0c0*/  SHF.R.U32.HI R0, RZ, 0x15, R0 ;  /* 0x00000015ff007819 */ /* 0x000fe80000011600 */
[----:B------:R-:W-:Y:S11]  /*e0d0*/  LOP3.LUT P0, RZ, R0, 0x3, R89, 0x48, !PT ;  /* 0x0000000300ff7812 */ /* 0x000ff60007804859 */
[----:B------:R-:W-:Y:S02]  /*e0e0*/  @!UPT UIADD3 URZ, UPT, UPT, URZ, URZ, URZ ;  /* 0x000000fffffff290 */ /* 0x000fe4000fffe0ff */
[----:B------:R-:W-:Y:S05]  /*e0f0*/  @!P0 BRA `(.L_x_117) ;  /* 0x0000000000408947 */ /* 0x000fea0003800000 */
[----:B------:R-:W4:Y:S01]  /*e100*/  LDCU.64 UR8, c[0x4][0x70] ;  /* 0x01000e00ff0877ac */ /* 0x000f220008000a00 */
[----:B------:R-:W-:Y:S01]  /*e110*/  MOV R3, 0x0 ;  /* 0x0000000000037802 */ /* 0x000fe20000000f00 */
[----:B------:R-:W-:Y:S02]  /*e120*/  HFMA2 R12, -RZ, RZ, 0, 5.9604644775390625e-08 ;  /* 0x00000001ff0c7431 */ /* 0x000fe400000001ff */
[----:B------:R-:W-:Y:S02]  /*e130*/  IMAD.MOV.U32 R8, RZ, RZ, 0x192 ;  /* 0x00000192ff087424 */ /* 0x000fe400078e00ff */
[----:B------:R-:W-:Y:S01]  /*e140*/  IMAD.MOV.U32 R13, RZ, RZ, RZ ;  /* 0x000000ffff0d7224 */ /* 0x000fe200078e00ff */
[----:B------:R-:W5:Y:S01]  /*e150*/  LDCU.64 UR6, c[0x4][0x78] ;  /* 0x01000f00ff0677ac */ /* 0x000f620008000a00 */
[----:B------:R-:W2:Y:S01]  /*e160*/  LDC.64 R2, c[0x4][R3] ;  /* 0x0100000003027b82 */ /* 0x000ea20000000a00 */
[----:B------:R-:W3:Y:S01]  /*e170*/  LDCU.64 UR4, c[0x4][0x10] ;  /* 0x01000200ff0477ac */ /* 0x000ee20008000a00 */
[----:B----4-:R-:W-:Y:S01]  /*e180*/  MOV R5, UR9 ;  /* 0x0000000900057c02 */ /* 0x010fe20008000f00 */
[----:B------:R-:W-:Y:S01]  /*e190*/  IMAD.U32 R4, RZ, RZ, UR8 ;  /* 0x00000008ff047e24 */ /* 0x000fe2000f8e00ff */
[----:B-----5:R-:W-:Y:S01]  /*e1a0*/  MOV R7, UR7 ;  /* 0x0000000700077c02 */ /* 0x020fe20008000f00 */
[----:B-1----:R-:W-:Y:S01]  /*e1b0*/  IMAD.U32 R6, RZ, RZ, UR6 ;  /* 0x00000006ff067e24 */ /* 0x002fe2000f8e00ff */
[----:B---3--:R-:W-:Y:S01]  /*e1c0*/  MOV R11, UR5 ;  /* 0x00000005000b7c02 */ /* 0x008fe20008000f00 */
[----:B------:R-:W-:Y:S02]  /*e1d0*/  IMAD.U32 R10, RZ, RZ, UR4 ;  /* 0x00000004ff0a7e24 */ /* 0x000fe4000f8e00ff */
[----:B------:R-:W-:Y:S07]  /*e1e0*/  LEPC R20, `(.L_x_117) ;  /* 0x000000001014794e */ /* 0x000fee0000000000 */
[----:B--2---:R-:W-:Y:S05]  /*e1f0*/  CALL.ABS.NOINC R2 ;  /* 0x0000000002007343 */ /* 0x004fea0003c00000 */
.L_x_117:
        /* <DEDUP_REMOVED lines=13> */
[----:B------:R-:W-:Y:S05]  /*e2d0*/  @P6 LEA R105, R105, UR50, 0x3 ;  /* 0x0000003269696c11 */ /* 0x000fea000f8e18ff */
[----:B------:R-:W-:Y:S01]  /*e2e0*/  @P6 VIADD R108, R105, 0x50 ;  /* 0x00000050696c6836 */ /* 0x000fe20000000000 */
[----:B------:R-:W-:Y:S04]  /*e2f0*/  @P6 SHF.L.U32 R105, R104, 0x1f, RZ ;  /* 0x0000001f68696819 */ /* 0x000fe800000006ff */
        /* <DEDUP_REMOVED lines=82> */
.L_x_119:
[----:B------:R-:W-:Y:S05]  /*e820*/  BSYNC.RECONVERGENT B0 ;  /* 0x0000000000007941 */ /* 0x000fea0003800200 */
.L_x_118:
        /* <DEDUP_REMOVED lines=18> */
[----:B------:R-:W-:Y:S04]  /*e950*/  SHF.L.U32 R5, R104, 0x1f, RZ ;  /* 0x0000001f68057819 */ /* 0x000fe800000006ff */
[----:B------:R-:W1:Y:S02]  /*e960*/  SYNCS.PHASECHK.TRANS64.TRYWAIT P0, [R106+URZ+0x30], R5 ;  /* 0x000030056a0075a7 */ /* 0x000e6400080011ff */
[----:B-1----:R-:W-:Y:S05]  /*e970*/  @!P0 BRA `(.L_x_124) ;  /* 0x0000003000e08947 */ /* 0x002fea0003800000 */
.L_x_123:
[----:B------:R-:W-:Y:S05]  /*e980*/  BSYNC B0 ;  /* 0x0000000000007941 */ /* 0x000fea0003800000 */
.L_x_122:
[----:B------:R-:W-:Y:S01]  /*e990*/  ISETP.NE.AND P0, PT, R102, RZ, PT ;  /* 0x000000ff6600720c */ /* 0x000fe20003f05270 */
[----:B------:R-:W-:Y:S11]  /*e9a0*/  VIADD R101, R101, 0x1 ;  /* 0x0000000165657836 */ /* 0x000ff60000000000 */
[----:B------:R-:W-:Y:S01]  /*e9b0*/  @!UPT UIADD3 URZ, UPT, UPT, URZ, URZ, URZ ;  /* 0x000000fffffff290 */ /* 0x000fe2000fffe0ff */
[----:B------:R4:W2:Y:S04]  /*e9c0*/  @P0 LDS.128 R64, [R4] ;  /* 0x0000000004400984 */ /* 0x0008a80000000c00 */
[----:B------:R4:W2:Y:S04]  /*e9d0*/  @P0 LDS.128 R60, [R3+0x10] ;  /* 0x00001000033c0984 */ /* 0x0008a80000000c00 */
[----:B------:R4:W2:Y:S04]  /*e9e0*/  @P0 LDS.128 R56, [R2+0x20] ;  /* 0x0000200002380984 */ /* 0x0008a80000000c00 */
[----:B------:R4:W2:Y:S01]  /*e9f0*/  @P0 LDS.128 R52, [R0+0x30] ;  /* 0x0000300000340984 */ /* 0x0008a20000000c00 */
[C---:B------:R-:W-:Y:S04]  /*ea00*/  ISETP.NE.AND P0, PT, R101.reuse, 0x4, PT ;  /* 0x000000046500780c */ /* 0x040fe80003f05270 */
[----:B-1----:R-:W-:Y:S02]  /*ea10*/  SEL R5, RZ, 0x1, P0 ;  /* 0x00000001ff057807 */ /* 0x002fe40000000000 */
[----:B------:R-:W-:Y:S02]  /*ea20*/  SEL R101, R101, RZ, P0 ;  /* 0x000000ff65657207 */ /* 0x000fe40000000000 */
[----:B------:R-:W-:Y:S02]  /*ea30*/  LOP3.LUT R104, R104, R5, RZ, 0x3c, !PT ;  /* 0x0000000568687212 */ /* 0x000fe400078e3cff */
.L_x_121:
[----:B------:R-:W-:Y:S05]  /*ea40*/  BSYNC B1 ;  /* 0x0000000000017941 */ /* 0x000fea0003800000 */
.L_x_120:
        /* <DEDUP_REMOVED lines=21> */
.L_x_125:
[----:B--2---:R-:W-:Y:S01]  /*eba0*/  LOP3.LUT R20, R64, 0xffffe000, RZ, 0xc0, !PT ;  /* 0xffffe00040147812 */ /* 0x004fe200078ec0ff */
        /* <DEDUP_REMOVED lines=40> */
[----:B------:R1:W-:Y:S01]  /*ee30*/  STS.128 [R86], R36 ;  /* 0x0000002456007388 */ /* 0x0003e20000000c00 */
        /* <DEDUP_REMOVED lines=46> */
[----:B------:R-:W-:Y:S01]  /*f120*/  UIADD3 UR6, UPT, UPT, UR50, 0x200, URZ ;  /* 0x0000020032067890 */ /* 0x000fe2000fffe0ff */
[----:B------:R-:W-:Y:S01]  /*f130*/  R2UR UR10, R95 ;  /* 0x000000005f0a72ca */ /* 0x000fe200000e0000 */
[----:B------:R-:W-:Y:S01]  /*f140*/  UIADD3 UR4, UP0, UPT, UR54, 0x680, URZ ;  /* 0x0000068036047890 */ /* 0x000fe2000ff1e0ff */
[----:B------:R-:W-:Y:S01]  /*f150*/  R2UR UR11, R93 ;  /* 0x000000005d0b72ca */ /* 0x000fe200000e0000 */
[----:B------:R-:W-:Y:S01]  /*f160*/  UIADD3 UR9, UPT, UPT, UR41, 0x40, URZ ;  /* 0x0000004029097890 */ /* 0x000fe2000fffe0ff */
[----:B------:R-:W-:Y:S01]  /*f170*/  R2UR UR12, R94 ;  /* 0x000000005e0c72ca */ /* 0x000fe200000e0000 */
[----:B------:R-:W-:Y:S01]  /*f180*/  IMAD.U32 R81, RZ, RZ, UR6 ;  /* 0x00000006ff517e24 */ /* 0x000fe2000f8e00ff */
[----:B------:R-:W-:Y:S04]  /*f190*/  UIADD3.X UR5, UPT, UPT, URZ, UR55, URZ, UP0, !UPT ;  /* 0x00000037ff057290 */ /* 0x000fe800087fe4ff */
[----:B------:R-:W-:Y:S11]  /*f1a0*/  R2UR UR8, R81 ;  /* 0x00000000510872ca */ /* 0x000ff600000e0000 */
[----:B------:R-:W-:Y:S02]  /*f1b0*/  @!UPT UIADD3 URZ, UPT, UPT, URZ, URZ, URZ ;  /* 0x000000fffffff290 */ /* 0x000fe4000fffe0ff */
[----:B------:R1:W-:Y:S01]  /*f1c0*/  UTMASTG.4D.IM2COL [UR8], [UR4] ;  /* 0x00000008040073b5 */ /* 0x0003e20008058000 */
[----:B------:R0:W-:Y:S01]  /*f1d0*/  UTMACMDFLUSH ;  /* 0x00000000000079b7 */ /* 0x0001e20000000000 */
[----:B-1----:R-:W-:Y:S04]  /*f1e0*/  DEPBAR.LE SB0, 0x1 ;  /* 0x000080400000791a */ /* 0x002fe80000000000 */
.L_x_127:
[----:B------:R-:W-:Y:S05]  /*f1f0*/  BSYNC.RECONVERGENT B0 ;  /* 0x0000000000007941 */ /* 0x000fea0003800200 */
.L_x_126:
        /* <DEDUP_REMOVED lines=21> */
.L_x_131:
[----:B------:R-:W-:Y:S05]  /*f350*/  BSYNC B0 ;  /* 0x0000000000007941 */ /* 0x000fea0003800000 */
.L_x_130:
        /* <DEDUP_REMOVED lines=11> */
.L_x_129:
[----:B------:R-:W-:Y:S05]  /*f410*/  BSYNC B1 ;  /* 0x0000000000017941 */ /* 0x000fea0003800000 */
.L_x_128:
        /* <DEDUP_REMOVED lines=21> */
.L_x_133:
        /* <DEDUP_REMOVED lines=98> */
.L_x_135:
[----:B------:R-:W-:Y:S05]  /*fb90*/  BSYNC.RECONVERGENT B0 ;  /* 0x0000000000007941 */ /* 0x000fea0003800200 */
.L_x_134:
        /* <DEDUP_REMOVED lines=21> */
.L_x_139:
[----:B------:R-:W-:Y:S05]  /*fcf0*/  BSYNC B0 ;  /* 0x0000000000007941 */ /* 0x000fea0003800000 */
.L_x_138:
        /* <DEDUP_REMOVED lines=11> */
.L_x_137:
[----:B------:R-:W-:Y:S05]  /*fdb0*/  BSYNC B1 ;  /* 0x0000000000017941 */ /* 0x000fea0003800000 */
.L_x_136:
        /* <DEDUP_REMOVED lines=21> */
.L_x_141:
        /* <DEDUP_REMOVED lines=11> */
[----:B------:R-:W1:Y:S10]  /*ffc0*/  LDTM.x16 R4, tmem[UR4+0x60] ;  /* 0x00006004000479ee */ /* 0x000e740008240000 */
[----:B------:R-:W-:Y:S02]  /*ffd0*/  @P6 LEA R105, R105, UR50, 0x3 ;  /* 0x0000003269696c11 */ /* 0x000fe4000f8e18ff */
[----:B------:R-:W-:Y:S03]  /*ffe0*/  @P6 SHF.L.U32 R108, R104, 0x1f, RZ ;  /* 0x0000001f686c6819 */ /* 0x000fe600000006ff */
[----:B------:R-:W-:Y:S01]  /*fff0*/  @P6 VIADD R106, R105, 0x50 ;  /* 0x00000050696a6836 */ /* 0x000fe20000000000 */
[----:B------:R-:W-:Y:S04]  /*10000*/  LEA R105, R101, UR50, 0x3 ;  /* 0x0000003265697c11 */ /* 0x000fe8000f8e18ff */
        /* <DEDUP_REMOVED lines=82> */
.L_x_143:
[----:B------:R-:W-:Y:S05]  /*10530*/  BSYNC.RECONVERGENT B0 ;  /* 0x0000000000007941 */ /* 0x000fea0003800200 */
.L_x_142:
        /* <DEDUP_REMOVED lines=21> */
.L_x_147:
[----:B------:R-:W-:Y:S05]  /*10690*/  BSYNC B0 ;  /* 0x0000000000007941 */ /* 0x000fea0003800000 */
.L_x_146:
[----:B------:R-:W-:Y:S11]  /*106a0*/  ISETP.NE.AND P0, PT, R102, RZ, PT ;  /* 0x000000ff6600720c */ /* 0x000ff60003f05270 */
[----:B------:R-:W-:Y:S02]  /*106b0*/  @!UPT UIADD3 URZ, UPT, UPT, URZ, URZ, URZ ;  /* 0x000000fffffff290 */ /* 0x000fe4000fffe0ff */
[----:B------:R4:W1:Y:S04]  /*106c0*/  @P0 LDS.128 R64, [R3] ;  /* 0x0000000003400984 */ /* 0x0008680000000c00 */
[----:B------:R4:W1:Y:S04]  /*106d0*/  @P0 LDS.128 R60, [R2+0x10] ;  /* 0x00001000023c0984 */ /* 0x0008680000000c00 */
[----:B------:R4:W1:Y:S04]  /*106e0*/  @P0 LDS.128 R56, [R0+0x20] ;  /* 0x0000200000380984 */ /* 0x0008680000000c00 */
[----:B------:R4:W1:Y:S02]  /*106f0*/  @P0 LDS.128 R52, [R101+0x30] ;  /* 0x0000300065340984 */ /* 0x0008640000000c00 */
.L_x_145:
[----:B------:R-:W-:Y:S05]  /*10700*/  BSYNC B1 ;  /* 0x0000000000017941 */ /* 0x000fea0003800000 */
.L_x_144:
        /* <DEDUP_REMOVED lines=21> */
.L_x_149:
[----:B------:R-:W-:Y:S01]  /*10860*/  ISETP.NE.AND P0, PT, R88, RZ, PT ;  /* 0x000000ff5800720c */ /* 0x000fe20003f05270 */
[----:B------:R-:W-:Y:S05]  /*10870*/  WARPSYNC.ALL ;  /* 0x0000000000007948 */ /* 0x000fea0003800000 */
[----:B------:R-:W-:Y:S01]  /*10880*/  R2UR UR4, R34 ;  /* 0x00000000220472ca */ /* 0x000fe200000e0000 */
[----:B------:R-:W-:Y:S01]  /*10890*/  BSSY.RECONVERGENT B0, `(.L_x_150) ;  /* 0x000005d000007945 */ /* 0x000fe20003800200 */
[----:B------:R-:W-:Y:S02]  /*108a0*/  R2UR UR5, R99 ;  /* 0x00000000630572ca */ /* 0x000fe400000e0000 */
[----:B-1----:R-:W-:Y:S02]  /*108b0*/  LOP3.LUT R0, R64, 0xffffe000, RZ, 0xc0, !PT ;  /* 0xffffe00040007812 */ /* 0x002fe400078ec0ff */
[----:B------:R-:W-:Y:S02]  /*108c0*/  LOP3.LUT R2, R65, 0xffffe000, RZ, 0xc0, !PT ;  /* 0xffffe00041027812 */ /* 0x000fe400078ec0ff */
[----:B------:R-:W-:Y:S02]  /*108d0*/  LOP3.LUT R3, R66, 0xffffe000, RZ, 0xc0, !PT ;  /* 0xffffe00042037812 */ /* 0x000fe400078ec0ff */
[----:B------:R-:W-:Y:S02]  /*108e0*/  LOP3.LUT R20, R67, 0xffffe000, RZ, 0xc0, !PT ;  /* 0xffffe00043147812 */ /* 0x000fe400078ec0ff */
[----:B------:R-:W-:Y:S01]  /*108f0*/  LOP3.LUT R21, R60, 0xffffe000, RZ, 0xc0, !PT ;  /* 0xffffe0003c157812 */ /* 0x000fe200078ec0ff */
[----:B------:R-:W1:Y:S01]  /*10900*/  LDTM.x16 R4, tmem[UR4+0x70] ;  /* 0x00007004000479ee */ /* 0x000e620008240000 */
[----:B--2---:R-:W-:Y:S01]  /*10910*/  LOP3.LUT R36, R61, 0xffffe000, RZ, 0xc0, !PT ;  /* 0xffffe0003d247812 */ /* 0x004fe200078ec0ff */
[----:B------:R-:W-:Y:S01]  /*10920*/  UIADD3 UR5, UPT, UPT, UR5, 0xa0, URZ ;  /* 0x000000a005057890 */ /* 0x000fe2000fffe0ff */
[----:B------:R-:W-:Y:S01]  /*10930*/  LOP3.LUT R37, R62, 0xffffe000, RZ, 0xc0, !PT ;  /* 0xffffe0003e257812 */ /* 0x000fe200078ec0ff */
[----:B------:R-:W-:Y:S01]  /*10940*/  NOP ;  /* 0x0000000000007918 */ /* 0x000fe20000000000 */
[----:B------:R-:W-:Y:S01]  /*10950*/  LOP3.LUT R38, R63, 0xffffe000, RZ, 0xc0, !PT ;  /* 0xffffe0003f267812 */ /* 0x000fe200078ec0ff */
[----:B------:R-:W-:Y:S01]  /*10960*/  UPRMT UR5, UR45, 0x654, UR5 ;  /* 0x000006542d057896 */ /* 0x000fe20008000005 */
[----:B------:R-:W-:Y:S02]  /*10970*/  LOP3.LUT R39, R56, 0xffffe000, RZ, 0xc0, !PT ;  /* 0xffffe00038277812 */ /* 0x000fe400078ec0ff */
[----:B------:R-:W-:Y:S02]  /*10980*/  LOP3.LUT R40, R57, 0xffffe000, RZ, 0xc0, !PT ;  /* 0xffffe00039287812 */ /* 0x000fe400078ec0ff */
[----:B------:R-:W-:Y:S02]  /*10990*/  LOP3.LUT R41, R58, 0xffffe000, RZ, 0xc0, !PT ;  /* 0xffffe0003a297812 */ /* 0x000fe400078ec0ff */
[----:B------:R-:W-:Y:S02]  /*109a0*/  LOP3.LUT R42, R59, 0xffffe000, RZ, 0xc0, !PT ;  /* 0xffffe0003b2a7812 */ /* 0x000fe400078ec0ff */
[----:B-1----:R-:W-:Y:S01]  /*109b0*/  SYNCS.ARRIVE.TRANS64.RED.A1T0 RZ, [UR5], RZ ;  /* 0x000000ffffff79a7 */ /* 0x002fe20008100405 */
[----:B------:R-:W-:Y:S02]  /*109c0*/  LOP3.LUT R43, R52, 0xffffe000, RZ, 0xc0, !PT ;  /* 0xffffe000342b7812 */ /* 0x000fe400078ec0ff */
[----:B------:R-:W-:Y:S02]  /*109d0*/  LOP3.LUT R44, R53, 0xffffe000, RZ, 0xc0, !PT ;  /* 0xffffe000352c7812 */ /* 0x000fe400078ec0ff */
[----:B------:R-:W-:Y:S02]  /*109e0*/  LOP3.LUT R45, R54, 0xffffe000, RZ, 0xc0, !PT ;  /* 0xffffe000362d7812 */ /* 0x000fe400078ec0ff */
[----:B------:R-:W-:Y:S01]  /*109f0*/  LOP3.LUT R46, R55, 0xffffe000, RZ, 0xc0, !PT ;  /* 0xffffe000372e7812 */ /* 0x000fe200078ec0ff */
[C---:B------:R-:W-:Y:S01]  /*10a00*/  FMUL R4, R33.reuse, R4 ;  /* 0x0000000421047220 */ /* 0x040fe20000400000 */
[C---:B------:R-:W-:Y:S01]  /*10a10*/  FMUL R5, R33.reuse, R5 ;  /* 0x0000000521057220 */ /* 0x040fe20000400000 */
[C---:B------:R-:W-:Y:S01]  /*10a20*/  FMUL R6, R33.reuse, R6 ;  /* 0x0000000621067220 */ /* 0x040fe20000400000 */
[----:B------:R-:W-:Y:S01]  /*10a30*/  FMUL R7, R33, R7 ;  /* 0x0000000721077220 */ /* 0x000fe20000400000 */
[C---:B------:R-:W-:Y:S01]  /*10a40*/  FFMA R4, R35.reuse, R0, R4 ;  /* 0x0000000023047223 */ /* 0x040fe20000000004 */
[C---:B------:R-:W-:Y:S01]  /*10a50*/  FFMA R5, R35.reuse, R2, R5 ;  /* 0x0000000223057223 */ /* 0x040fe20000000005 */
[C---:B------:R-:W-:Y:S01]  /*10a60*/  FFMA R6, R35.reuse, R3, R6 ;  /* 0x0000000323067223 */ /* 0x040fe20000000006 */
[----:B------:R-:W-:Y:S01]  /*10a70*/  FFMA R7, R35, R20, R7 ;  /* 0x0000001423077223 */ /* 0x000fe20000000007 */
[C---:B------:R-:W-:Y:S01]  /*10a80*/  FMUL R8, R33.reuse, R8 ;  /* 0x0000000821087220 */ /* 0x040fe20000400000 */
[C---:B------:R-:W-:Y:S01]  /*10a90*/  FMUL R9, R33.reuse, R9 ;  /* 0x0000000921097220 */ /* 0x040fe20000400000 */
[C---:B------:R-:W-:Y:S01]  /*10aa0*/  FMUL R10, R33.reuse, R10 ;  /* 0x0000000a210a7220 */ /* 0x040fe20000400000 */
        /* <DEDUP_REMOVED lines=9> */
[C---:B------:R-:W-:Y:S01]  /*10b40*/  FMUL R12, R33.reuse, R12 ;  /* 0x0000000c210c7220 */ /* 0x040fe20000400000 */
[----:B------:R-:W-:Y:S01]  /*10b50*/  F2FP.TF32.F32.PACK_B R8, R8 ;  /* 0x00000008ff08723e */ /* 0x000fe200024050ff */
[C---:B------:R-:W-:Y:S01]  /*10b60*/  FMUL R13, R33.reuse, R13 ;  /* 0x0000000d210d7220 */ /* 0x040fe20000400000 */
[----:B------:R1:W-:Y:S01]  /*10b70*/  STS.128 [R86+0x6000], R4 ;  /* 0x0060000456007388 */ /* 0x0003e20000000c00 */
        /* <DEDUP_REMOVED lines=8> */
[----:B------:R-:W-:Y:S01]  /*10c00*/  FFMA R15, R35, R42, R15 ;  /* 0x0000002a230f7223 */ /* 0x000fe2000000000f */
[C---:B------:R-:W-:Y:S01]  /*10c10*/  FMUL R16, R33.reuse, R16 ;  /* 0x0000001021107220 */ /* 0x040fe20000400000 */
[----:B------:R-:W-:Y:S01]  /*10c20*/  F2FP.TF32.F32.PACK_B R12, R12 ;  /* 0x0000000cff0c723e */ /* 0x000fe200024050ff */
[----:B------:R1:W-:Y:S01]  /*10c30*/  STS.128 [R92+0x6010], R8 ;  /* 0x006010085c007388 */ /* 0x0003e20000000c00 */
        /* <DEDUP_REMOVED lines=10> */
[----:B------:R-:W-:Y:S02]  /*10ce0*/  F2FP.TF32.F32.PACK_B R16, R16 ;  /* 0x00000010ff10723e */ /* 0x000fe400024050ff */
        /* <DEDUP_REMOVED lines=22> */
[----:B--2---:R-:W-:Y:S04]  /*10e50*/  DEPBAR.LE SB0, 0x1 ;  /* 0x000080400000791a */ /* 0x004fe80000000000 */
.L_x_151:
[----:B------:R-:W-:Y:S05]  /*10e60*/  BSYNC.RECONVERGENT B0 ;  /* 0x0000000000007941 */ /* 0x000fea0003800200 */
.L_x_150:
[----:B------:R-:W-:Y:S01]  /*10e70*/  BAR.SYNC.DEFER_BLOCKING 0x1, 0x80 ;  /* 0x0042000000007b1d */ /* 0x000fe20000010000 */
[----:B------:R-:W-:Y:S01]  /*10e80*/  UISETP.NE.AND UP0, UPT, UR52, -0x8, UPT ;  /* 0xfffffff83400788c */ /* 0x000fe2000bf05270 */
[----:B------:R-:W-:Y:S08]  /*10e90*/  IADD3 R0, PT, PT, R30, 0x1, RZ ;  /* 0x000000011e007810 */ /* 0x000ff00007ffe0ff */
[----:B------:R-:W-:Y:S05]  /*10ea0*/  BRA.U !UP0, `(.L_x_152) ;  /* 0x0000000108247547 */ /* 0x000fea000b800000 */
[----:B------:R-:W-:Y:S01]  /*10eb0*/  ISETP.NE.AND P0, PT, R97, RZ, PT ;  /* 0x000000ff6100720c */ /* 0x000fe20003f05270 */
[----:B------:R-:W-:Y:S01]  /*10ec0*/  IMAD.U32 R2, RZ, RZ, UR56 ;  /* 0x00000038ff027e24 */ /* 0x000fe2000f8e00ff */
[----:B------:R-:W-:Y:S04]  /*10ed0*/  UIADD3 UR56, UPT, UPT, UR56, 0x1, URZ ;  /* 0x0000000138387890 */ /* 0x000fe8000fffe0ff */
[----:B------:R-:W-:Y:S04]  /*10ee0*/  UISETP.NE.AND UP0, UPT, UR56, 0x4, UPT ;  /* 0x000000043800788c */ /* 0x000fe8000bf05270 */
[----:B------:R-:W-:Y:S03]  /*10ef0*/  USEL UR56, UR56, URZ, UP0 ;  /* 0x000000ff38387287 */ /* 0x000fe60008000000 */
[----:B------:R-:W-:Y:S05]  /*10f00*/  @P0 LEA R2, R2, UR50, 0x3 ;  /* 0x0000003202020c11 */ /* 0x000fea000f8e18ff */
[----:B------:R-:W-:Y:S05]  /*10f10*/  @P0 VIADD R2, R2, 0x50 ;  /* 0x0000005002020836 */ /* 0x000fea0000000000 */
[----:B------:R-:W-:Y:S04]  /*10f20*/  @P0 PRMT R2, R103, 0x654, R2 ;  /* 0x0000065467020816 */ /* 0x000fe80000000002 */
[----:B------:R2:W-:Y:S03]  /*10f30*/  @P0 SYNCS.ARRIVE.TRANS64.RED.A1T0 RZ, [R2+URZ], RZ ;  /* 0x000000ff02ff09a7 */ /* 0x0005e600081004ff */
.L_x_152:
[----:B------:R-:W-:Y:S01]  /*10f40*/  ISETP.NE.AND P1, PT, R91, RZ, PT ;  /* 0x000000ff5b00720c */ /* 0x000fe20003f25270 */
[----:B------:R-:W-:Y:S01]  /*10f50*/  UIADD3 UR52, UPT, UPT, UR52, 0x8, URZ ;  /* 0x0000000834347890 */ /* 0x000fe2000fffe0ff */
[----:B------:R-:W-:Y:S01]  /*10f60*/  ISETP.NE.AND P0, PT, R0, 0x2, PT ;  /* 0x000000020000780c */ /* 0x000fe20003f05270 */
[----:B------:R-:W-:Y:S01]  /*10f70*/  UMOV UR57, UR51 ;  /* 0x0000003300397c82 */ /* 0x000fe20008000000 */
[----:B------:R-:W-:Y:S01]  /*10f80*/  LOP3.LUT R84, R84, 0x1, RZ, 0x3c, !PT ;  /* 0x0000000154547812 */ /* 0x000fe200078e3cff */
[----:B-1----:R-:W-:Y:S01]  /*10f90*/  IMAD.IADD R16, R29, 0x1, R51 ;  /* 0x000000011d107824 */ /* 0x002fe200078e0233 */
[----:B--2---:R-:W-:Y:S01]  /*10fa0*/  SEL R2, RZ, 0x1, P0 ;  /* 0x00000001ff027807 */ /* 0x004fe20000000000 */
[----:B------:R-:W-:Y:S01]  /*10fb0*/  IMAD.IADD R19, R31, 0x1, R78 ;  /* 0x000000011f137824 */ /* 0x000fe200078e024e */
[----:B------:R-:W-:Y:S02]  /*10fc0*/  SEL R30, R0, RZ, P0 ;  /* 0x000000ff001e7207 */ /* 0x000fe40000000000 */
[----:B------:R-:W-:Y:S03]  /*10fd0*/  LOP3.LUT R85, R85, R2, RZ, 0x3c, !PT ;  /* 0x0000000255557212 */ /* 0x000fe600078e3cff */
[----:B------:R-:W-:Y:S05]  /*10fe0*/  @P1 BRA `(.L_x_153) ;  /* 0xffffffa4007c1947 */ /* 0x000fea000383ffff */
[----:B------:R-:W-:-:S09]  /*10ff0*/  UISETP.NE.AND UP0, UPT, UR53, URZ, UPT ;  /* 0x000000ff3500728c */ /* 0x000fd2000bf05270 */
[----:B------:R-:W-:Y:S05]  /*11000*/  BRA.U !UP0, `(.L_x_154) ;  /* 0x0000000108487547 */ /* 0x000fea000b800000 */
[----:B------:R-:W1:Y:S02]  /*11010*/  LDCU.64 UR4, c[0x0][0x890] ;  /* 0x00011200ff0477ac */ /* 0x000e640008000a00 */
[----:B-1----:R-:W-:-:S04]  /*11020*/  UISETP.NE.U32.AND UP0, UPT, UR4, URZ, UPT ;  /* 0x000000ff0400728c */ /* 0x002fc8000bf05070 */
[----:B------:R-:W-:-:S09]  /*11030*/  UISETP.NE.AND.EX UP0, UPT, UR5, URZ, UPT, UP0 ;  /* 0x000000ff0500728c */ /* 0x000fd2000bf05300 */
[----:B------:R-:W-:Y:S05]  /*11040*/  BRA.U UP0, `(.L_x_155) ;  /* 0x00000001000c7547 */ /* 0x000fea000b800000 */
[----:B------:R-:W-:-:S13]  /*11050*/  FSETP.NEU.AND P0, PT, R35, RZ, PT ;  /* 0x000000ff2300720b */ /* 0x000fda0003f0d000 */
[----:B------:R-:W-:Y:S05]  /*11060*/  @!P0 EXIT ;  /* 0x000000000000894d */ /* 0x000fea0003800000 */
[----:B------:R-:W-:Y:S05]  /*11070*/  BRA `(.L_x_154) ;  /* 0x00000000002c7947 */ /* 0x000fea0003800000 */
.L_x_155:
[----:B------:R-:W-:Y:S01]  /*11080*/  ISETP.NE.AND P0, PT, R96, RZ, PT ;  /* 0x000000ff6000720c */ /* 0x000fe20003f05270 */
[----:B------:R-:W-:-:S12]  /*11090*/  BSSY.RECONVERGENT B0, `(.L_x_154) ;  /* 0x0000009000007945 */ /* 0x000fd80003800200 */
[----:B------:R-:W-:Y:S05]  /*110a0*/  @P0 BRA `(.L_x_156) ;  /* 0x0000000000140947 */ /* 0x000fea0003800000 */
[----:B------:R-:W1:Y:S02]  /*110b0*/  LDCU.64 UR4, c[0x0][0x888] ;  /* 0x00011100ff0477ac */ /* 0x000e640008000a00 */
[----:B-1----:R-:W-:-:S04]  /*110c0*/  ISETP.NE.U32.AND P0, PT, RZ, UR4, PT ;  /* 0x00000004ff007c0c */ /* 0x002fc8000bf05070 */
[----:B------:R-:W-:-:S13]  /*110d0*/  ISETP.NE.AND.EX P0, PT, RZ, UR5, PT, P0 ;  /* 0x00000005ff007c0c */ /* 0x000fda000bf05300 */
[----:B------:R-:W-:Y:S05]  /*110e0*/  @!P0 EXIT ;  /* 0x000000000000894d */ /* 0x000fea0003800000 */
[----:B------:R-:W-:Y:S05]  /*110f0*/  BRA `(.L_x_157) ;  /* 0x0000000000087947 */ /* 0x000fea0003800000 */
.L_x_156:
[----:B------:R-:W-:-:S13]  /*11100*/  FSETP.NEU.AND P0, PT, R35, RZ, PT ;  /* 0x000000ff2300720b */ /* 0x000fda0003f0d000 */
[----:B------:R-:W-:Y:S05]  /*11110*/  @!P0 EXIT ;  /* 0x000000000000894d */ /* 0x000fea0003800000 */
.L_x_157:
[----:B------:R-:W-:Y:S05]  /*11120*/  BSYNC.RECONVERGENT B0 ;  /* 0x0000000000007941 */ /* 0x000fea0003800200 */
.L_x_154:
[----:B------:R-:W-:Y:S01]  /*11130*/  ULEA UR4, UR56, UR50, 0x3 ;  /* 0x0000003238047291 */ /* 0x000fe2000f8e18ff */
[----:B------:R-:W-:-:S04]  /*11140*/  DEPBAR.LE SB0, 0x0 ;  /* 0x000080000000791a */ /* 0x000fc80000000000 */
[----:B------:R-:W-:-:S04]  /*11150*/  UIADD3 UR4, UPT, UPT, UR4, 0x50, URZ ;  /* 0x0000005004047890 */ /* 0x000fc8000fffe0ff */
[----:B------:R-:W-:-:S09]  /*11160*/  UPRMT UR4, UR45, 0x654, UR4 ;  /* 0x000006542d047896 */ /* 0x000fd20008000004 */
[----:B------:R-:W-:Y:S01]  /*11170*/  SYNCS.ARRIVE.TRANS64.RED.A1T0 RZ, [UR4], RZ ;  /* 0x000000ffffff79a7 */ /* 0x000fe20008100404 */
[----:B------:R-:W-:Y:S05]  /*11180*/  EXIT ;  /* 0x000000000000794d */ /* 0x000fea0003800000 */
.L_x_19:
[----:B------:R-:W-:Y:S11]  /*11190*/  R2UR UR4, R81 ;  /* 0x00000000510472ca */ /* 0x000ff600000e0000 */
[----:B------:R-:W-:Y:S02]  /*111a0*/  @!UPT UIADD3 URZ, UPT, UPT, URZ, URZ, URZ ;  /* 0x000000fffffff290 */ /* 0x000fe4000fffe0ff */
[----:B------:R-:W-:Y:S07]  /*111b0*/  MOV R17, UR4 ;  /* 0x0000000400117c02 */ /* 0x000fee0008000f00 */
.L_x_158:
[----:B-1----:R1:W3:Y:S02]  /*111c0*/  SYNCS.PHASECHK.TRANS64.TRYWAIT P1, [R17+URZ+0x18], R82 ;  /* 0x00001852110075a7 */ /* 0x0022e400080211ff */
[----:B---3--:R-:W-:Y:S05]  /*111d0*/  @!P1 NANOSLEEP.SYNCS 0x989680 ;  /* 0x009896800000995d */ /* 0x008fea0003900000 */
[----:B------:R-:W3:Y:S02]  /*111e0*/  @!P1 SYNCS.PHASECHK.TRANS64 P1, [R17+URZ+0x18], R82 ;  /* 0x00001852110095a7 */ /* 0x000ee400080210ff */
[----:B---3--:R-:W-:Y:S05]  /*111f0*/  @!P1 BRA `(.L_x_158) ;  /* 0xfffffffc00f09947 */ /* 0x008fea000383ffff */
[----:B------:R-:W-:Y:S05]  /*11200*/  BRA `(.L_x_18) ;  /* 0xffffff18008c7947 */ /* 0x000fea000383ffff */
.L_x_25:
[----:B------:R-:W-:Y:S11]  /*11210*/  R2UR UR4, R81 ;  /* 0x00000000510472ca */ /* 0x000ff600000e0000 */
[----:B------:R-:W-:Y:S02]  /*11220*/  @!UPT UIADD3 URZ, UPT, UPT, URZ, URZ, URZ ;  /* 0x000000fffffff290 */ /* 0x000fe4000fffe0ff */
[----:B------:R-:W-:Y:S07]  /*11230*/  MOV R76, UR4 ;  /* 0x00000004004c7c02 */ /* 0x000fee0008000f00 */
.L_x_159:
[----:B-1----:R1:W3:Y:S02]  /*11240*/  SYNCS.PHASECHK.TRANS64.TRYWAIT P0, [R76+URZ+0x18], R79 ;  /* 0x0000184f4c0075a7 */ /* 0x0022e400080011ff */
[----:B---3--:R-:W-:Y:S05]  /*11250*/  @!P0 NANOSLEEP.SYNCS 0x989680 ;  /* 0x009896800000895d */ /* 0x008fea0003900000 */
[----:B------:R-:W3:Y:S02]  /*11260*/  @!P0 SYNCS.PHASECHK.TRANS64 P0, [R76+URZ+0x18], R79 ;  /* 0x0000184f4c0085a7 */ /* 0x000ee400080010ff */
[----:B---3--:R-:W-:Y:S05]  /*11270*/  @!P0 BRA `(.L_x_159) ;  /* 0xfffffffc00f08947 */ /* 0x008fea000383ffff */
[----:B------:R-:W-:Y:S05]  /*11280*/  BRA `(.L_x_24) ;  /* 0xffffff5000047947 */ /* 0x000fea000383ffff */
.L_x_29:
[----:B--2---:R2:W1:Y:S02]  /*11290*/  SYNCS.PHASECHK.TRANS64.TRYWAIT P0, [R0+URZ+0x80], R11 ;  /* 0x0000800b000075a7 */ /* 0x00446400080011ff */
[----:B-1----:R-:W-:Y:S05]  /*112a0*/  @!P0 NANOSLEEP.SYNCS 0x989680 ;  /* 0x009896800000895d */ /* 0x002fea0003900000 */
[----:B------:R-:W1:Y:S02]  /*112b0*/  @!P0 SYNCS.PHASECHK.TRANS64 P0, [R0+URZ+0x80], R11 ;  /* 0x0000800b000085a7 */ /* 0x000e6400080010ff */
[----:B-1----:R-:W-:Y:S05]  /*112c0*/  @!P0 BRA `(.L_x_29) ;  /* 0xfffffffc00f08947 */ /* 0x002fea000383ffff */
[----:B------:R-:W-:Y:S05]  /*112d0*/  BRA `(.L_x_160) ;  /* 0xffffff6c00a07947 */ /* 0x000fea000383ffff */
.L_x_33:
[----:B-1----:R1:W2:Y:S02]  /*112e0*/  SYNCS.PHASECHK.TRANS64.TRYWAIT P0, [R3+URZ], R0 ;  /* 0x00000000030075a7 */ /* 0x0022a400080011ff */
[----:B--2---:R-:W-:Y:S05]  /*112f0*/  @!P0 NANOSLEEP.SYNCS 0x989680 ;  /* 0x009896800000895d */ /* 0x004fea0003900000 */
[----:B------:R-:W2:Y:S02]  /*11300*/  @!P0 SYNCS.PHASECHK.TRANS64 P0, [R3+URZ], R0 ;  /* 0x00000000030085a7 */ /* 0x000ea400080010ff */
[----:B--2---:R-:W-:Y:S05]  /*11310*/  @!P0 BRA `(.L_x_33) ;  /* 0xfffffffc00f08947 */ /* 0x004fea000383ffff */
[----:B------:R-:W-:Y:S05]  /*11320*/  BRA `(.L_x_161) ;  /* 0xffffff7400147947 */ /* 0x000fea000383ffff */
.L_x_34:
[----:B-1----:R1:W2:Y:S02]  /*11330*/  SYNCS.PHASECHK.TRANS64.TRYWAIT P0, [R4+URZ], R7 ;  /* 0x00000007040075a7 */ /* 0x0022a400080011ff */
[----:B--2---:R-:W-:Y:S05]  /*11340*/  @!P0 NANOSLEEP.SYNCS 0x989680 ;  /* 0x009896800000895d */ /* 0x004fea0003900000 */
[----:B------:R-:W2:Y:S02]  /*11350*/  @!P0 SYNCS.PHASECHK.TRANS64 P0, [R4+URZ], R7 ;  /* 0x00000007040085a7 */ /* 0x000ea400080010ff */
[----:B--2---:R-:W-:Y:S05]  /*11360*/  @!P0 BRA `(.L_x_34) ;  /* 0xfffffffc00f08947 */ /* 0x004fea000383ffff */
[----:B------:R-:W-:Y:S05]  /*11370*/  BRA `(.L_x_162) ;  /* 0xffffff74001c7947 */ /* 0x000fea000383ffff */
.L_x_37:
[----:B------:R-:W-:-:S07]  /*11380*/  MOV R4, UR45 ;  /* 0x0000002d00047c02 */ /* 0x000fce0008000f00 */
.L_x_163:
[----:B-1----:R1:W2:Y:S02]  /*11390*/  SYNCS.PHASECHK.TRANS64.TRYWAIT P1, [R4+URZ+0x88], R7 ;  /* 0x00008807040075a7 */ /* 0x0022a400080211ff */
[----:B--2---:R-:W-:Y:S05]  /*113a0*/  @!P1 NANOSLEEP.SYNCS 0x989680 ;  /* 0x009896800000995d */ /* 0x004fea0003900000 */
[----:B------:R-:W2:Y:S02]  /*113b0*/  @!P1 SYNCS.PHASECHK.TRANS64 P1, [R4+URZ+0x88], R7 ;  /* 0x00008807040095a7 */ /* 0x000ea400080210ff */
[----:B--2---:R-:W-:Y:S05]  /*113c0*/  @!P1 BRA `(.L_x_163) ;  /* 0xfffffffc00f09947 */ /* 0x004fea000383ffff */
[----:B------:R-:W-:Y:S05]  /*113d0*/  BRA `(.L_x_164) ;  /* 0xffffff7400687947 */ /* 0x000fea000383ffff */
.L_x_38:
[----:B-1----:R-:W-:-:S07]  /*113e0*/  MOV R4, UR45 ;  /* 0x0000002d00047c02 */ /* 0x002fce0008000f00 */
.L_x_165:
[----:B-1----:R1:W2:Y:S02]  /*113f0*/  SYNCS.PHASECHK.TRANS64.TRYWAIT P1, [R4+URZ+0x80], R5 ;  /* 0x00008005040075a7 */ /* 0x0022a400080211ff */
[----:B--2---:R-:W-:Y:S05]  /*11400*/  @!P1 NANOSLEEP.SYNCS 0x989680 ;  /* 0x009896800000995d */ /* 0x004fea0003900000 */
[----:B------:R-:W2:Y:S02]  /*11410*/  @!P1 SYNCS.PHASECHK.TRANS64 P1, [R4+URZ+0x80], R5 ;  /* 0x00008005040095a7 */ /* 0x000ea400080210ff */
[----:B--2---:R-:W-:Y:S05]  /*11420*/  @!P1 BRA `(.L_x_165) ;  /* 0xfffffffc00f09947 */ /* 0x004fea000383ffff */
[----:B------:R-:W-:Y:S05]  /*11430*/  BRA `(.L_x_166) ;  /* 0xffffff7400707947 */ /* 0x000fea000383ffff */
.L_x_46:
[----:B------:R-:W-:-:S07]  /*11440*/  MOV R0, UR6 ;  /* 0x0000000600007c02 */ /* 0x000fce0008000f00 */
.L_x_167:
[----:B-1----:R1:W2:Y:S02]  /*11450*/  SYNCS.PHASECHK.TRANS64.TRYWAIT P0, [R0+URZ+0x80], R5 ;  /* 0x00008005000075a7 */ /* 0x0022a400080011ff */
[----:B--2---:R-:W-:Y:S05]  /*11460*/  @!P0 NANOSLEEP.SYNCS 0x989680 ;  /* 0x009896800000895d */ /* 0x004fea0003900000 */
[----:B------:R-:W2:Y:S02]  /*11470*/  @!P0 SYNCS.PHASECHK.TRANS64 P0, [R0+URZ+0x80], R5 ;  /* 0x00008005000085a7 */ /* 0x000ea400080010ff */
[----:B--2---:R-:W-:Y:S05]  /*11480*/  @!P0 BRA `(.L_x_167) ;  /* 0xfffffffc00f08947 */ /* 0x004fea000383ffff */
[----:B------:R-:W-:Y:S05]  /*11490*/  BRA `(.L_x_168) ;  /* 0xffffff7c00147947 */ /* 0x000fea000383ffff */
.L_x_47:
[----:B------:R-:W-:-:S07]  /*114a0*/  MOV R5, UR8 ;  /* 0x0000000800057c02 */ /* 0x000fce0008000f00 */
.L_x_169:
[----:B-1----:R1:W2:Y:S02]  /*114b0*/  SYNCS.PHASECHK.TRANS64.TRYWAIT P0, [R5+URZ+0xa0], R0 ;  /* 0x0000a000050075a7 */ /* 0x0022a400080011ff */
[----:B--2---:R-:W-:Y:S05]  /*114c0*/  @!P0 NANOSLEEP.SYNCS 0x989680 ;  /* 0x009896800000895d */ /* 0x004fea0003900000 */
[----:B------:R-:W2:Y:S02]  /*114d0*/  @!P0 SYNCS.PHASECHK.TRANS64 P0, [R5+URZ+0xa0], R0 ;  /* 0x0000a000050085a7 */ /* 0x000ea400080010ff */
[----:B--2---:R-:W-:Y:S05]  /*114e0*/  @!P0 BRA `(.L_x_169) ;  /* 0xfffffffc00f08947 */ /* 0x004fea000383ffff */
[----:B------:R-:W-:Y:S05]  /*114f0*/  BRA `(.L_x_170) ;  /* 0xffffff7c00307947 */ /* 0x000fea000383ffff */
.L_x_50:
[----:B-1----:R-:W-:Y:S07]  /*11500*/  MOV R0, UR7 ;  /* 0x0000000700007c02 */ /* 0x002fee0008000f00 */
.L_x_171:
[----:B-1----:R1:W2:Y:S02]  /*11510*/  SYNCS.PHASECHK.TRANS64.TRYWAIT P0, [R0+URZ], R5 ;  /* 0x00000005000075a7 */ /* 0x0022a400080011ff */
[----:B--2---:R-:W-:Y:S05]  /*11520*/  @!P0 NANOSLEEP.SYNCS 0x989680 ;  /* 0x009896800000895d */ /* 0x004fea0003900000 */
[----:B------:R-:W2:Y:S02]  /*11530*/  @!P0 SYNCS.PHASECHK.TRANS64 P0, [R0+URZ], R5 ;  /* 0x00000005000085a7 */ /* 0x000ea400080010ff */
[----:B--2---:R-:W-:Y:S05]  /*11540*/  @!P0 BRA `(.L_x_171) ;  /* 0xfffffffc00f08947 */ /* 0x004fea000383ffff */
[----:B------:R-:W-:Y:S05]  /*11550*/  BRA `(.L_x_49) ;  /* 0xffffff7c00547947 */ /* 0x000fea000383ffff */
.L_x_53:
[----:B------:R-:W-:-:S07]  /*11560*/  MOV R0, UR5 ;  /* 0x0000000500007c02 */ /* 0x000fce0008000f00 */
.L_x_172:
[----:B-1----:R1:W3:Y:S02]  /*11570*/  SYNCS.PHASECHK.TRANS64.TRYWAIT P0, [R0+URZ], R3 ;  /* 0x00000003000075a7 */ /* 0x0022e400080011ff */
[----:B---3--:R-:W-:Y:S05]  /*11580*/  @!P0 NANOSLEEP.SYNCS 0x989680 ;  /* 0x009896800000895d */ /* 0x008fea0003900000 */
[----:B------:R-:W3:Y:S02]  /*11590*/  @!P0 SYNCS.PHASECHK.TRANS64 P0, [R0+URZ], R3 ;  /* 0x00000003000085a7 */ /* 0x000ee400080010ff */
[----:B---3--:R-:W-:Y:S05]  /*115a0*/  @!P0 BRA `(.L_x_172) ;  /* 0xfffffffc00f08947 */ /* 0x008fea000383ffff */
[----:B------:R-:W-:Y:S05]  /*115b0*/  BRA `(.L_x_173) ;  /* 0xffffff8000a47947 */ /* 0x000fea000383ffff */
.L_x_54:
[----:B------:R-:W-:-:S07]  /*115c0*/  MOV R0, UR7 ;  /* 0x0000000700007c02 */ /* 0x000fce0008000f00 */
.L_x_174:
[----:B-1----:R1:W3:Y:S02]  /*115d0*/  SYNCS.PHASECHK.TRANS64.TRYWAIT P0, [R0+URZ], R3 ;  /* 0x00000003000075a7 */ /* 0x0022e400080011ff */
[----:B---3--:R-:W-:Y:S05]  /*115e0*/  @!P0 NANOSLEEP.SYNCS 0x989680 ;  /* 0x009896800000895d */ /* 0x008fea0003900000 */
[----:B------:R-:W3:Y:S02]  /*115f0*/  @!P0 SYNCS.PHASECHK.TRANS64 P0, [R0+URZ], R3 ;  /* 0x00000003000085a7 */ /* 0x000ee400080010ff */
[----:B---3--:R-:W-:Y:S05]  /*11600*/  @!P0 BRA `(.L_x_174) ;  /* 0xfffffffc00f08947 */ /* 0x008fea000383ffff */
[----:B------:R-:W-:Y:S05]  /*11610*/  BRA `(.L_x_175) ;  /* 0xffffff8000b07947 */ /* 0x000fea000383ffff */
.L_x_59:
[----:B------:R-:W-:Y:S07]  /*11620*/  MOV R0, UR22 ;  /* 0x0000001600007c02 */ /* 0x000fee0008000f00 */
.L_x_176:
[----:B--2---:R2:W3:Y:S02]  /*11630*/  SYNCS.PHASECHK.TRANS64.TRYWAIT P0, [R0+URZ+0x80], R3 ;  /* 0x00008003000075a7 */ /* 0x0044e400080011ff */
[----:B---3--:R-:W-:Y:S05]  /*11640*/  @!P0 NANOSLEEP.SYNCS 0x989680 ;  /* 0x009896800000895d */ /* 0x008fea0003900000 */
[----:B------:R-:W3:Y:S02]  /*11650*/  @!P0 SYNCS.PHASECHK.TRANS64 P0, [R0+URZ+0x80], R3 ;  /* 0x00008003000085a7 */ /* 0x000ee400080010ff */
[----:B---3--:R-:W-:Y:S05]  /*11660*/  @!P0 BRA `(.L_x_176) ;  /* 0xfffffffc00f08947 */ /* 0x008fea000383ffff */
[----:B------:R-:W-:Y:S05]  /*11670*/  BRA `(.L_x_177) ;  /* 0xffffff8400dc7947 */ /* 0x000fea000383ffff */
.L_x_62:
[----:B------:R-:W-:Y:S07]  /*11680*/  MOV R0, UR22 ;  /* 0x0000001600007c02 */ /* 0x000fee0008000f00 */
.L_x_178:
[----:B--2---:R2:W3:Y:S02]  /*11690*/  SYNCS.PHASECHK.TRANS64.TRYWAIT P0, [R0+URZ+0x78], R3 ;  /* 0x00007803000075a7 */ /* 0x0044e400080011ff */
[----:B---3--:R-:W-:Y:S05]  /*116a0*/  @!P0 NANOSLEEP.SYNCS 0x989680 ;  /* 0x009896800000895d */ /* 0x008fea0003900000 */
[----:B------:R-:W3:Y:S02]  /*116b0*/  @!P0 SYNCS.PHASECHK.TRANS64 P0, [R0+URZ+0x78], R3 ;  /* 0x00007803000085a7 */ /* 0x000ee400080010ff */
[----:B---3--:R-:W-:Y:S05]  /*116c0*/  @!P0 BRA `(.L_x_178) ;  /* 0xfffffffc00f08947 */ /* 0x008fea000383ffff */
[----:B------:R-:W-:Y:S05]  /*116d0*/  BRA `(.L_x_61) ;  /* 0xffffff8800b47947 */ /* 0x000fea000383ffff */
.L_x_65:
[----:B------:R-:W-:Y:S07]  /*116e0*/  MOV R3, UR22 ;  /* 0x0000001600037c02 */ /* 0x000fee0008000f00 */
.L_x_179:
[----:B-1----:R1:W2:Y:S02]  /*116f0*/  SYNCS.PHASECHK.TRANS64.TRYWAIT P0, [R3+URZ+0x50], R12 ;  /* 0x0000500c030075a7 */ /* 0x0022a400080011ff */
[----:B--2---:R-:W-:Y:S05]  /*11700*/  @!P0 NANOSLEEP.SYNCS 0x989680 ;  /* 0x009896800000895d */ /* 0x004fea0003900000 */
[----:B------:R-:W2:Y:S02]  /*11710*/  @!P0 SYNCS.PHASECHK.TRANS64 P0, [R3+URZ+0x50], R12 ;  /* 0x0000500c030085a7 */ /* 0x000ea400080010ff */
[----:B--2---:R-:W-:Y:S05]  /*11720*/  @!P0 BRA `(.L_x_179) ;  /* 0xfffffffc00f08947 */ /* 0x004fea000383ffff */
[----:B------:R-:W-:Y:S05]  /*11730*/  BRA `(.L_x_180) ;  /* 0xffffff8c00707947 */ /* 0x000fea000383ffff */
.L_x_66:
[----:B-1----:R-:W-:Y:S07]  /*11740*/  MOV R3, UR22 ;  /* 0x0000001600037c02 */ /* 0x002fee0008000f00 */
.L_x_181:
[----:B-1----:R1:W2:Y:S02]  /*11750*/  SYNCS.PHASECHK.TRANS64.TRYWAIT P0, [R3+URZ+0x58], R12 ;  /* 0x0000580c030075a7 */ /* 0x0022a400080011ff */
[----:B--2---:R-:W-:Y:S05]  /*11760*/  @!P0 NANOSLEEP.SYNCS 0x989680 ;  /* 0x009896800000895d */ /* 0x004fea0003900000 */
[----:B------:R-:W2:Y:S02]  /*11770*/  @!P0 SYNCS.PHASECHK.TRANS64 P0, [R3+URZ+0x58], R12 ;  /* 0x0000580c030085a7 */ /* 0x000ea400080010ff */
[----:B--2---:R-:W-:Y:S05]  /*11780*/  @!P0 BRA `(.L_x_181) ;  /* 0xfffffffc00f08947 */ /* 0x004fea000383ffff */
[----:B------:R-:W-:Y:S05]  /*11790*/  BRA `(.L_x_182) ;  /* 0xffffff8c00a87947 */ /* 0x000fea000383ffff */
.L_x_67:
[----:B-1----:R-:W-:Y:S07]  /*117a0*/  MOV R3, UR22 ;  /* 0x0000001600037c02 */ /* 0x002fee0008000f00 */
.L_x_183:
[----:B-1----:R1:W2:Y:S02]  /*117b0*/  SYNCS.PHASECHK.TRANS64.TRYWAIT P0, [R3+URZ+0x60], R12 ;  /* 0x0000600c030075a7 */ /* 0x0022a400080011ff */
[----:B--2---:R-:W-:Y:S05]  /*117c0*/  @!P0 NANOSLEEP.SYNCS 0x989680 ;  /* 0x009896800000895d */ /* 0x004fea0003900000 */
[----:B------:R-:W2:Y:S02]  /*117d0*/  @!P0 SYNCS.PHASECHK.TRANS64 P0, [R3+URZ+0x60], R12 ;  /* 0x0000600c030085a7 */ /* 0x000ea400080010ff */
[----:B--2---:R-:W-:Y:S05]  /*117e0*/  @!P0 BRA `(.L_x_183) ;  /* 0xfffffffc00f08947 */ /* 0x004fea000383ffff */
[----:B------:R-:W-:Y:S05]  /*117f0*/  BRA `(.L_x_184) ;  /* 0xffffff8c00f07947 */ /* 0x000fea000383ffff */
.L_x_68:
[----:B-1----:R-:W-:Y:S07]  /*11800*/  MOV R3, UR22 ;  /* 0x0000001600037c02 */ /* 0x002fee0008000f00 */
.L_x_185:
[----:B-1----:R1:W2:Y:S02]  /*11810*/  SYNCS.PHASECHK.TRANS64.TRYWAIT P0, [R3+URZ+0x68], R12 ;  /* 0x0000680c030075a7 */ /* 0x0022a400080011ff */
[----:B--2---:R-:W-:Y:S05]  /*11820*/  @!P0 NANOSLEEP.SYNCS 0x989680 ;  /* 0x009896800000895d */ /* 0x004fea0003900000 */
[----:B------:R-:W2:Y:S02]  /*11830*/  @!P0 SYNCS.PHASECHK.TRANS64 P0, [R3+URZ+0x68], R12 ;  /* 0x0000680c030085a7 */ /* 0x000ea400080010ff */
[----:B--2---:R-:W-:Y:S05]  /*11840*/  @!P0 BRA `(.L_x_185) ;  /* 0xfffffffc00f08947 */ /* 0x004fea000383ffff */
[----:B------:R-:W-:Y:S05]  /*11850*/  BRA `(.L_x_186) ;  /* 0xffffff9000387947 */ /* 0x000fea000383ffff */
.L_x_69:
[----:B-1----:R-:W-:Y:S07]  /*11860*/  MOV R3, UR22 ;  /* 0x0000001600037c02 */ /* 0x002fee0008000f00 */
.L_x_187:
[----:B-1----:R1:W2:Y:S02]  /*11870*/  SYNCS.PHASECHK.TRANS64.TRYWAIT P0, [R3+URZ+0x50], R16 ;  /* 0x00005010030075a7 */ /* 0x0022a400080011ff */
[----:B--2---:R-:W-:Y:S05]  /*11880*/  @!P0 NANOSLEEP.SYNCS 0x989680 ;  /* 0x009896800000895d */ /* 0x004fea0003900000 */
[----:B------:R-:W2:Y:S02]  /*11890*/  @!P0 SYNCS.PHASECHK.TRANS64 P0, [R3+URZ+0x50], R16 ;  /* 0x00005010030085a7 */ /* 0x000ea400080010ff */
[----:B--2---:R-:W-:Y:S05]  /*118a0*/  @!P0 BRA `(.L_x_187) ;  /* 0xfffffffc00f08947 */ /* 0x004fea000383ffff */
[----:B------:R-:W-:Y:S05]  /*118b0*/  BRA `(.L_x_188) ;  /* 0xffffff9000847947 */ /* 0x000fea000383ffff */
.L_x_70:
[----:B-1----:R-:W-:Y:S07]  /*118c0*/  MOV R3, UR22 ;  /* 0x0000001600037c02 */ /* 0x002fee0008000f00 */
.L_x_189:
[----:B-1----:R1:W2:Y:S02]  /*118d0*/  SYNCS.PHASECHK.TRANS64.TRYWAIT P0, [R3+URZ+0x58], R16 ;  /* 0x00005810030075a7 */ /* 0x0022a400080011ff */
[----:B--2---:R-:W-:Y:S05]  /*118e0*/  @!P0 NANOSLEEP.SYNCS 0x989680 ;  /* 0x009896800000895d */ /* 0x004fea0003900000 */
[----:B------:R-:W2:Y:S02]  /*118f0*/  @!P0 SYNCS.PHASECHK.TRANS64 P0, [R3+URZ+0x58], R16 ;  /* 0x00005810030085a7 */ /* 0x000ea400080010ff */
[----:B--2---:R-:W-:Y:S05]  /*11900*/  @!P0 BRA `(.L_x_189) ;  /* 0xfffffffc00f08947 */ /* 0x004fea000383ffff */
[----:B------:R-:W-:Y:S05]  /*11910*/  BRA `(.L_x_190) ;  /* 0xffffff9000d07947 */ /* 0x000fea000383ffff */
.L_x_71:
[----:B-1----:R-:W-:Y:S07]  /*11920*/  MOV R3, UR22 ;  /* 0x0000001600037c02 */ /* 0x002fee0008000f00 */
.L_x_191:
[----:B-1----:R1:W2:Y:S02]  /*11930*/  SYNCS.PHASECHK.TRANS64.TRYWAIT P0, [R3+URZ+0x60], R16 ;  /* 0x00006010030075a7 */ /* 0x0022a400080011ff */
[----:B--2---:R-:W-:Y:S05]  /*11940*/  @!P0 NANOSLEEP.SYNCS 0x989680 ;  /* 0x009896800000895d */ /* 0x004fea0003900000 */
[----:B------:R-:W2:Y:S02]  /*11950*/  @!P0 SYNCS.PHASECHK.TRANS64 P0, [R3+URZ+0x60], R16 ;  /* 0x00006010030085a7 */ /* 0x000ea400080010ff */
[----:B--2---:R-:W-:Y:S05]  /*11960*/  @!P0 BRA `(.L_x_191) ;  /* 0xfffffffc00f08947 */ /* 0x004fea000383ffff */
[----:B------:R-:W-:Y:S05]  /*11970*/  BRA `(.L_x_192) ;  /* 0xffffff94001c7947 */ /* 0x000fea000383ffff */
.L_x_72:
[----:B------:R-:W-:Y:S07]  /*11980*/  MOV R3, UR22 ;  /* 0x0000001600037c02 */ /* 0x000fee0008000f00 */
.L_x_193:
[----:B-1----:R1:W2:Y:S02]  /*11990*/  SYNCS.PHASECHK.TRANS64.TRYWAIT P0, [R3+URZ+0x68], R16 ;  /* 0x00006810030075a7 */ /* 0x0022a400080011ff */
[----:B--2---:R-:W-:Y:S05]  /*119a0*/  @!P0 NANOSLEEP.SYNCS 0x989680 ;  /* 0x009896800000895d */ /* 0x004fea0003900000 */
[----:B------:R-:W2:Y:S02]  /*119b0*/  @!P0 SYNCS.PHASECHK.TRANS64 P0, [R3+URZ+0x68], R16 ;  /* 0x00006810030085a7 */ /* 0x000ea400080010ff */
[----:B--2---:R-:W-:Y:S05]  /*119c0*/  @!P0 BRA `(.L_x_193) ;  /* 0xfffffffc00f08947 */ /* 0x004fea000383ffff */
[----:B------:R-:W-:Y:S05]  /*119d0*/  BRA `(.L_x_194) ;  /* 0xffffff9400a47947 */ /* 0x000fea000383ffff */
.L_x_74:
[----:B------:R-:W-:-:S07]  /*119e0*/  MOV R3, UR22 ;  /* 0x0000001600037c02 */ /* 0x000fce0008000f00 */
.L_x_195:
[----:B-1----:R1:W3:Y:S02]  /*119f0*/  SYNCS.PHASECHK.TRANS64.TRYWAIT P0, [R3+URZ+0x50], R12 ;  /* 0x0000500c030075a7 */ /* 0x0022e400080011ff */
[----:B---3--:R-:W-:Y:S05]  /*11a00*/  @!P0 NANOSLEEP.SYNCS 0x989680 ;  /* 0x009896800000895d */ /* 0x008fea0003900000 */
[----:B------:R-:W3:Y:S02]  /*11a10*/  @!P0 SYNCS.PHASECHK.TRANS64 P0, [R3+URZ+0x50], R12 ;  /* 0x0000500c030085a7 */ /* 0x000ee400080010ff */
[----:B---3--:R-:W-:Y:S05]  /*11a20*/  @!P0 BRA `(.L_x_195) ;  /* 0xfffffffc00f08947 */ /* 0x008fea000383ffff */
[----:B------:R-:W-:Y:S05]  /*11a30*/  BRA `(.L_x_196) ;  /* 0xffffff9800007947 */ /* 0x000fea000383ffff */
.L_x_75:
[----:B-1----:R-:W-:-:S07]  /*11a40*/  MOV R3, UR22 ;  /* 0x0000001600037c02 */ /* 0x002fce0008000f00 */
.L_x_197:
[----:B-1----:R1:W3:Y:S02]  /*11a50*/  SYNCS.PHASECHK.TRANS64.TRYWAIT P0, [R3+URZ+0x58], R12 ;  /* 0x0000580c030075a7 */ /* 0x0022e400080011ff */
[----:B---3--:R-:W-:Y:S05]  /*11a60*/  @!P0 NANOSLEEP.SYNCS 0x989680 ;  /* 0x009896800000895d */ /* 0x008fea0003900000 */
[----:B------:R-:W3:Y:S02]  /*11a70*/  @!P0 SYNCS.PHASECHK.TRANS64 P0, [R3+URZ+0x58], R12 ;  /* 0x0000580c030085a7 */ /* 0x000ee400080010ff */
[----:B---3--:R-:W-:Y:S05]  /*11a80*/  @!P0 BRA `(.L_x_197) ;  /* 0xfffffffc00f08947 */ /* 0x008fea000383ffff */
[----:B------:R-:W-:Y:S05]  /*11a90*/  BRA `(.L_x_198) ;  /* 0xffffff9400f07947 */ /* 0x000fea000383ffff */
.L_x_76:
[----:B-1----:R-:W-:-:S07]  /*11aa0*/  MOV R3, UR22 ;  /* 0x0000001600037c02 */ /* 0x002fce0008000f00 */
.L_x_199:
[----:B-1----:R1:W3:Y:S02]  /*11ab0*/  SYNCS.PHASECHK.TRANS64.TRYWAIT P0, [R3+URZ+0x60], R12 ;  /* 0x0000600c030075a7 */ /* 0x0022e400080011ff */
[----:B---3--:R-:W-:Y:S05]  /*11ac0*/  @!P0 NANOSLEEP.SYNCS 0x989680 ;  /* 0x009896800000895d */ /* 0x008fea0003900000 */
[----:B------:R-:W3:Y:S02]  /*11ad0*/  @!P0 SYNCS.PHASECHK.TRANS64 P0, [R3+URZ+0x60], R12 ;  /* 0x0000600c030085a7 */ /* 0x000ee400080010ff */
[----:B---3--:R-:W-:Y:S05]  /*11ae0*/  @!P0 BRA `(.L_x_199) ;  /* 0xfffffffc00f08947 */ /* 0x008fea000383ffff */
[----:B------:R-:W-:Y:S05]  /*11af0*/  BRA `(.L_x_200) ;  /* 0xffffff9400e47947 */ /* 0x000fea000383ffff */
.L_x_78:
[----:B------:R-:W-:Y:S07]  /*11b00*/  MOV R0, UR50 ;  /* 0x0000003200007c02 */ /* 0x000fee0008000f00 */
.L_x_201:
[----:B--2---:R2:W4:Y:S02]  /*11b10*/  SYNCS.PHASECHK.TRANS64.TRYWAIT P0, [R0+URZ+0x80], R3 ;  /* 0x00008003000075a7 */ /* 0x00452400080011ff */
[----:B----4-:R-:W-:Y:S05]  /*11b20*/  @!P0 NANOSLEEP.SYNCS 0x989680 ;  /* 0x009896800000895d */ /* 0x010fea0003900000 */
[----:B------:R-:W4:Y:S02]  /*11b30*/  @!P0 SYNCS.PHASECHK.TRANS64 P0, [R0+URZ+0x80], R3 ;  /* 0x00008003000085a7 */ /* 0x000f2400080010ff */
[----:B----4-:R-:W-:Y:S05]  /*11b40*/  @!P0 BRA `(.L_x_201) ;  /* 0xfffffffc00f08947 */ /* 0x010fea000383ffff */
[----:B------:R-:W-:Y:S05]  /*11b50*/  BRA `(.L_x_202) ;  /* 0xffffff9800ac7947 */ /* 0x000fea000383ffff */
.L_x_89:
[----:B-1----:R-:W-:Y:S04]  /*11b60*/  MOV R2, UR50 ;  /* 0x0000003200027c02 */ /* 0x002fe80008000f00 */
[----:B------:R1:W3:Y:S03]  /*11b70*/  SYNCS.PHASECHK.TRANS64.TRYWAIT P1, [R2+URZ+0x30], R3 ;  /* 0x00003003020075a7 */ /* 0x0002e600080211ff */
[----:B---3--:R-:W-:Y:S05]  /*11b80*/  @!P1 NANOSLEEP.SYNCS 0x989680 ;  /* 0x009896800000995d */ /* 0x008fea0003900000 */
[----:B------:R-:W3:Y:S02]  /*11b90*/  @!P1 SYNCS.PHASECHK.TRANS64 P1, [R2+URZ+0x30], R3 ;  /* 0x00003003020095a7 */ /* 0x000ee400080210ff */
[----:B---3--:R-:W-:Y:S05]  /*11ba0*/  @!P1 BRA `(.L_x_89) ;  /* 0xfffffffc00ec9947 */ /* 0x008fea000383ffff */
[----:B------:R-:W-:Y:S05]  /*11bb0*/  BRA `(.L_x_88) ;  /* 0xffffffa400e87947 */ /* 0x000fea000383ffff */
.L_x_91:
[----:B-1----:R1:W4:Y:S02]  /*11bc0*/  SYNCS.PHASECHK.TRANS64.TRYWAIT P0, [R99+URZ+0x90], R0 ;  /* 0x00009000630075a7 */ /* 0x00232400080011ff */
[----:B----4-:R-:W-:Y:S05]  /*11bd0*/  @!P0 NANOSLEEP.SYNCS 0x989680 ;  /* 0x009896800000895d */ /* 0x010fea0003900000 */
[----:B------:R-:W4:Y:S02]  /*11be0*/  @!P0 SYNCS.PHASECHK.TRANS64 P0, [R99+URZ+0x90], R0 ;  /* 0x00009000630085a7 */ /* 0x000f2400080010ff */
[----:B----4-:R-:W-:Y:S05]  /*11bf0*/  @!P0 BRA `(.L_x_91) ;  /* 0xfffffffc00f08947 */ /* 0x010fea000383ffff */
[----:B------:R-:W-:Y:S05]  /*11c00*/  BRA `(.L_x_90) ;  /* 0xffffffa800107947 */ /* 0x000fea000383ffff */
.L_x_100:
[----:B-1----:R1:W2:Y:S02]  /*11c10*/  SYNCS.PHASECHK.TRANS64.TRYWAIT P0, [R3+URZ+0x30], R0 ;  /* 0x00003000030075a7 */ /* 0x0022a400080011ff */
[----:B--2---:R-:W-:Y:S05]  /*11c20*/  @!P0 NANOSLEEP.SYNCS 0x989680 ;  /* 0x009896800000895d */ /* 0x004fea0003900000 */
[----:B------:R-:W2:Y:S02]  /*11c30*/  @!P0 SYNCS.PHASECHK.TRANS64 P0, [R3+URZ+0x30], R0 ;  /* 0x00003000030085a7 */ /* 0x000ea400080010ff */
[----:B--2---:R-:W-:Y:S05]  /*11c40*/  @!P0 BRA `(.L_x_100) ;  /* 0xfffffffc00f08947 */ /* 0x004fea000383ffff */
[----:B------:R-:W-:Y:S05]  /*11c50*/  BRA `(.L_x_99) ;  /* 0xffffffb000347947 */ /* 0x000fea000383ffff */
.L_x_108:
[----:B-1----:R1:W4:Y:S02]  /*11c60*/  SYNCS.PHASECHK.TRANS64.TRYWAIT P0, [R50+URZ+0x30], R5 ;  /* 0x00003005320075a7 */ /* 0x00232400080011ff */
[----:B----4-:R-:W-:Y:S05]  /*11c70*/  @!P0 NANOSLEEP.SYNCS 0x989680 ;  /* 0x009896800000895d */ /* 0x010fea0003900000 */
[----:B------:R-:W4:Y:S02]  /*11c80*/  @!P0 SYNCS.PHASECHK.TRANS64 P0, [R50+URZ+0x30], R5 ;  /* 0x00003005320085a7 */ /* 0x000f2400080010ff */
[----:B----4-:R-:W-:Y:S05]  /*11c90*/  @!P0 BRA `(.L_x_108) ;  /* 0xfffffffc00f08947 */ /* 0x010fea000383ffff */
[----:B------:R-:W-:Y:S05]  /*11ca0*/  BRA `(.L_x_107) ;  /* 0xffffffb800787947 */ /* 0x000fea000383ffff */
.L_x_116:
[----:B-1----:R1:W4:Y:S02]  /*11cb0*/  SYNCS.PHASECHK.TRANS64.TRYWAIT P0, [R105+URZ+0x30], R6 ;  /* 0x00003006690075a7 */ /* 0x00232400080011ff */
[----:B----4-:R-:W-:Y:S05]  /*11cc0*/  @!P0 NANOSLEEP.SYNCS 0x989680 ;  /* 0x009896800000895d */ /* 0x010fea0003900000 */
[----:B------:R-:W4:Y:S02]  /*11cd0*/  @!P0 SYNCS.PHASECHK.TRANS64 P0, [R105+URZ+0x30], R6 ;  /* 0x00003006690085a7 */ /* 0x000f2400080010ff */
[----:B----4-:R-:W-:Y:S05]  /*11ce0*/  @!P0 BRA `(.L_x_116) ;  /* 0xfffffffc00f08947 */ /* 0x010fea000383ffff */
[----:B------:R-:W-:Y:S05]  /*11cf0*/  BRA `(.L_x_115) ;  /* 0xffffffc000bc7947 */ /* 0x000fea000383ffff */
.L_x_124:
[----:B-1----:R1:W4:Y:S02]  /*11d00*/  SYNCS.PHASECHK.TRANS64.TRYWAIT P0, [R106+URZ+0x30], R5 ;  /* 0x000030056a0075a7 */ /* 0x00232400080011ff */
[----:B----4-:R-:W-:Y:S05]  /*11d10*/  @!P0 NANOSLEEP.SYNCS 0x989680 ;  /* 0x009896800000895d */ /* 0x010fea0003900000 */
[----:B------:R-:W4:Y:S02]  /*11d20*/  @!P0 SYNCS.PHASECHK.TRANS64 P0, [R106+URZ+0x30], R5 ;  /* 0x000030056a0085a7 */ /* 0x000f2400080010ff */
[----:B----4-:R-:W-:Y:S05]  /*11d30*/  @!P0 BRA `(.L_x_124) ;  /* 0xfffffffc00f08947 */ /* 0x010fea000383ffff */
[----:B------:R-:W-:Y:S05]  /*11d40*/  BRA `(.L_x_123) ;  /* 0xffffffcc000c7947 */ /* 0x000fea000383ffff */
.L_x_132:
[----:B-1----:R1:W4:Y:S02]  /*11d50*/  SYNCS.PHASECHK.TRANS64.TRYWAIT P0, [R106+URZ+0x30], R5 ;  /* 0x000030056a0075a7 */ /* 0x00232400080011ff */
[----:B----4-:R-:W-:Y:S05]  /*11d60*/  @!P0 NANOSLEEP.SYNCS 0x989680 ;  /* 0x009896800000895d */ /* 0x010fea0003900000 */
[----:B------:R-:W4:Y:S02]  /*11d70*/  @!P0 SYNCS.PHASECHK.TRANS64 P0, [R106+URZ+0x30], R5 ;  /* 0x000030056a0085a7 */ /* 0x000f2400080010ff */
[----:B----4-:R-:W-:Y:S05]  /*11d80*/  @!P0 BRA `(.L_x_132) ;  /* 0xfffffffc00f08947 */ /* 0x010fea000383ffff */
[----:B------:R-:W-:Y:S05]  /*11d90*/  BRA `(.L_x_131) ;  /* 0xffffffd4006c7947 */ /* 0x000fea000383ffff */
.L_x_140:
[----:B-1----:R1:W4:Y:S02]  /*11da0*/  SYNCS.PHASECHK.TRANS64.TRYWAIT P0, [R106+URZ+0x30], R5 ;  /* 0x000030056a0075a7 */ /* 0x00232400080011ff */
[----:B----4-:R-:W-:Y:S05]  /*11db0*/  @!P0 NANOSLEEP.SYNCS 0x989680 ;  /* 0x009896800000895d */ /* 0x010fea0003900000 */
[----:B------:R-:W4:Y:S02]  /*11dc0*/  @!P0 SYNCS.PHASECHK.TRANS64 P0, [R106+URZ+0x30], R5 ;  /* 0x000030056a0085a7 */ /* 0x000f2400080010ff */
[----:B----4-:R-:W-:Y:S05]  /*11dd0*/  @!P0 BRA `(.L_x_140) ;  /* 0xfffffffc00f08947 */ /* 0x010fea000383ffff */
[----:B------:R-:W-:Y:S05]  /*11de0*/  BRA `(.L_x_139) ;  /* 0xffffffdc00c07947 */ /* 0x000fea000383ffff */
.L_x_148:
[----:B-1----:R1:W4:Y:S02]  /*11df0*/  SYNCS.PHASECHK.TRANS64.TRYWAIT P0, [R105+URZ+0x30], R104 ;  /* 0x00003068690075a7 */ /* 0x00232400080011ff */
[----:B----4-:R-:W-:Y:S05]  /*11e00*/  @!P0 NANOSLEEP.SYNCS 0x989680 ;  /* 0x009896800000895d */ /* 0x010fea0003900000 */
[----:B------:R-:W4:Y:S02]  /*11e10*/  @!P0 SYNCS.PHASECHK.TRANS64 P0, [R105+URZ+0x30], R104 ;  /* 0x00003068690085a7 */ /* 0x000f2400080010ff */
[----:B----4-:R-:W-:Y:S05]  /*11e20*/  @!P0 BRA `(.L_x_148) ;  /* 0xfffffffc00f08947 */ /* 0x010fea000383ffff */
[----:B------:R-:W-:Y:S05]  /*11e30*/  BRA `(.L_x_147) ;  /* 0xffffffe800147947 */ /* 0x000fea000383ffff */
        .weak           $__internal_0_$__cuda_sm10x_tcgen05_guardrail_trap_col_being_dealloced_not_returned_by_alloc
        .type           $__internal_0_$__cuda_sm10x_tcgen05_guardrail_trap_col_being_dealloced_not_returned_by_alloc,@function
        .size           $__internal_0_$__cuda_sm10x_tcgen05_guardrail_trap_col_being_dealloced_not_returned_by_alloc,($__internal_1_$__cuda_sm10x_tcgen05_guardrail_trap_phase_invalid_during_alloc - $__internal_0_$__cuda_sm10x_tcgen05_guardrail_trap_col_being_dealloced_not_returned_by_alloc)
$__internal_0_$__cuda_sm10x_tcgen05_guardrail_trap_col_being_dealloced_not_returned_by_alloc:
[----:B------:R-:W-:Y:S05]  /*11e40*/  BPT.TRAP 0x1 ;  /* 0x000000040000795c */ /* 0x000fea0000300000 */
[----:B------:R-:W-:-:S04]  /*11e50*/  HFMA2 R3, -RZ, RZ, 0, 0 ;  /* 0x00000000ff037431 */ /* 0x000fc800000001ff */
[----:B------:R-:W-:Y:S05]  /*11e60*/  RET.REL.NODEC R2 `(_ZN7cutlass13device_kernelINS_4conv6kernel13ConvUniversalINS1_16ConvProblemShapeILNS1_8OperatorE0ELi2EEENS1_10collective14CollectiveConvINS1_47MainloopSm100TmaUmmaWarpSpecializedImplicitGemmILS5_0ELi3ELi2ELi1ELi2EN4cute5tupleIJNSA_1CILi1EEESD_SD_EEEEENSB_IJNSC_ILi128EEESG_NSB_IJNSC_ILi64EEEEEEEEENS_10tfloat32_tESK_NSA_8TiledMMAINSA_8MMA_AtomIJNSA_17SM100_MMA_TF32_SSISK_SK_fLi128ELi128ELNSA_4UMMA5MajorE0ELSP_0ELNSO_7ScaleInE0ELSQ_0EEEEEENSA_6LayoutISE_NSB_IJNSC_ILi0EEESU_SU_EEEEENSB_IJNSA_10UnderscoreESX_SX_EEEEENS7_6detail27Sm100ImplicitGemmTileTraitsINSA_20SM90_TMA_LOAD_IM2COLENSA_14ComposedLayoutINSA_7SwizzleILi3ELi4ELi3EEENSA_18smem_ptr_flag_bitsILi32EEENST_INSB_IJNSC_ILi8EEENSC_ILi32EEEEEENSB_IJS19_SD_EEEEEEEvEENS11_INSA_13SM90_TMA_LOADES1D_vEEEENS_8epilogue10collective18CollectiveEpilogueINS1I_23Sm100TmaWarpSpecializedILi4ELi2ELi16ELb1ELb0EEEJSJ_NSB_IJNST_ISG_SD_EENST_INSC_ILi16EEESD_EEEEESK_NSB_IJNSB_IJlllEEESD_SU_EEESK_S1S_NS1I_6fusion15FusionCallbacksIS1M_NS1T_17LinearCombinationISK_fSK_fLNS_15FloatRoundStyleE2EEESJ_S1Q_JEEENSA_5SM1004TMEM4LOAD26SM100_TMEM_LOAD_32dp32b16xES12_NS13_INS14_ILi2ELi4ELi3EEES17_NST_INSB_IJS18_S1O_EEENSB_IJS1O_SD_EEEEEEENSA_39AutoVectorizingCopyWithAssumedAlignmentILi128EEENSA_21SM90_TMA_STORE_IM2COLES27_S29_S29_EEEvvEEEEvNT_6ParamsE) ;  /* 0xfffffee002647950 */ /* 0x000fea0003c3ffff */
        .weak           $__internal_1_$__cuda_sm10x_tcgen05_guardrail_trap_phase_invalid_during_alloc
        .type           $__internal_1_$__cuda_sm10x_tcgen05_guardrail_trap_phase_invalid_during_alloc,@function
        .size           $__internal_1_$__cuda_sm10x_tcgen05_guardrail_trap_phase_invalid_during_alloc,($__internal_2_$__cuda_sm10x_tcgen05_guardrail_trap_unallocated_columns_being_dealloced - $__internal_1_$__cuda_sm10x_tcgen05_guardrail_trap_phase_invalid_during_alloc)
$__internal_1_$__cuda_sm10x_tcgen05_guardrail_trap_phase_invalid_during_alloc:
[----:B------:R-:W-:Y:S05]  /*11e70*/  BPT.TRAP 0x1 ;  /* 0x000000040000795c */ /* 0x000fea0000300000 */
[----:B------:R-:W-:-:S04]  /*11e80*/  MOV R3, 0x0 ;  /* 0x0000000000037802 */ /* 0x000fc80000000f00 */
[----:B------:R-:W-:Y:S05]  /*11e90*/  RET.REL.NODEC R2 `(_ZN7cutlass13device_kernelINS_4conv6kernel13ConvUniversalINS1_16ConvProblemShapeILNS1_8OperatorE0ELi2EEENS1_10collective14CollectiveConvINS1_47MainloopSm100TmaUmmaWarpSpecializedImplicitGemmILS5_0ELi3ELi2ELi1ELi2EN4cute5tupleIJNSA_1CILi1EEESD_SD_EEEEENSB_IJNSC_ILi128EEESG_NSB_IJNSC_ILi64EEEEEEEEENS_10tfloat32_tESK_NSA_8TiledMMAINSA_8MMA_AtomIJNSA_17SM100_MMA_TF32_SSISK_SK_fLi128ELi128ELNSA_4UMMA5MajorE0ELSP_0ELNSO_7ScaleInE0ELSQ_0EEEEEENSA_6LayoutISE_NSB_IJNSC_ILi0EEESU_SU_EEEEENSB_IJNSA_10UnderscoreESX_SX_EEEEENS7_6detail27Sm100ImplicitGemmTileTraitsINSA_20SM90_TMA_LOAD_IM2COLENSA_14ComposedLayoutINSA_7SwizzleILi3ELi4ELi3EEENSA_18smem_ptr_flag_bitsILi32EEENST_INSB_IJNSC_ILi8EEENSC_ILi32EEEEEENSB_IJS19_SD_EEEEEEEvEENS11_INSA_13SM90_TMA_LOADES1D_vEEEENS_8epilogue10collective18CollectiveEpilogueINS1I_23Sm100TmaWarpSpecializedILi4ELi2ELi16ELb1ELb0EEEJSJ_NSB_IJNST_ISG_SD_EENST_INSC_ILi16EEESD_EEEEESK_NSB_IJNSB_IJlllEEESD_SU_EEESK_S1S_NS1I_6fusion15FusionCallbacksIS1M_NS1T_17LinearCombinationISK_fSK_fLNS_15FloatRoundStyleE2EEESJ_S1Q_JEEENSA_5SM1004TMEM4LOAD26SM100_TMEM_LOAD_32dp32b16xES12_NS13_INS14_ILi2ELi4ELi3EEES17_NST_INSB_IJS18_S1O_EEENSB_IJS1O_SD_EEEEEEENSA_39AutoVectorizingCopyWithAssumedAlignmentILi128EEENSA_21SM90_TMA_STORE_IM2COLES27_S29_S29_EEEvvEEEEvNT_6ParamsE) ;  /* 0xfffffee002587950 */ /* 0x000fea0003c3ffff */
        .weak           $__internal_2_$__cuda_sm10x_tcgen05_guardrail_trap_unallocated_columns_being_dealloced
        .type           $__internal_2_$__cuda_sm10x_tcgen05_guardrail_trap_unallocated_columns_being_dealloced,@function
        .size           $__internal_2_$__cuda_sm10x_tcgen05_guardrail_trap_unallocated_columns_being_dealloced,(.L_x_204 - $__internal_2_$__cuda_sm10x_tcgen05_guardrail_trap_unallocated_columns_being_dealloced)
$__internal_2_$__cuda_sm10x_tcgen05_guardrail_trap_unallocated_columns_being_dealloced:
[----:B------:R-:W-:Y:S05]  /*11ea0*/  BPT.TRAP 0x1 ;  /* 0x000000040000795c */ /* 0x000fea0000300000 */
[----:B------:R-:W-:-:S04]  /*11eb0*/  HFMA2 R3, -RZ, RZ, 0, 0 ;  /* 0x00000000ff037431 */ /* 0x000fc800000001ff */
[----:B------:R-:W-:Y:S05]  /*11ec0*/  RET.REL.NODEC R2 `(_ZN7cutlass13device_kernelINS_4conv6kernel13ConvUniversalINS1_16ConvProblemShapeILNS1_8OperatorE0ELi2EEENS1_10collective14CollectiveConvINS1_47MainloopSm100TmaUmmaWarpSpecializedImplicitGemmILS5_0ELi3ELi2ELi1ELi2EN4cute5tupleIJNSA_1CILi1EEESD_SD_EEEEENSB_IJNSC_ILi128EEESG_NSB_IJNSC_ILi64EEEEEEEEENS_10tfloat32_tESK_NSA_8TiledMMAINSA_8MMA_AtomIJNSA_17SM100_MMA_TF32_SSISK_SK_fLi128ELi128ELNSA_4UMMA5MajorE0ELSP_0ELNSO_7ScaleInE0ELSQ_0EEEEEENSA_6LayoutISE_NSB_IJNSC_ILi0EEESU_SU_EEEEENSB_IJNSA_10UnderscoreESX_SX_EEEEENS7_6detail27Sm100ImplicitGemmTileTraitsINSA_20SM90_TMA_LOAD_IM2COLENSA_14ComposedLayoutINSA_7SwizzleILi3ELi4ELi3EEENSA_18smem_ptr_flag_bitsILi32EEENST_INSB_IJNSC_ILi8EEENSC_ILi32EEEEEENSB_IJS19_SD_EEEEEEEvEENS11_INSA_13SM90_TMA_LOADES1D_vEEEENS_8epilogue10collective18CollectiveEpilogueINS1I_23Sm100TmaWarpSpecializedILi4ELi2ELi16ELb1ELb0EEEJSJ_NSB_IJNST_ISG_SD_EENST_INSC_ILi16EEESD_EEEEESK_NSB_IJNSB_IJlllEEESD_SU_EEESK_S1S_NS1I_6fusion15FusionCallbacksIS1M_NS1T_17LinearCombinationISK_fSK_fLNS_15FloatRoundStyleE2EEESJ_S1Q_JEEENSA_5SM1004TMEM4LOAD26SM100_TMEM_LOAD_32dp32b16xES12_NS13_INS14_ILi2ELi4ELi3EEES17_NST_INSB_IJS18_S1O_EEENSB_IJS1O_SD_EEEEEEENSA_39AutoVectorizingCopyWithAssumedAlignmentILi128EEENSA_21SM90_TMA_STORE_IM2COLES27_S29_S29_EEEvvEEEEvNT_6ParamsE) ;  /* 0xfffffee0024c7950 */ /* 0x000fea0003c3ffff */
.L_x_203:
[----:B------:R-:W-:-:S00]  /*11ed0*/  BRA `(.L_x_203) ;  /* 0xfffffffc00fc7947 */ /* 0x000fc0000383ffff */
[----:B------:R-:W-:-:S00]  /*11ee0*/  NOP ;  /* 0x0000000000007918 */ /* 0x000fc00000000000 */
        /* <DEDUP_REMOVED lines=9> */
.L_x_204:


//--------------------- .nv.global.init           --------------------------
	.section	.nv.global.init,"aw",@progbits
.nv.global.init:
	.type		$str$29,@object
	.size		$str$29,($str$30 - $str$29)
$str$29:
        /*0000*/ 	.byte	0x28, 0x61, 0x64, 0x64, 0x72, 0x65, 0x73, 0x73, 0x20, 0x26, 0x20, 0x6d, 0x61, 0x73, 0x6b, 0x29
        /*0010*/ 	.byte	0x20, 0x3d, 0x3d, 0x20, 0x30, 0x00
	.type		$str$30,@object
	.size		$str$30,($str$28 - $str$30)
$str$30:
        /*0016*/ 	.byte	0x2f, 0x74, 0x6d, 0x70, 0x2f, 0x63, 0x75, 0x74, 0x6c, 0x61, 0x73, 0x73, 0x5f, 0x73, 0x77, 0x65
        /*0026*/ 	.byte	0x65, 0x70, 0x5f, 0x73, 0x72, 0x63, 0x2f, 0x69, 0x6e, 0x63, 0x6c, 0x75, 0x64, 0x65, 0x2f, 0x63
        /*0036*/ 	.byte	0x75, 0x74, 0x65, 0x2f, 0x70, 0x6f, 0x69, 0x6e, 0x74, 0x65, 0x72, 0x5f, 0x66, 0x6c, 0x61, 0x67
        /*0046*/ 	.byte	0x67, 0x65, 0x64, 0x2e, 0x68, 0x70, 0x70, 0x00
	.type		$str$28,@object
	.size		$str$28,($str$27 - $str$28)
$str$28:
        /*004e*/ 	.byte	0x2f, 0x74, 0x6d, 0x70, 0x2f, 0x63, 0x75, 0x74, 0x6c, 0x61, 0x73, 0x73, 0x5f, 0x73, 0x77, 0x65
        /*005e*/ 	.byte	0x65, 0x70, 0x5f, 0x73, 0x72, 0x63, 0x2f, 0x69, 0x6e, 0x63, 0x6c, 0x75, 0x64, 0x65, 0x2f, 0x63
        /*006e*/ 	.byte	0x75, 0x74, 0x65, 0x2f, 0x61, 0x74, 0x6f, 0x6d, 0x2f, 0x63, 0x6f, 0x70, 0x79, 0x5f, 0x74, 0x72
        /*007e*/ 	.byte	0x61, 0x69, 0x74, 0x73, 0x5f, 0x73, 0x6d, 0x31, 0x30, 0x30, 0x2e, 0x68, 0x70, 0x70, 0x00
	.type		$str$27,@object
	.size		$str$27,(__unnamed_1 - $str$27)
$str$27:
        /*008d*/ 	.byte	0x28, 0x28, 0x75, 0x69, 0x6e, 0x74, 0x33, 0x32, 0x5f, 0x74, 0x28, 0x74, 0x68, 0x72, 0x65, 0x61
        /*009d*/ 	.byte	0x64, 0x49, 0x64, 0x78, 0x2e, 0x78, 0x29, 0x20, 0x2f, 0x20, 0x33, 0x32, 0x29, 0x20, 0x25, 0x20
        /*00ad*/ 	.byte	0x34, 0x29, 0x20, 0x3d, 0x3d, 0x20, 0x28, 0x28, 0x28, 0x74, 0x6d, 0x65, 0x6d, 0x5f, 0x61, 0x64
        /*00bd*/ 	.byte	0x64, 0x72, 0x20, 0x3e, 0x3e, 0x20, 0x31, 0x36, 0x29, 0x20, 0x2f, 0x20, 0x33, 0x32, 0x29, 0x20
        /*00cd*/ 	.byte	0x25, 0x20, 0x34, 0x29, 0x00
	.type		__unnamed_1,@object
	.size		__unnamed_1,(__unnamed_2 - __unnamed_1)
__unnamed_1:
        /*00d2*/ 	.byte	0x61, 0x75, 0x74, 0x6f, 0x20, 0x63, 0x75, 0x74, 0x65, 0x3a, 0x3a, 0x61, 0x73, 0x5f, 0x70, 0x6f
        /* <DEDUP_REMOVED lines=24> */
        /*0262*/ 	.byte	0x32, 0x30, 0x34, 0x38, 0x3e, 0x3e, 0x3e, 0x3e, 0x5d, 0x00
	.type		__unnamed_2,@object
	.size		__unnamed_2,(.L_2 - __unnamed_2)
__unnamed_2:
        /* <DEDUP_REMOVED lines=42> */
        /*050c*/ 	.byte	0x3e, 0x5d, 0x00
.L_2:


//--------------------- .nv.shared._ZN7cutlass13device_kernelINS_4conv6kernel13ConvUniversalINS1_16ConvProblemShapeILNS1_8OperatorE0ELi2EEENS1_10collective14CollectiveConvINS1_47MainloopSm100TmaUmmaWarpSpecializedImplicitGemmILS5_0ELi3ELi2ELi1ELi2EN4cute5tupleIJNSA_1CILi1EEESD_SD_EEEEENSB_IJNSC_ILi128EEESG_NSB_IJNSC_ILi64EEEEEEEEENS_10tfloat32_tESK_NSA_8TiledMMAINSA_8MMA_AtomIJNSA_17SM100_MMA_TF32_SSISK_SK_fLi128ELi128ELNSA_4UMMA5MajorE0ELSP_0ELNSO_7ScaleInE0ELSQ_0EEEEEENSA_6LayoutISE_NSB_IJNSC_ILi0EEESU_SU_EEEEENSB_IJNSA_10UnderscoreESX_SX_EEEEENS7_6detail27Sm100ImplicitGemmTileTraitsINSA_20SM90_TMA_LOAD_IM2COLENSA_14ComposedLayoutINSA_7SwizzleILi3ELi4ELi3EEENSA_18smem_ptr_flag_bitsILi32EEENST_INSB_IJNSC_ILi8EEENSC_ILi32EEEEEENSB_IJS19_SD_EEEEEEEvEENS11_INSA_13SM90_TMA_LOADES1D_vEEEENS_8epilogue10collective18CollectiveEpilogueINS1I_23Sm100TmaWarpSpecializedILi4ELi2ELi16ELb1ELb0EEEJSJ_NSB_IJNST_ISG_SD_EENST_INSC_ILi16EEESD_EEEEESK_NSB_IJNSB_IJlllEEESD_SU_EEESK_S1S_NS1I_6fusion15FusionCallbacksIS1M_NS1T_17LinearCombinationISK_fSK_fLNS_15FloatRoundStyleE2EEESJ_S1Q_JEEENSA_5SM1004TMEM4LOAD26SM100_TMEM_LOAD_32dp32b16xES12_NS13_INS14_ILi2ELi4ELi3EEES17_NST_INSB_IJS18_S1O_EEENSB_IJS1O_SD_EEEEEEENSA_39AutoVectorizingCopyWithAssumedAlignmentILi128EEENSA_21SM90_TMA_STORE_IM2COLES27_S29_S29_EEEvvEEEEvNT_6ParamsE --------------------------
	.section	.nv.shared._ZN7cutlass13device_kernelINS_4conv6kernel13ConvUniversalINS1_16ConvProblemShapeILNS1_8OperatorE0ELi2EEENS1_10collective14CollectiveConvINS1_47MainloopSm100TmaUmmaWarpSpecializedImplicitGemmILS5_0ELi3ELi2ELi1ELi2EN4cute5tupleIJNSA_1CILi1EEESD_SD_EEEEENSB_IJNSC_ILi128EEESG_NSB_IJNSC_ILi64EEEEEEEEENS_10tfloat32_tESK_NSA_8TiledMMAINSA_8MMA_AtomIJNSA_17SM100_MMA_TF32_SSISK_SK_fLi128ELi128ELNSA_4UMMA5MajorE0ELSP_0ELNSO_7ScaleInE0ELSQ_0EEEEEENSA_6LayoutISE_NSB_IJNSC_ILi0EEESU_SU_EEEEENSB_IJNSA_10UnderscoreESX_SX_EEEEENS7_6detail27Sm100ImplicitGemmTileTraitsINSA_20SM90_TMA_LOAD_IM2COLENSA_14ComposedLayoutINSA_7SwizzleILi3ELi4ELi3EEENSA_18smem_ptr_flag_bitsILi32EEENST_INSB_IJNSC_ILi8EEENSC_ILi32EEEEEENSB_IJS19_SD_EEEEEEEvEENS11_INSA_13SM90_TMA_LOADES1D_vEEEENS_8epilogue10collective18CollectiveEpilogueINS1I_23Sm100TmaWarpSpecializedILi4ELi2ELi16ELb1ELb0EEEJSJ_NSB_IJNST_ISG_SD_EENST_INSC_ILi16EEESD_EEEEESK_NSB_IJNSB_IJlllEEESD_SU_EEESK_S1S_NS1I_6fusion15FusionCallbacksIS1M_NS1T_17LinearCombinationISK_fSK_fLNS_15FloatRoundStyleE2EEESJ_S1Q_JEEENSA_5SM1004TMEM4LOAD26SM100_TMEM_LOAD_32dp32b16xES12_NS13_INS14_ILi2ELi4ELi3EEES17_NST_INSB_IJS18_S1O_EEENSB_IJS1O_SD_EEEEEEENSA_39AutoVectorizingCopyWithAssumedAlignmentILi128EEENSA_21SM90_TMA_STORE_IM2COLES27_S29_S29_EEEvvEEEEvNT_6ParamsE,"aw",@nobits
	.sectionflags	@""
	.align	16
	.zero		1024


//--------------------- .nv.shared.reserved.0     --------------------------
	.section	.nv.shared.reserved.0,"aw",@nobits
	.weak		__nv_reservedSMEM_offset_0_alias
	.size		__nv_reservedSMEM_offset_0_alias, 0, 64
	.other		__nv_reservedSMEM_offset_0_alias,@"STO_CUDA_RESERVED_SHARED STV_DEFAULT"
__nv_reservedSMEM_offset_0_alias:
	.zero		0
.nv.shared.reserved.0:
	.zero		64
	.weak		__nv_reservedSMEM_tcgen05_partition
	.type		__nv_reservedSMEM_tcgen05_partition,@object
	.size		__nv_reservedSMEM_tcgen05_partition,(.L_0 - __nv_reservedSMEM_tcgen05_partition)
__nv_reservedSMEM_tcgen05_partition:
	.zero		32
.L_0:


//--------------------- .nv.global                --------------------------
	.section	.nv.global,"aw",@nobits
.nv.global:
	.type		_ZN39_INTERNAL_1fd7a904_4_k_cu_59676a8a_32134cute1_E,@object
	.size		_ZN39_INTERNAL_1fd7a904_4_k_cu_59676a8a_32134cute1_E,(_ZN39_INTERNAL_1fd7a904_4_k_cu_59676a8a_32134cuda3std3__45__cpo6cbeginE - _ZN39_INTERNAL_1fd7a904_4_k_cu_59676a8a_32134cute1_E)
_ZN39_INTERNAL_1fd7a904_4_k_cu_59676a8a_32134cute1_E:
	.zero		1
	.type		_ZN39_INTERNAL_1fd7a904_4_k_cu_59676a8a_32134cuda3std3__45__cpo6cbeginE,@object
	.size		_ZN39_INTERNAL_1fd7a904_4_k_cu_59676a8a_32134cuda3std3__45__cpo6cbeginE,(_ZN39_INTERNAL_1fd7a904_4_k_cu_59676a8a_32134cuda3std3__48in_placeE - _ZN39_INTERNAL_1fd7a904_4_k_cu_59676a8a_32134cuda3std3__45__cpo6cbeginE)
_ZN39_INTERNAL_1fd7a904_4_k_cu_59676a8a_32134cuda3std3__45__cpo6cbeginE:
	.zero		1
	.type		_ZN39_INTERNAL_1fd7a904_4_k_cu_59676a8a_32134cuda3std3__48in_placeE,@object
	.size		_ZN39_INTERNAL_1fd7a904_4_k_cu_59676a8a_32134cuda3std3__48in_placeE,(_ZN39_INTERNAL_1fd7a904_4_k_cu_59676a8a_32134cuda3std6ranges3__45__cpo9iter_moveE - _ZN39_INTERNAL_1fd7a904_4_k_cu_59676a8a_32134cuda3std3__48in_placeE)
_ZN39_INTERNAL_1fd7a904_4_k_cu_59676a8a_32134cuda3std3__48in_placeE:
	.zero		1
	.type		_ZN39_INTERNAL_1fd7a904_4_k_cu_59676a8a_32134cuda3std6ranges3__45__cpo9iter_moveE,@object
	.size		_ZN39_INTERNAL_1fd7a904_4_k_cu_59676a8a_32134cuda3std6ranges3__45__cpo9iter_moveE,(_ZN39_INTERNAL_1fd7a904_4_k_cu_59676a8a_32134cuda3std3__45__cpo5beginE - _ZN39_INTERNAL_1fd7a904_4_k_cu_59676a8a_32134cuda3std6ranges3__45__cpo9iter_moveE)
_ZN39_INTERNAL_1fd7a904_4_k_cu_59676a8a_32134cuda3std6ranges3__45__cpo9iter_moveE:
	.zero		1
	.type		_ZN39_INTERNAL_1fd7a904_4_k_cu_59676a8a_32134cuda3std3__45__cpo5beginE,@object
	.size		_ZN39_INTERNAL_1fd7a904_4_k_cu_59676a8a_32134cuda3std3__45__cpo5beginE,(_ZN39_INTERNAL_1fd7a904_4_k_cu_59676a8a_32134cuda3std3__441_GLOBAL__N__1fd7a904_4_k_cu_59676a8a_32136ignoreE - _ZN39_INTERNAL_1fd7a904_4_k_cu_59676a8a_32134cuda3std3__45__cpo5beginE)
_ZN39_INTERNAL_1fd7a904_4_k_cu_59676a8a_32134cuda3std3__45__cpo5beginE:
	.zero		1
	.type		_ZN39_INTERNAL_1fd7a904_4_k_cu_59676a8a_32134cuda3std3__441_GLOBAL__N__1fd7a904_4_k_cu_59676a8a_32136ignoreE,@object
	.size		_ZN39_INTERNAL_1fd7a904_4_k_cu_59676a8a_32134cuda3std3__441_GLOBAL__N__1fd7a904_4_k_cu_59676a8a_32136ignoreE,(_ZN39_INTERNAL_1fd7a904_4_k_cu_59676a8a_32134cute7productE - _ZN39_INTERNAL_1fd7a904_4_k_cu_59676a8a_32134cuda3std3__441_GLOBAL__N__1fd7a904_4_k_cu_59676a8a_32136ignoreE)
_ZN39_INTERNAL_1fd7a904_4_k_cu_59676a8a_32134cuda3std3__441_GLOBAL__N__1fd7a904_4_k_cu_59676a8a_32136ignoreE:
	.zero		1
	.type		_ZN39_INTERNAL_1fd7a904_4_k_cu_59676a8a_32134cute7productE,@object
	.size		_ZN39_INTERNAL_1fd7a904_4_k_cu_59676a8a_32134cute7productE,(_ZN39_INTERNAL_1fd7a904_4_k_cu_59676a8a_32134cuda3std3__45__cpo3endE - _ZN39_INTERNAL_1fd7a904_4_k_cu_59676a8a_32134cute7productE)
_ZN39_INTERNAL_1fd7a904_4_k_cu_59676a8a_32134cute7productE:
	.zero		1
	.type		_ZN39_INTERNAL_1fd7a904_4_k_cu_59676a8a_32134cuda3std3__45__cpo3endE,@object
	.size		_ZN39_INTERNAL_1fd7a904_4_k_cu_59676a8a_32134cuda3std3__45__cpo3endE,(_ZN39_INTERNAL_1fd7a904_4_k_cu_59676a8a_32134cuda3std3__419piecewise_constructE - _ZN39_INTERNAL_1fd7a904_4_k_cu_59676a8a_32134cuda3std3__45__cpo3endE)
_ZN39_INTERNAL_1fd7a904_4_k_cu_59676a8a_32134cuda3std3__45__cpo3endE:
	.zero		1
	.type		_ZN39_INTERNAL_1fd7a904_4_k_cu_59676a8a_32134cuda3std3__419piecewise_constructE,@object
	.size		_ZN39_INTERNAL_1fd7a904_4_k_cu_59676a8a_32134cuda3std3__419piecewise_constructE,(_ZN39_INTERNAL_1fd7a904_4_k_cu_59676a8a_32134cuda3std3__45__cpo4cendE - _ZN39_INTERNAL_1fd7a904_4_k_cu_59676a8a_32134cuda3std3__419piecewise_constructE)
_ZN39_INTERNAL_1fd7a904_4_k_cu_59676a8a_32134cuda3std3__419piecewise_constructE:
	.zero		1
	.type		_ZN39_INTERNAL_1fd7a904_4_k_cu_59676a8a_32134cuda3std3__45__cpo4cendE,@object
	.size		_ZN39_INTERNAL_1fd7a904_4_k_cu_59676a8a_32134cuda3std3__45__cpo4cendE,(_ZN39_INTERNAL_1fd7a904_4_k_cu_59676a8a_32134cuda3std6ranges3__45__cpo4swapE - _ZN39_INTERNAL_1fd7a904_4_k_cu_59676a8a_32134cuda3std3__45__cpo4cendE)
_ZN39_INTERNAL_1fd7a904_4_k_cu_59676a8a_32134cuda3std3__45__cpo4cendE:
	.zero		1
	.type		_ZN39_INTERNAL_1fd7a904_4_k_cu_59676a8a_32134cuda3std6ranges3__45__cpo4swapE,@object
	.size		_ZN39_INTERNAL_1fd7a904_4_k_cu_59676a8a_32134cuda3std6ranges3__45__cpo4swapE,(.L_10 - _ZN39_INTERNAL_1fd7a904_4_k_cu_59676a8a_32134cuda3std6ranges3__45__cpo4swapE)
_ZN39_INTERNAL_1fd7a904_4_k_cu_59676a8a_32134cuda3std6ranges3__45__cpo4swapE:
	.zero		1
.L_10:


//--------------------- .nv.constant0._ZN7cutlass13device_kernelINS_4conv6kernel13ConvUniversalINS1_16ConvProblemShapeILNS1_8OperatorE0ELi2EEENS1_10collective14CollectiveConvINS1_47MainloopSm100TmaUmmaWarpSpecializedImplicitGemmILS5_0ELi3ELi2ELi1ELi2EN4cute5tupleIJNSA_1CILi1EEESD_SD_EEEEENSB_IJNSC_ILi128EEESG_NSB_IJNSC_ILi64EEEEEEEEENS_10tfloat32_tESK_NSA_8TiledMMAINSA_8MMA_AtomIJNSA_17SM100_MMA_TF32_SSISK_SK_fLi128ELi128ELNSA_4UMMA5MajorE0ELSP_0ELNSO_7ScaleInE0ELSQ_0EEEEEENSA_6LayoutISE_NSB_IJNSC_ILi0EEESU_SU_EEEEENSB_IJNSA_10UnderscoreESX_SX_EEEEENS7_6detail27Sm100ImplicitGemmTileTraitsINSA_20SM90_TMA_LOAD_IM2COLENSA_14ComposedLayoutINSA_7SwizzleILi3ELi4ELi3EEENSA_18smem_ptr_flag_bitsILi32EEENST_INSB_IJNSC_ILi8EEENSC_ILi32EEEEEENSB_IJS19_SD_EEEEEEEvEENS11_INSA_13SM90_TMA_LOADES1D_vEEEENS_8epilogue10collective18CollectiveEpilogueINS1I_23Sm100TmaWarpSpecializedILi4ELi2ELi16ELb1ELb0EEEJSJ_NSB_IJNST_ISG_SD_EENST_INSC_ILi16EEESD_EEEEESK_NSB_IJNSB_IJlllEEESD_SU_EEESK_S1S_NS1I_6fusion15FusionCallbacksIS1M_NS1T_17LinearCombinationISK_fSK_fLNS_15FloatRoundStyleE2EEESJ_S1Q_JEEENSA_5SM1004TMEM4LOAD26SM100_TMEM_LOAD_32dp32b16xES12_NS13_INS14_ILi2ELi4ELi3EEES17_NST_INSB_IJS18_S1O_EEENSB_IJS1O_SD_EEEEEEENSA_39AutoVectorizingCopyWithAssumedAlignmentILi128EEENSA_21SM90_TMA_STORE_IM2COLES27_S29_S29_EEEvvEEEEvNT_6ParamsE --------------------------
	.section	.nv.constant0._ZN7cutlass13device_kernelINS_4conv6kernel13ConvUniversalINS1_16ConvProblemShapeILNS1_8OperatorE0ELi2EEENS1_10collective14CollectiveConvINS1_47MainloopSm100TmaUmmaWarpSpecializedImplicitGemmILS5_0ELi3ELi2ELi1ELi2EN4cute5tupleIJNSA_1CILi1EEESD_SD_EEEEENSB_IJNSC_ILi128EEESG_NSB_IJNSC_ILi64EEEEEEEEENS_10tfloat32_tESK_NSA_8TiledMMAINSA_8MMA_AtomIJNSA_17SM100_MMA_TF32_SSISK_SK_fLi128ELi128ELNSA_4UMMA5MajorE0ELSP_0ELNSO_7ScaleInE0ELSQ_0EEEEEENSA_6LayoutISE_NSB_IJNSC_ILi0EEESU_SU_EEEEENSB_IJNSA_10UnderscoreESX_SX_EEEEENS7_6detail27Sm100ImplicitGemmTileTraitsINSA_20SM90_TMA_LOAD_IM2COLENSA_14ComposedLayoutINSA_7SwizzleILi3ELi4ELi3EEENSA_18smem_ptr_flag_bitsILi32EEENST_INSB_IJNSC_ILi8EEENSC_ILi32EEEEEENSB_IJS19_SD_EEEEEEEvEENS11_INSA_13SM90_TMA_LOADES1D_vEEEENS_8epilogue10collective18CollectiveEpilogueINS1I_23Sm100TmaWarpSpecializedILi4ELi2ELi16ELb1ELb0EEEJSJ_NSB_IJNST_ISG_SD_EENST_INSC_ILi16EEESD_EEEEESK_NSB_IJNSB_IJlllEEESD_SU_EEESK_S1S_NS1I_6fusion15FusionCallbacksIS1M_NS1T_17LinearCombinationISK_fSK_fLNS_15FloatRoundStyleE2EEESJ_S1Q_JEEENSA_5SM1004TMEM4LOAD26SM100_TMEM_LOAD_32dp32b16xES12_NS13_INS14_ILi2ELi4ELi3EEES17_NST_INSB_IJS18_S1O_EEENSB_IJS1O_SD_EEEEEEENSA_39AutoVectorizingCopyWithAssumedAlignmentILi128EEENSA_21SM90_TMA_STORE_IM2COLES27_S29_S29_EEEvvEEEEvNT_6ParamsE,"a",@progbits
	.sectionflags	@""
	.align	4
.nv.constant0._ZN7cutlass13device_kernelINS_4conv6kernel13ConvUniversalINS1_16ConvProblemShapeILNS1_8OperatorE0ELi2EEENS1_10collective14CollectiveConvINS1_47MainloopSm100TmaUmmaWarpSpecializedImplicitGemmILS5_0ELi3ELi2ELi1ELi2EN4cute5tupleIJNSA_1CILi1EEESD_SD_EEEEENSB_IJNSC_ILi128EEESG_NSB_IJNSC_ILi64EEEEEEEEENS_10tfloat32_tESK_NSA_8TiledMMAINSA_8MMA_AtomIJNSA_17SM100_MMA_TF32_SSISK_SK_fLi128ELi128ELNSA_4UMMA5MajorE0ELSP_0ELNSO_7ScaleInE0ELSQ_0EEEEEENSA_6LayoutISE_NSB_IJNSC_ILi0EEESU_SU_EEEEENSB_IJNSA_10UnderscoreESX_SX_EEEEENS7_6detail27Sm100ImplicitGemmTileTraitsINSA_20SM90_TMA_LOAD_IM2COLENSA_14ComposedLayoutINSA_7SwizzleILi3ELi4ELi3EEENSA_18smem_ptr_flag_bitsILi32EEENST_INSB_IJNSC_ILi8EEENSC_ILi32EEEEEENSB_IJS19_SD_EEEEEEEvEENS11_INSA_13SM90_TMA_LOADES1D_vEEEENS_8epilogue10collective18CollectiveEpilogueINS1I_23Sm100TmaWarpSpecializedILi4ELi2ELi16ELb1ELb0EEEJSJ_NSB_IJNST_ISG_SD_EENST_INSC_ILi16EEESD_EEEEESK_NSB_IJNSB_IJlllEEESD_SU_EEESK_S1S_NS1I_6fusion15FusionCallbacksIS1M_NS1T_17LinearCombinationISK_fSK_fLNS_15FloatRoundStyleE2EEESJ_S1Q_JEEENSA_5SM1004TMEM4LOAD26SM100_TMEM_LOAD_32dp32b16xES12_NS13_INS14_ILi2ELi4ELi3EEES17_NST_INSB_IJS18_S1O_EEENSB_IJS1O_SD_EEEEEEENSA_39AutoVectorizingCopyWithAssumedAlignmentILi128EEENSA_21SM90_TMA_STORE_IM2COLES27_S29_S29_EEEvvEEEEvNT_6ParamsE:
	.zero		2944


//--------------------- SYMBOLS --------------------------

	.type		.nv.reservedSmem.offset0,@object
	.size		.nv.reservedSmem.offset0,0x4
	.type		.nv.reservedSmem.cap,@object
	.size		.nv.reservedSmem.cap,0x4
	.type		__assertfail,@function
